	.target	sm_100a

	.elftype	@"ET_EXEC"


//--------------------- .note.nv.tkinfo           --------------------------
	.section	.note.nv.tkinfo,"",@"SHT_NOTE"
	.sectionflags	@"SHF_NOTE_NV_TKINFO"
	.tkinfo
        /*0018*/ 	.word	0x00000002
        /*0030*/ 	.string	""
        /*0030*/ 	.string	"ptxas"
        /*0030*/ 	.string	"Cuda compilation tools, release 13.0, V13.0.88"
        /*0030*/ 	.string	"Build cuda_13.0.r13.0/compiler.36424714_0"
        /*0030*/ 	.string	"-arch sm_100a -m 64 "



//--------------------- .note.nv.cuinfo           --------------------------
	.section	.note.nv.cuinfo,"",@"SHT_NOTE"
	.sectionflags	@"SHF_NOTE_NV_CUINFO"
        /*0018*/ 	.short	0x0002
        /*001a*/ 	.short	0x0064
        /*001c*/ 	.short	0x0082
	.zero		2


//--------------------- .nv.info                  --------------------------
	.section	.nv.info,"",@"SHT_CUDA_INFO"
	.align	4


	//----- nvinfo : EIATTR_REGCOUNT
	.align		4
        /*0000*/ 	.byte	0x04, 0x2f
        /*0002*/ 	.short	(.L_12 - .L_11)
	.align		4
.L_11:
        /*0004*/ 	.word	index@(_ZN7cutlass13device_kernelIN5flash11enable_sm90INS1_16FlashAttnFwdSm90INS1_25CollectiveMainloopFwdSm90ILi2EN4cute5tupleIJNS5_1CILi1EEES8_S8_EEENS6_IJNS7_ILi128EEENS7_ILi96EEENS7_ILi64EEEEEELi256ENS_6half_tEfNS_4arch4Sm90ELb1ELb0ELb0ELb1ELb0ELb1ELb1ELb1ELb0ELb0ELb0ELb0EEENS1_21CollectiveEpilogueFwdINS6_IJSA_NS7_ILi256EEESB_EEES9_SE_SG_Li256ELb1ELb0ELb0ELb0EEENS1_36VarlenDynamicPersistentTileSchedulerILi128ELi96ELi256ELi32ELb0ELb0ELb1ELb1ELb1ELb1EEEEEEEEEvNT_6ParamsE)
        /*0008*/ 	.word	0x00000004


	//----- nvinfo : EIATTR_FRAME_SIZE
	.align		4
.L_12:
        /*000c*/ 	.byte	0x04, 0x11
        /*000e*/ 	.short	(.L_14 - .L_13)
	.align		4
.L_13:
        /*0010*/ 	.word	index@(_ZN7cutlass13device_kernelIN5flash11enable_sm90INS1_16FlashAttnFwdSm90INS1_25CollectiveMainloopFwdSm90ILi2EN4cute5tupleIJNS5_1CILi1EEES8_S8_EEENS6_IJNS7_ILi128EEENS7_ILi96EEENS7_ILi64EEEEEELi256ENS_6half_tEfNS_4arch4Sm90ELb1ELb0ELb0ELb1ELb0ELb1ELb1ELb1ELb0ELb0ELb0ELb0EEENS1_21CollectiveEpilogueFwdINS6_IJSA_NS7_ILi256EEESB_EEES9_SE_SG_Li256ELb1ELb0ELb0ELb0EEENS1_36VarlenDynamicPersistentTileSchedulerILi128ELi96ELi256ELi32ELb0ELb0ELb1ELb1ELb1ELb1EEEEEEEEEvNT_6ParamsE)
        /*0014*/ 	.word	0x00000000


	//----- nvinfo : EIATTR_REGCOUNT
	.align		4
.L_14:
        /*0018*/ 	.byte	0x04, 0x2f
        /*001a*/ 	.short	(.L_16 - .L_15)
	.align		4
.L_15:
        /*001c*/ 	.word	index@(_ZN7cutlass13device_kernelIN5flash11enable_sm90INS1_16FlashAttnFwdSm90INS1_25CollectiveMainloopFwdSm90ILi2EN4cute5tupleIJNS5_1CILi1EEES8_S8_EEENS6_IJNS7_ILi128EEENS7_ILi96EEENS7_ILi64EEEEEELi256ENS_6half_tEfNS_4arch4Sm90ELb1ELb0ELb0ELb1ELb0ELb0ELb1ELb1ELb0ELb0ELb0ELb0EEENS1_21CollectiveEpilogueFwdINS6_IJSA_NS7_ILi256EEESB_EEES9_SE_SG_Li256ELb1ELb0ELb0ELb0EEENS1_36VarlenDynamicPersistentTileSchedulerILi128ELi96ELi256ELi32ELb0ELb0ELb1ELb1ELb1ELb1EEEEEEEEEvNT_6ParamsE)
        /*0020*/ 	.word	0x00000004


	//----- nvinfo : EIATTR_FRAME_SIZE
	.align		4
.L_16:
        /*0024*/ 	.byte	0x04, 0x11
        /*0026*/ 	.short	(.L_18 - .L_17)
	.align		4
.L_17:
        /*0028*/ 	.word	index@(_ZN7cutlass13device_kernelIN5flash11enable_sm90INS1_16FlashAttnFwdSm90INS1_25CollectiveMainloopFwdSm90ILi2EN4cute5tupleIJNS5_1CILi1EEES8_S8_EEENS6_IJNS7_ILi128EEENS7_ILi96EEENS7_ILi64EEEEEELi256ENS_6half_tEfNS_4arch4Sm90ELb1ELb0ELb0ELb1ELb0ELb0ELb1ELb1ELb0ELb0ELb0ELb0EEENS1_21CollectiveEpilogueFwdINS6_IJSA_NS7_ILi256EEESB_EEES9_SE_SG_Li256ELb1ELb0ELb0ELb0EEENS1_36VarlenDynamicPersistentTileSchedulerILi128ELi96ELi256ELi32ELb0ELb0ELb1ELb1ELb1ELb1EEEEEEEEEvNT_6ParamsE)
        /*002c*/ 	.word	0x00000000


	//----- nvinfo : EIATTR_REGCOUNT
	.align		4
.L_18:
        /*0030*/ 	.byte	0x04, 0x2f
        /*0032*/ 	.short	(.L_20 - .L_19)
	.align		4
.L_19:
        /*0034*/ 	.word	index@(_ZN7cutlass13device_kernelIN5flash11enable_sm90INS1_16FlashAttnFwdSm90INS1_25CollectiveMainloopFwdSm90ILi2EN4cute5tupleIJNS5_1CILi1EEES8_S8_EEENS6_IJNS7_ILi128EEENS7_ILi96EEENS7_ILi64EEEEEELi256ENS_6half_tEfNS_4arch4Sm90ELb1ELb0ELb0ELb1ELb0ELb1ELb0ELb1ELb0ELb0ELb0ELb0EEENS1_21CollectiveEpilogueFwdINS6_IJSA_NS7_ILi256EEESB_EEES9_SE_SG_Li256ELb1ELb0ELb0ELb0EEENS1_36VarlenDynamicPersistentTileSchedulerILi128ELi96ELi256ELi32ELb0ELb0ELb1ELb1ELb1ELb1EEEEEEEEEvNT_6ParamsE)
        /*0038*/ 	.word	0x00000004


	//----- nvinfo : EIATTR_FRAME_SIZE
	.align		4
.L_20:
        /*003c*/ 	.byte	0x04, 0x11
        /*003e*/ 	.short	(.L_22 - .L_21)
	.align		4
.L_21:
        /*0040*/ 	.word	index@(_ZN7cutlass13device_kernelIN5flash11enable_sm90INS1_16FlashAttnFwdSm90INS1_25CollectiveMainloopFwdSm90ILi2EN4cute5tupleIJNS5_1CILi1EEES8_S8_EEENS6_IJNS7_ILi128EEENS7_ILi96EEENS7_ILi64EEEEEELi256ENS_6half_tEfNS_4arch4Sm90ELb1ELb0ELb0ELb1ELb0ELb1ELb0ELb1ELb0ELb0ELb0ELb0EEENS1_21CollectiveEpilogueFwdINS6_IJSA_NS7_ILi256EEESB_EEES9_SE_SG_Li256ELb1ELb0ELb0ELb0EEENS1_36VarlenDynamicPersistentTileSchedulerILi128ELi96ELi256ELi32ELb0ELb0ELb1ELb1ELb1ELb1EEEEEEEEEvNT_6ParamsE)
        /*0044*/ 	.word	0x00000000


	//----- nvinfo : EIATTR_REGCOUNT
	.align		4
.L_22:
        /*0048*/ 	.byte	0x04, 0x2f
        /*004a*/ 	.short	(.L_24 - .L_23)
	.align		4
.L_23:
        /*004c*/ 	.word	index@(_ZN7cutlass13device_kernelIN5flash11enable_sm90INS1_16FlashAttnFwdSm90INS1_25CollectiveMainloopFwdSm90ILi2EN4cute5tupleIJNS5_1CILi1EEES8_S8_EEENS6_IJNS7_ILi128EEENS7_ILi96EEENS7_ILi64EEEEEELi256ENS_6half_tEfNS_4arch4Sm90ELb1ELb0ELb0ELb1ELb0ELb0ELb0ELb1ELb0ELb0ELb0ELb0EEENS1_21CollectiveEpilogueFwdINS6_IJSA_NS7_ILi256EEESB_EEES9_SE_SG_Li256ELb1ELb0ELb0ELb0EEENS1_36VarlenDynamicPersistentTileSchedulerILi128ELi96ELi256ELi32ELb0ELb0ELb1ELb1ELb1ELb1EEEEEEEEEvNT_6ParamsE)
        /*0050*/ 	.word	0x00000004


	//----- nvinfo : EIATTR_FRAME_SIZE
	.align		4
.L_24:
        /*0054*/ 	.byte	0x04, 0x11
        /*0056*/ 	.short	(.L_26 - .L_25)
	.align		4
.L_25:
        /*0058*/ 	.word	index@(_ZN7cutlass13device_kernelIN5flash11enable_sm90INS1_16FlashAttnFwdSm90INS1_25CollectiveMainloopFwdSm90ILi2EN4cute5tupleIJNS5_1CILi1EEES8_S8_EEENS6_IJNS7_ILi128EEENS7_ILi96EEENS7_ILi64EEEEEELi256ENS_6half_tEfNS_4arch4Sm90ELb1ELb0ELb0ELb1ELb0ELb0ELb0ELb1ELb0ELb0ELb0ELb0EEENS1_21CollectiveEpilogueFwdINS6_IJSA_NS7_ILi256EEESB_EEES9_SE_SG_Li256ELb1ELb0ELb0ELb0EEENS1_36VarlenDynamicPersistentTileSchedulerILi128ELi96ELi256ELi32ELb0ELb0ELb1ELb1ELb1ELb1EEEEEEEEEvNT_6ParamsE)
        /*005c*/ 	.word	0x00000000


	//----- nvinfo : EIATTR_REGCOUNT
	.align		4
.L_26:
        /*0060*/ 	.byte	0x04, 0x2f
        /*0062*/ 	.short	(.L_28 - .L_27)
	.align		4
.L_27:
        /*0064*/ 	.word	index@(_ZN7cutlass13device_kernelIN5flash11enable_sm90INS1_16FlashAttnFwdSm90INS1_25CollectiveMainloopFwdSm90ILi2EN4cute5tupleIJNS5_1CILi1EEES8_S8_EEENS6_IJNS7_ILi128EEENS7_ILi96EEENS7_ILi64EEEEEELi256ENS_6half_tEfNS_4arch4Sm90ELb1ELb0ELb0ELb0ELb0ELb0ELb1ELb1ELb0ELb0ELb0ELb0EEENS1_21CollectiveEpilogueFwdINS6_IJSA_NS7_ILi256EEESB_EEES9_SE_SG_Li256ELb0ELb0ELb0ELb0EEENS1_30DynamicPersistentTileSchedulerILi256ELi32ELb0ELb0ELb1EEEEEEEEEvNT_6ParamsE)
        /*0068*/ 	.word	0x00000004


	//----- nvinfo : EIATTR_FRAME_SIZE
	.align		4
.L_28:
        /*006c*/ 	.byte	0x04, 0x11
        /*006e*/ 	.short	(.L_30 - .L_29)
	.align		4
.L_29:
        /*0070*/ 	.word	index@(_ZN7cutlass13device_kernelIN5flash11enable_sm90INS1_16FlashAttnFwdSm90INS1_25CollectiveMainloopFwdSm90ILi2EN4cute5tupleIJNS5_1CILi1EEES8_S8_EEENS6_IJNS7_ILi128EEENS7_ILi96EEENS7_ILi64EEEEEELi256ENS_6half_tEfNS_4arch4Sm90ELb1ELb0ELb0ELb0ELb0ELb0ELb1ELb1ELb0ELb0ELb0ELb0EEENS1_21CollectiveEpilogueFwdINS6_IJSA_NS7_ILi256EEESB_EEES9_SE_SG_Li256ELb0ELb0ELb0ELb0EEENS1_30DynamicPersistentTileSchedulerILi256ELi32ELb0ELb0ELb1EEEEEEEEEvNT_6ParamsE)
        /*0074*/ 	.word	0x00000000


	//----- nvinfo : EIATTR_REGCOUNT
	.align		4
.L_30:
        /*0078*/ 	.byte	0x04, 0x2f
        /*007a*/ 	.short	(.L_32 - .L_31)
	.align		4
.L_31:
        /*007c*/ 	.word	index@(_ZN7cutlass13device_kernelIN5flash11enable_sm90INS1_16FlashAttnFwdSm90INS1_25CollectiveMainloopFwdSm90ILi2EN4cute5tupleIJNS5_1CILi1EEES8_S8_EEENS6_IJNS7_ILi128EEENS7_ILi96EEENS7_ILi64EEEEEELi256ENS_6half_tEfNS_4arch4Sm90ELb1ELb0ELb0ELb0ELb0ELb0ELb0ELb1ELb0ELb0ELb0ELb0EEENS1_21CollectiveEpilogueFwdINS6_IJSA_NS7_ILi256EEESB_EEES9_SE_SG_Li256ELb0ELb0ELb0ELb0EEENS1_30DynamicPersistentTileSchedulerILi256ELi32ELb0ELb0ELb1EEEEEEEEEvNT_6ParamsE)
        /*0080*/ 	.word	0x00000004


	//----- nvinfo : EIATTR_FRAME_SIZE
	.align		4
.L_32:
        /*0084*/ 	.byte	0x04, 0x11
        /*0086*/ 	.short	(.L_34 - .L_33)
	.align		4
.L_33:
        /*0088*/ 	.word	index@(_ZN7cutlass13device_kernelIN5flash11enable_sm90INS1_16FlashAttnFwdSm90INS1_25CollectiveMainloopFwdSm90ILi2EN4cute5tupleIJNS5_1CILi1EEES8_S8_EEENS6_IJNS7_ILi128EEENS7_ILi96EEENS7_ILi64EEEEEELi256ENS_6half_tEfNS_4arch4Sm90ELb1ELb0ELb0ELb0ELb0ELb0ELb0ELb1ELb0ELb0ELb0ELb0EEENS1_21CollectiveEpilogueFwdINS6_IJSA_NS7_ILi256EEESB_EEES9_SE_SG_Li256ELb0ELb0ELb0ELb0EEENS1_30DynamicPersistentTileSchedulerILi256ELi32ELb0ELb0ELb1EEEEEEEEEvNT_6ParamsE)
        /*008c*/ 	.word	0x00000000


	//----- nvinfo : EIATTR_REGCOUNT
	.align		4
.L_34:
        /*0090*/ 	.byte	0x04, 0x2f
        /*0092*/ 	.short	(.L_36 - .L_35)
	.align		4
.L_35:
        /*0094*/ 	.word	index@(_ZN7cutlass13device_kernelIN5flash11enable_sm90INS1_16FlashAttnFwdSm90INS1_25CollectiveMainloopFwdSm90ILi2EN4cute5tupleIJNS5_1CILi1EEES8_S8_EEENS6_IJNS7_ILi128EEENS7_ILi96EEENS7_ILi64EEEEEELi256ENS_6half_tEfNS_4arch4Sm90ELb0ELb1ELb0ELb1ELb0ELb1ELb1ELb1ELb0ELb0ELb0ELb0EEENS1_21CollectiveEpilogueFwdINS6_IJSA_NS7_ILi256EEESB_EEES9_SE_SG_Li256ELb1ELb0ELb0ELb0EEENS1_36VarlenDynamicPersistentTileSchedulerILi128ELi96ELi256ELi32ELb0ELb0ELb1ELb1ELb0ELb1EEEEEEEEEvNT_6ParamsE)
        /*0098*/ 	.word	0x00000004


	//----- nvinfo : EIATTR_FRAME_SIZE
	.align		4
.L_36:
        /*009c*/ 	.byte	0x04, 0x11
        /*009e*/ 	.short	(.L_38 - .L_37)
	.align		4
.L_37:
        /*00a0*/ 	.word	index@(_ZN7cutlass13device_kernelIN5flash11enable_sm90INS1_16FlashAttnFwdSm90INS1_25CollectiveMainloopFwdSm90ILi2EN4cute5tupleIJNS5_1CILi1EEES8_S8_EEENS6_IJNS7_ILi128EEENS7_ILi96EEENS7_ILi64EEEEEELi256ENS_6half_tEfNS_4arch4Sm90ELb0ELb1ELb0ELb1ELb0ELb1ELb1ELb1ELb0ELb0ELb0ELb0EEENS1_21CollectiveEpilogueFwdINS6_IJSA_NS7_ILi256EEESB_EEES9_SE_SG_Li256ELb1ELb0ELb0ELb0EEENS1_36VarlenDynamicPersistentTileSchedulerILi128ELi96ELi256ELi32ELb0ELb0ELb1ELb1ELb0ELb1EEEEEEEEEvNT_6ParamsE)
        /*00a4*/ 	.word	0x00000000


	//----- nvinfo : EIATTR_REGCOUNT
	.align		4
.L_38:
        /*00a8*/ 	.byte	0x04, 0x2f
        /*00aa*/ 	.short	(.L_40 - .L_39)
	.align		4
.L_39:
        /*00ac*/ 	.word	index@(_ZN7cutlass13device_kernelIN5flash11enable_sm90INS1_16FlashAttnFwdSm90INS1_25CollectiveMainloopFwdSm90ILi2EN4cute5tupleIJNS5_1CILi1EEES8_S8_EEENS6_IJNS7_ILi128EEENS7_ILi96EEENS7_ILi64EEEEEELi256ENS_6half_tEfNS_4arch4Sm90ELb0ELb1ELb0ELb1ELb0ELb0ELb1ELb1ELb0ELb0ELb0ELb0EEENS1_21CollectiveEpilogueFwdINS6_IJSA_NS7_ILi256EEESB_EEES9_SE_SG_Li256ELb1ELb0ELb0ELb0EEENS1_36VarlenDynamicPersistentTileSchedulerILi128ELi96ELi256ELi32ELb0ELb0ELb1ELb1ELb0ELb1EEEEEEEEEvNT_6ParamsE)
        /*00b0*/ 	.word	0x00000004


	//----- nvinfo : EIATTR_FRAME_SIZE
	.align		4
.L_40:
        /*00b4*/ 	.byte	0x04, 0x11
        /*00b6*/ 	.short	(.L_42 - .L_41)
	.align		4
.L_41:
        /*00b8*/ 	.word	index@(_ZN7cutlass13device_kernelIN5flash11enable_sm90INS1_16FlashAttnFwdSm90INS1_25CollectiveMainloopFwdSm90ILi2EN4cute5tupleIJNS5_1CILi1EEES8_S8_EEENS6_IJNS7_ILi128EEENS7_ILi96EEENS7_ILi64EEEEEELi256ENS_6half_tEfNS_4arch4Sm90ELb0ELb1ELb0ELb1ELb0ELb0ELb1ELb1ELb0ELb0ELb0ELb0EEENS1_21CollectiveEpilogueFwdINS6_IJSA_NS7_ILi256EEESB_EEES9_SE_SG_Li256ELb1ELb0ELb0ELb0EEENS1_36VarlenDynamicPersistentTileSchedulerILi128ELi96ELi256ELi32ELb0ELb0ELb1ELb1ELb0ELb1EEEEEEEEEvNT_6ParamsE)
        /*00bc*/ 	.word	0x00000000


	//----- nvinfo : EIATTR_REGCOUNT
	.align		4
.L_42:
        /*00c0*/ 	.byte	0x04, 0x2f
        /*00c2*/ 	.short	(.L_44 - .L_43)
	.align		4
.L_43:
        /*00c4*/ 	.word	index@(_ZN7cutlass13device_kernelIN5flash11enable_sm90INS1_16FlashAttnFwdSm90INS1_25CollectiveMainloopFwdSm90ILi2EN4cute5tupleIJNS5_1CILi1EEES8_S8_EEENS6_IJNS7_ILi128EEENS7_ILi96EEENS7_ILi64EEEEEELi256ENS_6half_tEfNS_4arch4Sm90ELb0ELb1ELb0ELb1ELb0ELb1ELb0ELb1ELb0ELb0ELb0ELb0EEENS1_21CollectiveEpilogueFwdINS6_IJSA_NS7_ILi256EEESB_EEES9_SE_SG_Li256ELb1ELb0ELb0ELb0EEENS1_36VarlenDynamicPersistentTileSchedulerILi128ELi96ELi256ELi32ELb0ELb0ELb1ELb1ELb0ELb1EEEEEEEEEvNT_6ParamsE)
        /*00c8*/ 	.word	0x00000004


	//----- nvinfo : EIATTR_FRAME_SIZE
	.align		4
.L_44:
        /*00cc*/ 	.byte	0x04, 0x11
        /*00ce*/ 	.short	(.L_46 - .L_45)
	.align		4
.L_45:
        /*00d0*/ 	.word	index@(_ZN7cutlass13device_kernelIN5flash11enable_sm90INS1_16FlashAttnFwdSm90INS1_25CollectiveMainloopFwdSm90ILi2EN4cute5tupleIJNS5_1CILi1EEES8_S8_EEENS6_IJNS7_ILi128EEENS7_ILi96EEENS7_ILi64EEEEEELi256ENS_6half_tEfNS_4arch4Sm90ELb0ELb1ELb0ELb1ELb0ELb1ELb0ELb1ELb0ELb0ELb0ELb0EEENS1_21CollectiveEpilogueFwdINS6_IJSA_NS7_ILi256EEESB_EEES9_SE_SG_Li256ELb1ELb0ELb0ELb0EEENS1_36VarlenDynamicPersistentTileSchedulerILi128ELi96ELi256ELi32ELb0ELb0ELb1ELb1ELb0ELb1EEEEEEEEEvNT_6ParamsE)
        /*00d4*/ 	.word	0x00000000


	//----- nvinfo : EIATTR_REGCOUNT
	.align		4
.L_46:
        /*00d8*/ 	.byte	0x04, 0x2f
        /*00da*/ 	.short	(.L_48 - .L_47)
	.align		4
.L_47:
        /*00dc*/ 	.word	index@(_ZN7cutlass13device_kernelIN5flash11enable_sm90INS1_16FlashAttnFwdSm90INS1_25CollectiveMainloopFwdSm90ILi2EN4cute5tupleIJNS5_1CILi1EEES8_S8_EEENS6_IJNS7_ILi128EEENS7_ILi96EEENS7_ILi64EEEEEELi256ENS_6half_tEfNS_4arch4Sm90ELb0ELb1ELb0ELb1ELb0ELb0ELb0ELb1ELb0ELb0ELb0ELb0EEENS1_21CollectiveEpilogueFwdINS6_IJSA_NS7_ILi256EEESB_EEES9_SE_SG_Li256ELb1ELb0ELb0ELb0EEENS1_36VarlenDynamicPersistentTileSchedulerILi128ELi96ELi256ELi32ELb0ELb0ELb1ELb1ELb0ELb1EEEEEEEEEvNT_6ParamsE)
        /*00e0*/ 	.word	0x00000004


	//----- nvinfo : EIATTR_FRAME_SIZE
	.align		4
.L_48:
        /*00e4*/ 	.byte	0x04, 0x11
        /*00e6*/ 	.short	(.L_50 - .L_49)
	.align		4
.L_49:
        /*00e8*/ 	.word	index@(_ZN7cutlass13device_kernelIN5flash11enable_sm90INS1_16FlashAttnFwdSm90INS1_25CollectiveMainloopFwdSm90ILi2EN4cute5tupleIJNS5_1CILi1EEES8_S8_EEENS6_IJNS7_ILi128EEENS7_ILi96EEENS7_ILi64EEEEEELi256ENS_6half_tEfNS_4arch4Sm90ELb0ELb1ELb0ELb1ELb0ELb0ELb0ELb1ELb0ELb0ELb0ELb0EEENS1_21CollectiveEpilogueFwdINS6_IJSA_NS7_ILi256EEESB_EEES9_SE_SG_Li256ELb1ELb0ELb0ELb0EEENS1_36VarlenDynamicPersistentTileSchedulerILi128ELi96ELi256ELi32ELb0ELb0ELb1ELb1ELb0ELb1EEEEEEEEEvNT_6ParamsE)
        /*00ec*/ 	.word	0x00000000


	//----- nvinfo : EIATTR_REGCOUNT
	.align		4
.L_50:
        /*00f0*/ 	.byte	0x04, 0x2f
        /*00f2*/ 	.short	(.L_52 - .L_51)
	.align		4
.L_51:
        /*00f4*/ 	.word	index@(_ZN7cutlass13device_kernelIN5flash11enable_sm90INS1_16FlashAttnFwdSm90INS1_25CollectiveMainloopFwdSm90ILi2EN4cute5tupleIJNS5_1CILi1EEES8_S8_EEENS6_IJNS7_ILi128EEENS7_ILi96EEENS7_ILi64EEEEEELi256ENS_6half_tEfNS_4arch4Sm90ELb0ELb1ELb0ELb0ELb0ELb0ELb1ELb1ELb0ELb0ELb0ELb0EEENS1_21CollectiveEpilogueFwdINS6_IJSA_NS7_ILi256EEESB_EEES9_SE_SG_Li256ELb0ELb0ELb0ELb0EEENS1_30DynamicPersistentTileSchedulerILi256ELi32ELb0ELb0ELb1EEEEEEEEEvNT_6ParamsE)
        /*00f8*/ 	.word	0x00000004


	//----- nvinfo : EIATTR_FRAME_SIZE
	.align		4
.L_52:
        /*00fc*/ 	.byte	0x04, 0x11
        /*00fe*/ 	.short	(.L_54 - .L_53)
	.align		4
.L_53:
        /*0100*/ 	.word	index@(_ZN7cutlass13device_kernelIN5flash11enable_sm90INS1_16FlashAttnFwdSm90INS1_25CollectiveMainloopFwdSm90ILi2EN4cute5tupleIJNS5_1CILi1EEES8_S8_EEENS6_IJNS7_ILi128EEENS7_ILi96EEENS7_ILi64EEEEEELi256ENS_6half_tEfNS_4arch4Sm90ELb0ELb1ELb0ELb0ELb0ELb0ELb1ELb1ELb0ELb0ELb0ELb0EEENS1_21CollectiveEpilogueFwdINS6_IJSA_NS7_ILi256EEESB_EEES9_SE_SG_Li256ELb0ELb0ELb0ELb0EEENS1_30DynamicPersistentTileSchedulerILi256ELi32ELb0ELb0ELb1EEEEEEEEEvNT_6ParamsE)
        /*0104*/ 	.word	0x00000000


	//----- nvinfo : EIATTR_REGCOUNT
	.align		4
.L_54:
        /*0108*/ 	.byte	0x04, 0x2f
        /*010a*/ 	.short	(.L_56 - .L_55)
	.align		4
.L_55:
        /*010c*/ 	.word	index@(_ZN7cutlass13device_kernelIN5flash11enable_sm90INS1_16FlashAttnFwdSm90INS1_25CollectiveMainloopFwdSm90ILi2EN4cute5tupleIJNS5_1CILi1EEES8_S8_EEENS6_IJNS7_ILi128EEENS7_ILi96EEENS7_ILi64EEEEEELi256ENS_6half_tEfNS_4arch4Sm90ELb0ELb1ELb0ELb0ELb0ELb0ELb0ELb1ELb0ELb0ELb0ELb0EEENS1_21CollectiveEpilogueFwdINS6_IJSA_NS7_ILi256EEESB_EEES9_SE_SG_Li256ELb0ELb0ELb0ELb0EEENS1_30DynamicPersistentTileSchedulerILi256ELi32ELb0ELb0ELb1EEEEEEEEEvNT_6ParamsE)
        /*0110*/ 	.word	0x00000004


	//----- nvinfo : EIATTR_FRAME_SIZE
	.align		4
.L_56:
        /*0114*/ 	.byte	0x04, 0x11
        /*0116*/ 	.short	(.L_58 - .L_57)
	.align		4
.L_57:
        /*0118*/ 	.word	index@(_ZN7cutlass13device_kernelIN5flash11enable_sm90INS1_16FlashAttnFwdSm90INS1_25CollectiveMainloopFwdSm90ILi2EN4cute5tupleIJNS5_1CILi1EEES8_S8_EEENS6_IJNS7_ILi128EEENS7_ILi96EEENS7_ILi64EEEEEELi256ENS_6half_tEfNS_4arch4Sm90ELb0ELb1ELb0ELb0ELb0ELb0ELb0ELb1ELb0ELb0ELb0ELb0EEENS1_21CollectiveEpilogueFwdINS6_IJSA_NS7_ILi256EEESB_EEES9_SE_SG_Li256ELb0ELb0ELb0ELb0EEENS1_30DynamicPersistentTileSchedulerILi256ELi32ELb0ELb0ELb1EEEEEEEEEvNT_6ParamsE)
        /*011c*/ 	.word	0x00000000


	//----- nvinfo : EIATTR_REGCOUNT
	.align		4
.L_58:
        /*0120*/ 	.byte	0x04, 0x2f
        /*0122*/ 	.short	(.L_60 - .L_59)
	.align		4
.L_59:
        /*0124*/ 	.word	index@(_ZN7cutlass13device_kernelIN5flash11enable_sm90INS1_16FlashAttnFwdSm90INS1_25CollectiveMainloopFwdSm90ILi2EN4cute5tupleIJNS5_1CILi1EEES8_S8_EEENS6_IJNS7_ILi128EEENS7_ILi96EEENS7_ILi64EEEEEELi256ENS_6half_tEfNS_4arch4Sm90ELb0ELb0ELb0ELb1ELb0ELb1ELb1ELb1ELb0ELb0ELb0ELb0EEENS1_21CollectiveEpilogueFwdINS6_IJSA_NS7_ILi256EEESB_EEES9_SE_SG_Li256ELb1ELb0ELb0ELb0EEENS1_36VarlenDynamicPersistentTileSchedulerILi128ELi96ELi256ELi32ELb0ELb0ELb1ELb0ELb1ELb1EEEEEEEEEvNT_6ParamsE)
        /*0128*/ 	.word	0x00000004


	//----- nvinfo : EIATTR_FRAME_SIZE
	.align		4
.L_60:
        /*012c*/ 	.byte	0x04, 0x11
        /*012e*/ 	.short	(.L_62 - .L_61)
	.align		4
.L_61:
        /*0130*/ 	.word	index@(_ZN7cutlass13device_kernelIN5flash11enable_sm90INS1_16FlashAttnFwdSm90INS1_25CollectiveMainloopFwdSm90ILi2EN4cute5tupleIJNS5_1CILi1EEES8_S8_EEENS6_IJNS7_ILi128EEENS7_ILi96EEENS7_ILi64EEEEEELi256ENS_6half_tEfNS_4arch4Sm90ELb0ELb0ELb0ELb1ELb0ELb1ELb1ELb1ELb0ELb0ELb0ELb0EEENS1_21CollectiveEpilogueFwdINS6_IJSA_NS7_ILi256EEESB_EEES9_SE_SG_Li256ELb1ELb0ELb0ELb0EEENS1_36VarlenDynamicPersistentTileSchedulerILi128ELi96ELi256ELi32ELb0ELb0ELb1ELb0ELb1ELb1EEEEEEEEEvNT_6ParamsE)
        /*0134*/ 	.word	0x00000000


	//----- nvinfo : EIATTR_REGCOUNT
	.align		4
.L_62:
        /*0138*/ 	.byte	0x04, 0x2f
        /*013a*/ 	.short	(.L_64 - .L_63)
	.align		4
.L_63:
        /*013c*/ 	.word	index@(_ZN7cutlass13device_kernelIN5flash11enable_sm90INS1_16FlashAttnFwdSm90INS1_25CollectiveMainloopFwdSm90ILi2EN4cute5tupleIJNS5_1CILi1EEES8_S8_EEENS6_IJNS7_ILi128EEENS7_ILi96EEENS7_ILi64EEEEEELi256ENS_6half_tEfNS_4arch4Sm90ELb0ELb0ELb0ELb1ELb0ELb0ELb1ELb1ELb0ELb0ELb0ELb0EEENS1_21CollectiveEpilogueFwdINS6_IJSA_NS7_ILi256EEESB_EEES9_SE_SG_Li256ELb1ELb0ELb0ELb0EEENS1_36VarlenDynamicPersistentTileSchedulerILi128ELi96ELi256ELi32ELb0ELb0ELb1ELb0ELb1ELb1EEEEEEEEEvNT_6ParamsE)
        /*0140*/ 	.word	0x00000004


	//----- nvinfo : EIATTR_FRAME_SIZE
	.align		4
.L_64:
        /*0144*/ 	.byte	0x04, 0x11
        /*0146*/ 	.short	(.L_66 - .L_65)
	.align		4
.L_65:
        /*0148*/ 	.word	index@(_ZN7cutlass13device_kernelIN5flash11enable_sm90INS1_16FlashAttnFwdSm90INS1_25CollectiveMainloopFwdSm90ILi2EN4cute5tupleIJNS5_1CILi1EEES8_S8_EEENS6_IJNS7_ILi128EEENS7_ILi96EEENS7_ILi64EEEEEELi256ENS_6half_tEfNS_4arch4Sm90ELb0ELb0ELb0ELb1ELb0ELb0ELb1ELb1ELb0ELb0ELb0ELb0EEENS1_21CollectiveEpilogueFwdINS6_IJSA_NS7_ILi256EEESB_EEES9_SE_SG_Li256ELb1ELb0ELb0ELb0EEENS1_36VarlenDynamicPersistentTileSchedulerILi128ELi96ELi256ELi32ELb0ELb0ELb1ELb0ELb1ELb1EEEEEEEEEvNT_6ParamsE)
        /*014c*/ 	.word	0x00000000


	//----- nvinfo : EIATTR_REGCOUNT
	.align		4
.L_66:
        /*0150*/ 	.byte	0x04, 0x2f
        /*0152*/ 	.short	(.L_68 - .L_67)
	.align		4
.L_67:
        /*0154*/ 	.word	index@(_ZN7cutlass13device_kernelIN5flash11enable_sm90INS1_16FlashAttnFwdSm90INS1_25CollectiveMainloopFwdSm90ILi2EN4cute5tupleIJNS5_1CILi1EEES8_S8_EEENS6_IJNS7_ILi128EEENS7_ILi96EEENS7_ILi64EEEEEELi256ENS_6half_tEfNS_4arch4Sm90ELb0ELb0ELb0ELb1ELb0ELb1ELb0ELb1ELb0ELb0ELb0ELb0EEENS1_21CollectiveEpilogueFwdINS6_IJSA_NS7_ILi256EEESB_EEES9_SE_SG_Li256ELb1ELb0ELb0ELb0EEENS1_36VarlenDynamicPersistentTileSchedulerILi128ELi96ELi256ELi32ELb0ELb0ELb1ELb0ELb1ELb1EEEEEEEEEvNT_6ParamsE)
        /*0158*/ 	.word	0x00000004


	//----- nvinfo : EIATTR_FRAME_SIZE
	.align		4
.L_68:
        /*015c*/ 	.byte	0x04, 0x11
        /*015e*/ 	.short	(.L_70 - .L_69)
	.align		4
.L_69:
        /*0160*/ 	.word	index@(_ZN7cutlass13device_kernelIN5flash11enable_sm90INS1_16FlashAttnFwdSm90INS1_25CollectiveMainloopFwdSm90ILi2EN4cute5tupleIJNS5_1CILi1EEES8_S8_EEENS6_IJNS7_ILi128EEENS7_ILi96EEENS7_ILi64EEEEEELi256ENS_6half_tEfNS_4arch4Sm90ELb0ELb0ELb0ELb1ELb0ELb1ELb0ELb1ELb0ELb0ELb0ELb0EEENS1_21CollectiveEpilogueFwdINS6_IJSA_NS7_ILi256EEESB_EEES9_SE_SG_Li256ELb1ELb0ELb0ELb0EEENS1_36VarlenDynamicPersistentTileSchedulerILi128ELi96ELi256ELi32ELb0ELb0ELb1ELb0ELb1ELb1EEEEEEEEEvNT_6ParamsE)
        /*0164*/ 	.word	0x00000000


	//----- nvinfo : EIATTR_REGCOUNT
	.align		4
.L_70:
        /*0168*/ 	.byte	0x04, 0x2f
        /*016a*/ 	.short	(.L_72 - .L_71)
	.align		4
.L_71:
        /*016c*/ 	.word	index@(_ZN7cutlass13device_kernelIN5flash11enable_sm90INS1_16FlashAttnFwdSm90INS1_25CollectiveMainloopFwdSm90ILi2EN4cute5tupleIJNS5_1CILi1EEES8_S8_EEENS6_IJNS7_ILi128EEENS7_ILi96EEENS7_ILi64EEEEEELi256ENS_6half_tEfNS_4arch4Sm90ELb0ELb0ELb0ELb1ELb0ELb0ELb0ELb1ELb0ELb0ELb0ELb0EEENS1_21CollectiveEpilogueFwdINS6_IJSA_NS7_ILi256EEESB_EEES9_SE_SG_Li256ELb1ELb0ELb0ELb0EEENS1_36VarlenDynamicPersistentTileSchedulerILi128ELi96ELi256ELi32ELb0ELb0ELb1ELb0ELb1ELb1EEEEEEEEEvNT_6ParamsE)
        /*0170*/ 	.word	0x00000004


	//----- nvinfo : EIATTR_FRAME_SIZE
	.align		4
.L_72:
        /*0174*/ 	.byte	0x04, 0x11
        /*0176*/ 	.short	(.L_74 - .L_73)
	.align		4
.L_73:
        /*0178*/ 	.word	index@(_ZN7cutlass13device_kernelIN5flash11enable_sm90INS1_16FlashAttnFwdSm90INS1_25CollectiveMainloopFwdSm90ILi2EN4cute5tupleIJNS5_1CILi1EEES8_S8_EEENS6_IJNS7_ILi128EEENS7_ILi96EEENS7_ILi64EEEEEELi256ENS_6half_tEfNS_4arch4Sm90ELb0ELb0ELb0ELb1ELb0ELb0ELb0ELb1ELb0ELb0ELb0ELb0EEENS1_21CollectiveEpilogueFwdINS6_IJSA_NS7_ILi256EEESB_EEES9_SE_SG_Li256ELb1ELb0ELb0ELb0EEENS1_36VarlenDynamicPersistentTileSchedulerILi128ELi96ELi256ELi32ELb0ELb0ELb1ELb0ELb1ELb1EEEEEEEEEvNT_6ParamsE)
        /*017c*/ 	.word	0x00000000


	//----- nvinfo : EIATTR_REGCOUNT
	.align		4
.L_74:
        /*0180*/ 	.byte	0x04, 0x2f
        /*0182*/ 	.short	(.L_76 - .L_75)
	.align		4
.L_75:
        /*0184*/ 	.word	index@(_ZN7cutlass13device_kernelIN5flash11enable_sm90INS1_16FlashAttnFwdSm90INS1_25CollectiveMainloopFwdSm90ILi2EN4cute5tupleIJNS5_1CILi1EEES8_S8_EEENS6_IJNS7_ILi128EEENS7_ILi96EEENS7_ILi64EEEEEELi256ENS_6half_tEfNS_4arch4Sm90ELb0ELb0ELb0ELb0ELb0ELb0ELb1ELb1ELb0ELb0ELb0ELb0EEENS1_21CollectiveEpilogueFwdINS6_IJSA_NS7_ILi256EEESB_EEES9_SE_SG_Li256ELb0ELb0ELb0ELb0EEENS1_29StaticPersistentTileSchedulerILb0EEEEEEEEEvNT_6ParamsE)
        /*0188*/ 	.word	0x00000004


	//----- nvinfo : EIATTR_FRAME_SIZE
	.align		4
.L_76:
        /*018c*/ 	.byte	0x04, 0x11
        /*018e*/ 	.short	(.L_78 - .L_77)
	.align		4
.L_77:
        /*0190*/ 	.word	index@(_ZN7cutlass13device_kernelIN5flash11enable_sm90INS1_16FlashAttnFwdSm90INS1_25CollectiveMainloopFwdSm90ILi2EN4cute5tupleIJNS5_1CILi1EEES8_S8_EEENS6_IJNS7_ILi128EEENS7_ILi96EEENS7_ILi64EEEEEELi256ENS_6half_tEfNS_4arch4Sm90ELb0ELb0ELb0ELb0ELb0ELb0ELb1ELb1ELb0ELb0ELb0ELb0EEENS1_21CollectiveEpilogueFwdINS6_IJSA_NS7_ILi256EEESB_EEES9_SE_SG_Li256ELb0ELb0ELb0ELb0EEENS1_29StaticPersistentTileSchedulerILb0EEEEEEEEEvNT_6ParamsE)
        /*0194*/ 	.word	0x00000000


	//----- nvinfo : EIATTR_REGCOUNT
	.align		4
.L_78:
        /*0198*/ 	.byte	0x04, 0x2f
        /*019a*/ 	.short	(.L_80 - .L_79)
	.align		4
.L_79:
        /*019c*/ 	.word	index@(_ZN7cutlass13device_kernelIN5flash11enable_sm90INS1_16FlashAttnFwdSm90INS1_25CollectiveMainloopFwdSm90ILi2EN4cute5tupleIJNS5_1CILi1EEES8_S8_EEENS6_IJNS7_ILi128EEENS7_ILi96EEENS7_ILi64EEEEEELi256ENS_6half_tEfNS_4arch4Sm90ELb0ELb0ELb0ELb0ELb0ELb0ELb0ELb1ELb0ELb0ELb0ELb0EEENS1_21CollectiveEpilogueFwdINS6_IJSA_NS7_ILi256EEESB_EEES9_SE_SG_Li256ELb0ELb0ELb0ELb0EEENS1_29StaticPersistentTileSchedulerILb0EEEEEEEEEvNT_6ParamsE)
        /*01a0*/ 	.word	0x00000004


	//----- nvinfo : EIATTR_FRAME_SIZE
	.align		4
.L_80:
        /*01a4*/ 	.byte	0x04, 0x11
        /*01a6*/ 	.short	(.L_82 - .L_81)
	.align		4
.L_81:
        /*01a8*/ 	.word	index@(_ZN7cutlass13device_kernelIN5flash11enable_sm90INS1_16FlashAttnFwdSm90INS1_25CollectiveMainloopFwdSm90ILi2EN4cute5tupleIJNS5_1CILi1EEES8_S8_EEENS6_IJNS7_ILi128EEENS7_ILi96EEENS7_ILi64EEEEEELi256ENS_6half_tEfNS_4arch4Sm90ELb0ELb0ELb0ELb0ELb0ELb0ELb0ELb1ELb0ELb0ELb0ELb0EEENS1_21CollectiveEpilogueFwdINS6_IJSA_NS7_ILi256EEESB_EEES9_SE_SG_Li256ELb0ELb0ELb0ELb0EEENS1_29StaticPersistentTileSchedulerILb0EEEEEEEEEvNT_6ParamsE)
        /*01ac*/ 	.word	0x00000000


	//----- nvinfo : EIATTR_REGCOUNT
	.align		4
.L_82:
        /*01b0*/ 	.byte	0x04, 0x2f
        /*01b2*/ 	.short	(.L_84 - .L_83)
	.align		4
.L_83:
        /*01b4*/ 	.word	index@(_ZN7cutlass13device_kernelIN5flash11enable_sm90INS1_16FlashAttnFwdSm90INS1_25CollectiveMainloopFwdSm90ILi2EN4cute5tupleIJNS5_1CILi1EEES8_S8_EEENS6_IJNS7_ILi64EEESA_SA_EEELi512ENS_6half_tEfNS_4arch4Sm90ELb1ELb0ELb0ELb1ELb0ELb1ELb1ELb0ELb0ELb0ELb0ELb0EEENS1_21CollectiveEpilogueFwdINS6_IJSA_NS7_ILi512EEESA_EEES9_SC_SE_Li256ELb1ELb0ELb0ELb0EEENS1_36VarlenDynamicPersistentTileSchedulerILi64ELi64ELi256ELi32ELb0ELb0ELb1ELb1ELb1ELb1EEEEEEEEEvNT_6ParamsE)
        /*01b8*/ 	.word	0x00000004


	//----- nvinfo : EIATTR_FRAME_SIZE
	.align		4
.L_84:
        /*01bc*/ 	.byte	0x04, 0x11
        /*01be*/ 	.short	(.L_86 - .L_85)
	.align		4
.L_85:
        /*01c0*/ 	.word	index@(_ZN7cutlass13device_kernelIN5flash11enable_sm90INS1_16FlashAttnFwdSm90INS1_25CollectiveMainloopFwdSm90ILi2EN4cute5tupleIJNS5_1CILi1EEES8_S8_EEENS6_IJNS7_ILi64EEESA_SA_EEELi512ENS_6half_tEfNS_4arch4Sm90ELb1ELb0ELb0ELb1ELb0ELb1ELb1ELb0ELb0ELb0ELb0ELb0EEENS1_21CollectiveEpilogueFwdINS6_IJSA_NS7_ILi512EEESA_EEES9_SC_SE_Li256ELb1ELb0ELb0ELb0EEENS1_36VarlenDynamicPersistentTileSchedulerILi64ELi64ELi256ELi32ELb0ELb0ELb1ELb1ELb1ELb1EEEEEEEEEvNT_6ParamsE)
        /*01c4*/ 	.word	0x00000000


	//----- nvinfo : EIATTR_REGCOUNT
	.align		4
.L_86:
        /*01c8*/ 	.byte	0x04, 0x2f
        /*01ca*/ 	.short	(.L_88 - .L_87)
	.align		4
.L_87:
        /*01cc*/ 	.word	index@(_ZN7cutlass13device_kernelIN5flash11enable_sm90INS1_16FlashAttnFwdSm90INS1_25CollectiveMainloopFwdSm90ILi2EN4cute5tupleIJNS5_1CILi1EEES8_S8_EEENS6_IJNS7_ILi64EEESA_SA_EEELi512ENS_6half_tEfNS_4arch4Sm90ELb1ELb0ELb0ELb1ELb0ELb0ELb1ELb0ELb0ELb0ELb0ELb0EEENS1_21CollectiveEpilogueFwdINS6_IJSA_NS7_ILi512EEESA_EEES9_SC_SE_Li256ELb1ELb0ELb0ELb0EEENS1_36VarlenDynamicPersistentTileSchedulerILi64ELi64ELi256ELi32ELb0ELb0ELb1ELb1ELb1ELb1EEEEEEEEEvNT_6ParamsE)
        /*01d0*/ 	.word	0x00000004


	//----- nvinfo : EIATTR_FRAME_SIZE
	.align		4
.L_88:
        /*01d4*/ 	.byte	0x04, 0x11
        /*01d6*/ 	.short	(.L_90 - .L_89)
	.align		4
.L_89:
        /*01d8*/ 	.word	index@(_ZN7cutlass13device_kernelIN5flash11enable_sm90INS1_16FlashAttnFwdSm90INS1_25CollectiveMainloopFwdSm90ILi2EN4cute5tupleIJNS5_1CILi1EEES8_S8_EEENS6_IJNS7_ILi64EEESA_SA_EEELi512ENS_6half_tEfNS_4arch4Sm90ELb1ELb0ELb0ELb1ELb0ELb0ELb1ELb0ELb0ELb0ELb0ELb0EEENS1_21CollectiveEpilogueFwdINS6_IJSA_NS7_ILi512EEESA_EEES9_SC_SE_Li256ELb1ELb0ELb0ELb0EEENS1_36VarlenDynamicPersistentTileSchedulerILi64ELi64ELi256ELi32ELb0ELb0ELb1ELb1ELb1ELb1EEEEEEEEEvNT_6ParamsE)
        /*01dc*/ 	.word	0x00000000


	//----- nvinfo : EIATTR_REGCOUNT
	.align		4
.L_90:
        /*01e0*/ 	.byte	0x04, 0x2f
        /*01e2*/ 	.short	(.L_92 - .L_91)
	.align		4
.L_91:
        /*01e4*/ 	.word	index@(_ZN7cutlass13device_kernelIN5flash11enable_sm90INS1_16FlashAttnFwdSm90INS1_25CollectiveMainloopFwdSm90ILi2EN4cute5tupleIJNS5_1CILi1EEES8_S8_EEENS6_IJNS7_ILi64EEESA_SA_EEELi512ENS_6half_tEfNS_4arch4Sm90ELb1ELb0ELb0ELb1ELb0ELb1ELb0ELb0ELb0ELb0ELb0ELb0EEENS1_21CollectiveEpilogueFwdINS6_IJSA_NS7_ILi512EEESA_EEES9_SC_SE_Li256ELb1ELb0ELb0ELb0EEENS1_36VarlenDynamicPersistentTileSchedulerILi64ELi64ELi256ELi32ELb0ELb0ELb1ELb1ELb1ELb1EEEEEEEEEvNT_6ParamsE)
        /*01e8*/ 	.word	0x00000004


	//----- nvinfo : EIATTR_FRAME_SIZE
	.align		4
.L_92:
        /*01ec*/ 	.byte	0x04, 0x11
        /*01ee*/ 	.short	(.L_94 - .L_93)
	.align		4
.L_93:
        /*01f0*/ 	.word	index@(_ZN7cutlass13device_kernelIN5flash11enable_sm90INS1_16FlashAttnFwdSm90INS1_25CollectiveMainloopFwdSm90ILi2EN4cute5tupleIJNS5_1CILi1EEES8_S8_EEENS6_IJNS7_ILi64EEESA_SA_EEELi512ENS_6half_tEfNS_4arch4Sm90ELb1ELb0ELb0ELb1ELb0ELb1ELb0ELb0ELb0ELb0ELb0ELb0EEENS1_21CollectiveEpilogueFwdINS6_IJSA_NS7_ILi512EEESA_EEES9_SC_SE_Li256ELb1ELb0ELb0ELb0EEENS1_36VarlenDynamicPersistentTileSchedulerILi64ELi64ELi256ELi32ELb0ELb0ELb1ELb1ELb1ELb1EEEEEEEEEvNT_6ParamsE)
        /*01f4*/ 	.word	0x00000000


	//----- nvinfo : EIATTR_REGCOUNT
	.align		4
.L_94:
        /*01f8*/ 	.byte	0x04, 0x2f
        /*01fa*/ 	.short	(.L_96 - .L_95)
	.align		4
.L_95:
        /*01fc*/ 	.word	index@(_ZN7cutlass13device_kernelIN5flash11enable_sm90INS1_16FlashAttnFwdSm90INS1_25CollectiveMainloopFwdSm90ILi2EN4cute5tupleIJNS5_1CILi1EEES8_S8_EEENS6_IJNS7_ILi64EEESA_SA_EEELi512ENS_6half_tEfNS_4arch4Sm90ELb1ELb0ELb0ELb1ELb0ELb0ELb0ELb0ELb0ELb0ELb0ELb0EEENS1_21CollectiveEpilogueFwdINS6_IJSA_NS7_ILi512EEESA_EEES9_SC_SE_Li256ELb1ELb0ELb0ELb0EEENS1_36VarlenDynamicPersistentTileSchedulerILi64ELi64ELi256ELi32ELb0ELb0ELb1ELb1ELb1ELb1EEEEEEEEEvNT_6ParamsE)
        /*0200*/ 	.word	0x00000004


	//----- nvinfo : EIATTR_FRAME_SIZE
	.align		4
.L_96:
        /*0204*/ 	.byte	0x04, 0x11
        /*0206*/ 	.short	(.L_98 - .L_97)
	.align		4
.L_97:
        /*0208*/ 	.word	index@(_ZN7cutlass13device_kernelIN5flash11enable_sm90INS1_16FlashAttnFwdSm90INS1_25CollectiveMainloopFwdSm90ILi2EN4cute5tupleIJNS5_1CILi1EEES8_S8_EEENS6_IJNS7_ILi64EEESA_SA_EEELi512ENS_6half_tEfNS_4arch4Sm90ELb1ELb0ELb0ELb1ELb0ELb0ELb0ELb0ELb0ELb0ELb0ELb0EEENS1_21CollectiveEpilogueFwdINS6_IJSA_NS7_ILi512EEESA_EEES9_SC_SE_Li256ELb1ELb0ELb0ELb0EEENS1_36VarlenDynamicPersistentTileSchedulerILi64ELi64ELi256ELi32ELb0ELb0ELb1ELb1ELb1ELb1EEEEEEEEEvNT_6ParamsE)
        /*020c*/ 	.word	0x00000000


	//----- nvinfo : EIATTR_REGCOUNT
	.align		4
.L_98:
        /*0210*/ 	.byte	0x04, 0x2f
        /*0212*/ 	.short	(.L_100 - .L_99)
	.align		4
.L_99:
        /*0214*/ 	.word	index@(_ZN7cutlass13device_kernelIN5flash11enable_sm90INS1_16FlashAttnFwdSm90INS1_25CollectiveMainloopFwdSm90ILi2EN4cute5tupleIJNS5_1CILi1EEES8_S8_EEENS6_IJNS7_ILi64EEESA_SA_EEELi512ENS_6half_tEfNS_4arch4Sm90ELb1ELb0ELb0ELb0ELb0ELb0ELb1ELb0ELb0ELb0ELb0ELb0EEENS1_21CollectiveEpilogueFwdINS6_IJSA_NS7_ILi512EEESA_EEES9_SC_SE_Li256ELb0ELb0ELb0ELb0EEENS1_30DynamicPersistentTileSchedulerILi256ELi32ELb0ELb0ELb1EEEEEEEEEvNT_6ParamsE)
        /*0218*/ 	.word	0x00000004


	//----- nvinfo : EIATTR_FRAME_SIZE
	.align		4
.L_100:
        /*021c*/ 	.byte	0x04, 0x11
        /*021e*/ 	.short	(.L_102 - .L_101)
	.align		4
.L_101:
        /*0220*/ 	.word	index@(_ZN7cutlass13device_kernelIN5flash11enable_sm90INS1_16FlashAttnFwdSm90INS1_25CollectiveMainloopFwdSm90ILi2EN4cute5tupleIJNS5_1CILi1EEES8_S8_EEENS6_IJNS7_ILi64EEESA_SA_EEELi512ENS_6half_tEfNS_4arch4Sm90ELb1ELb0ELb0ELb0ELb0ELb0ELb1ELb0ELb0ELb0ELb0ELb0EEENS1_21CollectiveEpilogueFwdINS6_IJSA_NS7_ILi512EEESA_EEES9_SC_SE_Li256ELb0ELb0ELb0ELb0EEENS1_30DynamicPersistentTileSchedulerILi256ELi32ELb0ELb0ELb1EEEEEEEEEvNT_6ParamsE)
        /*0224*/ 	.word	0x00000000


	//----- nvinfo : EIATTR_REGCOUNT
	.align		4
.L_102:
        /*0228*/ 	.byte	0x04, 0x2f
        /*022a*/ 	.short	(.L_104 - .L_103)
	.align		4
.L_103:
        /*022c*/ 	.word	index@(_ZN7cutlass13device_kernelIN5flash11enable_sm90INS1_16FlashAttnFwdSm90INS1_25CollectiveMainloopFwdSm90ILi2EN4cute5tupleIJNS5_1CILi1EEES8_S8_EEENS6_IJNS7_ILi64EEESA_SA_EEELi512ENS_6half_tEfNS_4arch4Sm90ELb1ELb0ELb0ELb0ELb0ELb0ELb0ELb0ELb0ELb0ELb0ELb0EEENS1_21CollectiveEpilogueFwdINS6_IJSA_NS7_ILi512EEESA_EEES9_SC_SE_Li256ELb0ELb0ELb0ELb0EEENS1_30DynamicPersistentTileSchedulerILi256ELi32ELb0ELb0ELb1EEEEEEEEEvNT_6ParamsE)
        /*0230*/ 	.word	0x00000004


	//----- nvinfo : EIATTR_FRAME_SIZE
	.align		4
.L_104:
        /*0234*/ 	.byte	0x04, 0x11
        /*0236*/ 	.short	(.L_106 - .L_105)
	.align		4
.L_105:
        /*0238*/ 	.word	index@(_ZN7cutlass13device_kernelIN5flash11enable_sm90INS1_16FlashAttnFwdSm90INS1_25CollectiveMainloopFwdSm90ILi2EN4cute5tupleIJNS5_1CILi1EEES8_S8_EEENS6_IJNS7_ILi64EEESA_SA_EEELi512ENS_6half_tEfNS_4arch4Sm90ELb1ELb0ELb0ELb0ELb0ELb0ELb0ELb0ELb0ELb0ELb0ELb0EEENS1_21CollectiveEpilogueFwdINS6_IJSA_NS7_ILi512EEESA_EEES9_SC_SE_Li256ELb0ELb0ELb0ELb0EEENS1_30DynamicPersistentTileSchedulerILi256ELi32ELb0ELb0ELb1EEEEEEEEEvNT_6ParamsE)
        /*023c*/ 	.word	0x00000000


	//----- nvinfo : EIATTR_REGCOUNT
	.align		4
.L_106:
        /*0240*/ 	.byte	0x04, 0x2f
        /*0242*/ 	.short	(.L_108 - .L_107)
	.align		4
.L_107:
        /*0244*/ 	.word	index@(_ZN7cutlass13device_kernelIN5flash11enable_sm90INS1_16FlashAttnFwdSm90INS1_25CollectiveMainloopFwdSm90ILi2EN4cute5tupleIJNS5_1CILi1EEES8_S8_EEENS6_IJNS7_ILi64EEESA_SA_EEELi512ENS_6half_tEfNS_4arch4Sm90ELb0ELb1ELb0ELb1ELb0ELb1ELb1ELb0ELb0ELb0ELb0ELb0EEENS1_21CollectiveEpilogueFwdINS6_IJSA_NS7_ILi512EEESA_EEES9_SC_SE_Li256ELb1ELb0ELb0ELb0EEENS1_36VarlenDynamicPersistentTileSchedulerILi64ELi64ELi256ELi32ELb0ELb0ELb1ELb1ELb0ELb1EEEEEEEEEvNT_6ParamsE)
        /*0248*/ 	.word	0x00000004


	//----- nvinfo : EIATTR_FRAME_SIZE
	.align		4
.L_108:
        /*024c*/ 	.byte	0x04, 0x11
        /*024e*/ 	.short	(.L_110 - .L_109)
	.align		4
.L_109:
        /*0250*/ 	.word	index@(_ZN7cutlass13device_kernelIN5flash11enable_sm90INS1_16FlashAttnFwdSm90INS1_25CollectiveMainloopFwdSm90ILi2EN4cute5tupleIJNS5_1CILi1EEES8_S8_EEENS6_IJNS7_ILi64EEESA_SA_EEELi512ENS_6half_tEfNS_4arch4Sm90ELb0ELb1ELb0ELb1ELb0ELb1ELb1ELb0ELb0ELb0ELb0ELb0EEENS1_21CollectiveEpilogueFwdINS6_IJSA_NS7_ILi512EEESA_EEES9_SC_SE_Li256ELb1ELb0ELb0ELb0EEENS1_36VarlenDynamicPersistentTileSchedulerILi64ELi64ELi256ELi32ELb0ELb0ELb1ELb1ELb0ELb1EEEEEEEEEvNT_6ParamsE)
        /*0254*/ 	.word	0x00000000


	//----- nvinfo : EIATTR_REGCOUNT
	.align		4
.L_110:
        /*0258*/ 	.byte	0x04, 0x2f
        /*025a*/ 	.short	(.L_112 - .L_111)
	.align		4
.L_111:
        /*025c*/ 	.word	index@(_ZN7cutlass13device_kernelIN5flash11enable_sm90INS1_16FlashAttnFwdSm90INS1_25CollectiveMainloopFwdSm90ILi2EN4cute5tupleIJNS5_1CILi1EEES8_S8_EEENS6_IJNS7_ILi64EEESA_SA_EEELi512ENS_6half_tEfNS_4arch4Sm90ELb0ELb1ELb0ELb1ELb0ELb0ELb1ELb0ELb0ELb0ELb0ELb0EEENS1_21CollectiveEpilogueFwdINS6_IJSA_NS7_ILi512EEESA_EEES9_SC_SE_Li256ELb1ELb0ELb0ELb0EEENS1_36VarlenDynamicPersistentTileSchedulerILi64ELi64ELi256ELi32ELb0ELb0ELb1ELb1ELb0ELb1EEEEEEEEEvNT_6ParamsE)
        /*0260*/ 	.word	0x00000004


	//----- nvinfo : EIATTR_FRAME_SIZE
	.align		4
.L_112:
        /*0264*/ 	.byte	0x04, 0x11
        /*0266*/ 	.short	(.L_114 - .L_113)
	.align		4
.L_113:
        /*0268*/ 	.word	index@(_ZN7cutlass13device_kernelIN5flash11enable_sm90INS1_16FlashAttnFwdSm90INS1_25CollectiveMainloopFwdSm90ILi2EN4cute5tupleIJNS5_1CILi1EEES8_S8_EEENS6_IJNS7_ILi64EEESA_SA_EEELi512ENS_6half_tEfNS_4arch4Sm90ELb0ELb1ELb0ELb1ELb0ELb0ELb1ELb0ELb0ELb0ELb0ELb0EEENS1_21CollectiveEpilogueFwdINS6_IJSA_NS7_ILi512EEESA_EEES9_SC_SE_Li256ELb1ELb0ELb0ELb0EEENS1_36VarlenDynamicPersistentTileSchedulerILi64ELi64ELi256ELi32ELb0ELb0ELb1ELb1ELb0ELb1EEEEEEEEEvNT_6ParamsE)
        /*026c*/ 	.word	0x00000000


	//----- nvinfo : EIATTR_REGCOUNT
	.align		4
.L_114:
        /*0270*/ 	.byte	0x04, 0x2f
        /*0272*/ 	.short	(.L_116 - .L_115)
	.align		4
.L_115:
        /*0274*/ 	.word	index@(_ZN7cutlass13device_kernelIN5flash11enable_sm90INS1_16FlashAttnFwdSm90INS1_25CollectiveMainloopFwdSm90ILi2EN4cute5tupleIJNS5_1CILi1EEES8_S8_EEENS6_IJNS7_ILi64EEESA_SA_EEELi512ENS_6half_tEfNS_4arch4Sm90ELb0ELb1ELb0ELb1ELb0ELb1ELb0ELb0ELb0ELb0ELb0ELb0EEENS1_21CollectiveEpilogueFwdINS6_IJSA_NS7_ILi512EEESA_EEES9_SC_SE_Li256ELb1ELb0ELb0ELb0EEENS1_36VarlenDynamicPersistentTileSchedulerILi64ELi64ELi256ELi32ELb0ELb0ELb1ELb1ELb0ELb1EEEEEEEEEvNT_6ParamsE)
        /*0278*/ 	.word	0x00000004


	//----- nvinfo : EIATTR_FRAME_SIZE
	.align		4
.L_116:
        /*027c*/ 	.byte	0x04, 0x11
        /*027e*/ 	.short	(.L_118 - .L_117)
	.align		4
.L_117:
        /*0280*/ 	.word	index@(_ZN7cutlass13device_kernelIN5flash11enable_sm90INS1_16FlashAttnFwdSm90INS1_25CollectiveMainloopFwdSm90ILi2EN4cute5tupleIJNS5_1CILi1EEES8_S8_EEENS6_IJNS7_ILi64EEESA_SA_EEELi512ENS_6half_tEfNS_4arch4Sm90ELb0ELb1ELb0ELb1ELb0ELb1ELb0ELb0ELb0ELb0ELb0ELb0EEENS1_21CollectiveEpilogueFwdINS6_IJSA_NS7_ILi512EEESA_EEES9_SC_SE_Li256ELb1ELb0ELb0ELb0EEENS1_36VarlenDynamicPersistentTileSchedulerILi64ELi64ELi256ELi32ELb0ELb0ELb1ELb1ELb0ELb1EEEEEEEEEvNT_6ParamsE)
        /*0284*/ 	.word	0x00000000


	//----- nvinfo : EIATTR_REGCOUNT
	.align		4
.L_118:
        /*0288*/ 	.byte	0x04, 0x2f
        /*028a*/ 	.short	(.L_120 - .L_119)
	.align		4
.L_119:
        /*028c*/ 	.word	index@(_ZN7cutlass13device_kernelIN5flash11enable_sm90INS1_16FlashAttnFwdSm90INS1_25CollectiveMainloopFwdSm90ILi2EN4cute5tupleIJNS5_1CILi1EEES8_S8_EEENS6_IJNS7_ILi64EEESA_SA_EEELi512ENS_6half_tEfNS_4arch4Sm90ELb0ELb1ELb0ELb1ELb0ELb0ELb0ELb0ELb0ELb0ELb0ELb0EEENS1_21CollectiveEpilogueFwdINS6_IJSA_NS7_ILi512EEESA_EEES9_SC_SE_Li256ELb1ELb0ELb0ELb0EEENS1_36VarlenDynamicPersistentTileSchedulerILi64ELi64ELi256ELi32ELb0ELb0ELb1ELb1ELb0ELb1EEEEEEEEEvNT_6ParamsE)
        /*0290*/ 	.word	0x00000004


	//----- nvinfo : EIATTR_FRAME_SIZE
	.align		4
.L_120:
        /*0294*/ 	.byte	0x04, 0x11
        /*0296*/ 	.short	(.L_122 - .L_121)
	.align		4
.L_121:
        /*0298*/ 	.word	index@(_ZN7cutlass13device_kernelIN5flash11enable_sm90INS1_16FlashAttnFwdSm90INS1_25CollectiveMainloopFwdSm90ILi2EN4cute5tupleIJNS5_1CILi1EEES8_S8_EEENS6_IJNS7_ILi64EEESA_SA_EEELi512ENS_6half_tEfNS_4arch4Sm90ELb0ELb1ELb0ELb1ELb0ELb0ELb0ELb0ELb0ELb0ELb0ELb0EEENS1_21CollectiveEpilogueFwdINS6_IJSA_NS7_ILi512EEESA_EEES9_SC_SE_Li256ELb1ELb0ELb0ELb0EEENS1_36VarlenDynamicPersistentTileSchedulerILi64ELi64ELi256ELi32ELb0ELb0ELb1ELb1ELb0ELb1EEEEEEEEEvNT_6ParamsE)
        /*029c*/ 	.word	0x00000000


	//----- nvinfo : EIATTR_REGCOUNT
	.align		4
.L_122:
        /*02a0*/ 	.byte	0x04, 0x2f
        /*02a2*/ 	.short	(.L_124 - .L_123)
	.align		4
.L_123:
        /*02a4*/ 	.word	index@(_ZN7cutlass13device_kernelIN5flash11enable_sm90INS1_16FlashAttnFwdSm90INS1_25CollectiveMainloopFwdSm90ILi2EN4cute5tupleIJNS5_1CILi1EEES8_S8_EEENS6_IJNS7_ILi64EEESA_SA_EEELi512ENS_6half_tEfNS_4arch4Sm90ELb0ELb1ELb0ELb0ELb0ELb0ELb1ELb0ELb0ELb0ELb0ELb0EEENS1_21CollectiveEpilogueFwdINS6_IJSA_NS7_ILi512EEESA_EEES9_SC_SE_Li256ELb0ELb0ELb0ELb0EEENS1_30DynamicPersistentTileSchedulerILi256ELi32ELb0ELb0ELb1EEEEEEEEEvNT_6ParamsE)
        /*02a8*/ 	.word	0x00000004


	//----- nvinfo : EIATTR_FRAME_SIZE
	.align		4
.L_124:
        /*02ac*/ 	.byte	0x04, 0x11
        /*02ae*/ 	.short	(.L_126 - .L_125)
	.align		4
.L_125:
        /*02b0*/ 	.word	index@(_ZN7cutlass13device_kernelIN5flash11enable_sm90INS1_16FlashAttnFwdSm90INS1_25CollectiveMainloopFwdSm90ILi2EN4cute5tupleIJNS5_1CILi1EEES8_S8_EEENS6_IJNS7_ILi64EEESA_SA_EEELi512ENS_6half_tEfNS_4arch4Sm90ELb0ELb1ELb0ELb0ELb0ELb0ELb1ELb0ELb0ELb0ELb0ELb0EEENS1_21CollectiveEpilogueFwdINS6_IJSA_NS7_ILi512EEESA_EEES9_SC_SE_Li256ELb0ELb0ELb0ELb0EEENS1_30DynamicPersistentTileSchedulerILi256ELi32ELb0ELb0ELb1EEEEEEEEEvNT_6ParamsE)
        /*02b4*/ 	.word	0x00000000


	//----- nvinfo : EIATTR_REGCOUNT
	.align		4
.L_126:
        /*02b8*/ 	.byte	0x04, 0x2f
        /*02ba*/ 	.short	(.L_128 - .L_127)
	.align		4
.L_127:
        /*02bc*/ 	.word	index@(_ZN7cutlass13device_kernelIN5flash11enable_sm90INS1_16FlashAttnFwdSm90INS1_25CollectiveMainloopFwdSm90ILi2EN4cute5tupleIJNS5_1CILi1EEES8_S8_EEENS6_IJNS7_ILi64EEESA_SA_EEELi512ENS_6half_tEfNS_4arch4Sm90ELb0ELb1ELb0ELb0ELb0ELb0ELb0ELb0ELb0ELb0ELb0ELb0EEENS1_21CollectiveEpilogueFwdINS6_IJSA_NS7_ILi512EEESA_EEES9_SC_SE_Li256ELb0ELb0ELb0ELb0EEENS1_30DynamicPersistentTileSchedulerILi256ELi32ELb0ELb0ELb1EEEEEEEEEvNT_6ParamsE)
        /*02c0*/ 	.word	0x00000004


	//----- nvinfo : EIATTR_FRAME_SIZE
	.align		4
.L_128:
        /*02c4*/ 	.byte	0x04, 0x11
        /*02c6*/ 	.short	(.L_130 - .L_129)
	.align		4
.L_129:
        /*02c8*/ 	.word	index@(_ZN7cutlass13device_kernelIN5flash11enable_sm90INS1_16FlashAttnFwdSm90INS1_25CollectiveMainloopFwdSm90ILi2EN4cute5tupleIJNS5_1CILi1EEES8_S8_EEENS6_IJNS7_ILi64EEESA_SA_EEELi512ENS_6half_tEfNS_4arch4Sm90ELb0ELb1ELb0ELb0ELb0ELb0ELb0ELb0ELb0ELb0ELb0ELb0EEENS1_21CollectiveEpilogueFwdINS6_IJSA_NS7_ILi512EEESA_EEES9_SC_SE_Li256ELb0ELb0ELb0ELb0EEENS1_30DynamicPersistentTileSchedulerILi256ELi32ELb0ELb0ELb1EEEEEEEEEvNT_6ParamsE)
        /*02cc*/ 	.word	0x00000000


	//----- nvinfo : EIATTR_REGCOUNT
	.align		4
.L_130:
        /*02d0*/ 	.byte	0x04, 0x2f
        /*02d2*/ 	.short	(.L_132 - .L_131)
	.align		4
.L_131:
        /*02d4*/ 	.word	index@(_ZN7cutlass13device_kernelIN5flash11enable_sm90INS1_16FlashAttnFwdSm90INS1_25CollectiveMainloopFwdSm90ILi2EN4cute5tupleIJNS5_1CILi1EEES8_S8_EEENS6_IJNS7_ILi64EEESA_SA_EEELi512ENS_6half_tEfNS_4arch4Sm90ELb0ELb0ELb0ELb1ELb0ELb1ELb1ELb0ELb0ELb0ELb0ELb0EEENS1_21CollectiveEpilogueFwdINS6_IJSA_NS7_ILi512EEESA_EEES9_SC_SE_Li256ELb1ELb0ELb0ELb0EEENS1_36VarlenDynamicPersistentTileSchedulerILi64ELi64ELi256ELi32ELb0ELb0ELb1ELb0ELb1ELb1EEEEEEEEEvNT_6ParamsE)
        /*02d8*/ 	.word	0x00000004


	//----- nvinfo : EIATTR_FRAME_SIZE
	.align		4
.L_132:
        /*02dc*/ 	.byte	0x04, 0x11
        /*02de*/ 	.short	(.L_134 - .L_133)
	.align		4
.L_133:
        /*02e0*/ 	.word	index@(_ZN7cutlass13device_kernelIN5flash11enable_sm90INS1_16FlashAttnFwdSm90INS1_25CollectiveMainloopFwdSm90ILi2EN4cute5tupleIJNS5_1CILi1EEES8_S8_EEENS6_IJNS7_ILi64EEESA_SA_EEELi512ENS_6half_tEfNS_4arch4Sm90ELb0ELb0ELb0ELb1ELb0ELb1ELb1ELb0ELb0ELb0ELb0ELb0EEENS1_21CollectiveEpilogueFwdINS6_IJSA_NS7_ILi512EEESA_EEES9_SC_SE_Li256ELb1ELb0ELb0ELb0EEENS1_36VarlenDynamicPersistentTileSchedulerILi64ELi64ELi256ELi32ELb0ELb0ELb1ELb0ELb1ELb1EEEEEEEEEvNT_6ParamsE)
        /*02e4*/ 	.word	0x00000000


	//----- nvinfo : EIATTR_REGCOUNT
	.align		4
.L_134:
        /*02e8*/ 	.byte	0x04, 0x2f
        /*02ea*/ 	.short	(.L_136 - .L_135)
	.align		4
.L_135:
        /*02ec*/ 	.word	index@(_ZN7cutlass13device_kernelIN5flash11enable_sm90INS1_16FlashAttnFwdSm90INS1_25CollectiveMainloopFwdSm90ILi2EN4cute5tupleIJNS5_1CILi1EEES8_S8_EEENS6_IJNS7_ILi64EEESA_SA_EEELi512ENS_6half_tEfNS_4arch4Sm90ELb0ELb0ELb0ELb1ELb0ELb0ELb1ELb0ELb0ELb0ELb0ELb0EEENS1_21CollectiveEpilogueFwdINS6_IJSA_NS7_ILi512EEESA_EEES9_SC_SE_Li256ELb1ELb0ELb0ELb0EEENS1_36VarlenDynamicPersistentTileSchedulerILi64ELi64ELi256ELi32ELb0ELb0ELb1ELb0ELb1ELb1EEEEEEEEEvNT_6ParamsE)
        /*02f0*/ 	.word	0x00000004


	//----- nvinfo : EIATTR_FRAME_SIZE
	.align		4
.L_136:
        /*02f4*/ 	.byte	0x04, 0x11
        /*02f6*/ 	.short	(.L_138 - .L_137)
	.align		4
.L_137:
        /*02f8*/ 	.word	index@(_ZN7cutlass13device_kernelIN5flash11enable_sm90INS1_16FlashAttnFwdSm90INS1_25CollectiveMainloopFwdSm90ILi2EN4cute5tupleIJNS5_1CILi1EEES8_S8_EEENS6_IJNS7_ILi64EEESA_SA_EEELi512ENS_6half_tEfNS_4arch4Sm90ELb0ELb0ELb0ELb1ELb0ELb0ELb1ELb0ELb0ELb0ELb0ELb0EEENS1_21CollectiveEpilogueFwdINS6_IJSA_NS7_ILi512EEESA_EEES9_SC_SE_Li256ELb1ELb0ELb0ELb0EEENS1_36VarlenDynamicPersistentTileSchedulerILi64ELi64ELi256ELi32ELb0ELb0ELb1ELb0ELb1ELb1EEEEEEEEEvNT_6ParamsE)
        /*02fc*/ 	.word	0x00000000


	//----- nvinfo : EIATTR_REGCOUNT
	.align		4
.L_138:
        /*0300*/ 	.byte	0x04, 0x2f
        /*0302*/ 	.short	(.L_140 - .L_139)
	.align		4
.L_139:
        /*0304*/ 	.word	index@(_ZN7cutlass13device_kernelIN5flash11enable_sm90INS1_16FlashAttnFwdSm90INS1_25CollectiveMainloopFwdSm90ILi2EN4cute5tupleIJNS5_1CILi1EEES8_S8_EEENS6_IJNS7_ILi64EEESA_SA_EEELi512ENS_6half_tEfNS_4arch4Sm90ELb0ELb0ELb0ELb1ELb0ELb1ELb0ELb0ELb0ELb0ELb0ELb0EEENS1_21CollectiveEpilogueFwdINS6_IJSA_NS7_ILi512EEESA_EEES9_SC_SE_Li256ELb1ELb0ELb0ELb0EEENS1_36VarlenDynamicPersistentTileSchedulerILi64ELi64ELi256ELi32ELb0ELb0ELb1ELb0ELb1ELb1EEEEEEEEEvNT_6ParamsE)
        /*0308*/ 	.word	0x00000004


	//----- nvinfo : EIATTR_FRAME_SIZE
	.align		4
.L_140:
        /*030c*/ 	.byte	0x04, 0x11
        /*030e*/ 	.short	(.L_142 - .L_141)
	.align		4
.L_141:
        /*0310*/ 	.word	index@(_ZN7cutlass13device_kernelIN5flash11enable_sm90INS1_16FlashAttnFwdSm90INS1_25CollectiveMainloopFwdSm90ILi2EN4cute5tupleIJNS5_1CILi1EEES8_S8_EEENS6_IJNS7_ILi64EEESA_SA_EEELi512ENS_6half_tEfNS_4arch4Sm90ELb0ELb0ELb0ELb1ELb0ELb1ELb0ELb0ELb0ELb0ELb0ELb0EEENS1_21CollectiveEpilogueFwdINS6_IJSA_NS7_ILi512EEESA_EEES9_SC_SE_Li256ELb1ELb0ELb0ELb0EEENS1_36VarlenDynamicPersistentTileSchedulerILi64ELi64ELi256ELi32ELb0ELb0ELb1ELb0ELb1ELb1EEEEEEEEEvNT_6ParamsE)
        /*0314*/ 	.word	0x00000000


	//----- nvinfo : EIATTR_REGCOUNT
	.align		4
.L_142:
        /*0318*/ 	.byte	0x04, 0x2f
        /*031a*/ 	.short	(.L_144 - .L_143)
	.align		4
.L_143:
        /*031c*/ 	.word	index@(_ZN7cutlass13device_kernelIN5flash11enable_sm90INS1_16FlashAttnFwdSm90INS1_25CollectiveMainloopFwdSm90ILi2EN4cute5tupleIJNS5_1CILi1EEES8_S8_EEENS6_IJNS7_ILi64EEESA_SA_EEELi512ENS_6half_tEfNS_4arch4Sm90ELb0ELb0ELb0ELb1ELb0ELb0ELb0ELb0ELb0ELb0ELb0ELb0EEENS1_21CollectiveEpilogueFwdINS6_IJSA_NS7_ILi512EEESA_EEES9_SC_SE_Li256ELb1ELb0ELb0ELb0EEENS1_36VarlenDynamicPersistentTileSchedulerILi64ELi64ELi256ELi32ELb0ELb0ELb1ELb0ELb1ELb1EEEEEEEEEvNT_6ParamsE)
        /*0320*/ 	.word	0x00000004


	//----- nvinfo : EIATTR_FRAME_SIZE
	.align		4
.L_144:
        /*0324*/ 	.byte	0x04, 0x11
        /*0326*/ 	.short	(.L_146 - .L_145)
	.align		4
.L_145:
        /*0328*/ 	.word	index@(_ZN7cutlass13device_kernelIN5flash11enable_sm90INS1_16FlashAttnFwdSm90INS1_25CollectiveMainloopFwdSm90ILi2EN4cute5tupleIJNS5_1CILi1EEES8_S8_EEENS6_IJNS7_ILi64EEESA_SA_EEELi512ENS_6half_tEfNS_4arch4Sm90ELb0ELb0ELb0ELb1ELb0ELb0ELb0ELb0ELb0ELb0ELb0ELb0EEENS1_21CollectiveEpilogueFwdINS6_IJSA_NS7_ILi512EEESA_EEES9_SC_SE_Li256ELb1ELb0ELb0ELb0EEENS1_36VarlenDynamicPersistentTileSchedulerILi64ELi64ELi256ELi32ELb0ELb0ELb1ELb0ELb1ELb1EEEEEEEEEvNT_6ParamsE)
        /*032c*/ 	.word	0x00000000


	//----- nvinfo : EIATTR_REGCOUNT
	.align		4
.L_146:
        /*0330*/ 	.byte	0x04, 0x2f
        /*0332*/ 	.short	(.L_148 - .L_147)
	.align		4
.L_147:
        /*0334*/ 	.word	index@(_ZN7cutlass13device_kernelIN5flash11enable_sm90INS1_16FlashAttnFwdSm90INS1_25CollectiveMainloopFwdSm90ILi2EN4cute5tupleIJNS5_1CILi1EEES8_S8_EEENS6_IJNS7_ILi64EEESA_SA_EEELi512ENS_6half_tEfNS_4arch4Sm90ELb0ELb0ELb0ELb0ELb0ELb0ELb1ELb0ELb0ELb0ELb0ELb0EEENS1_21CollectiveEpilogueFwdINS6_IJSA_NS7_ILi512EEESA_EEES9_SC_SE_Li256ELb0ELb0ELb0ELb0EEENS1_29StaticPersistentTileSchedulerILb0EEEEEEEEEvNT_6ParamsE)
        /*0338*/ 	.word	0x00000004


	//----- nvinfo : EIATTR_FRAME_SIZE
	.align		4
.L_148:
        /*033c*/ 	.byte	0x04, 0x11
        /*033e*/ 	.short	(.L_150 - .L_149)
	.align		4
.L_149:
        /*0340*/ 	.word	index@(_ZN7cutlass13device_kernelIN5flash11enable_sm90INS1_16FlashAttnFwdSm90INS1_25CollectiveMainloopFwdSm90ILi2EN4cute5tupleIJNS5_1CILi1EEES8_S8_EEENS6_IJNS7_ILi64EEESA_SA_EEELi512ENS_6half_tEfNS_4arch4Sm90ELb0ELb0ELb0ELb0ELb0ELb0ELb1ELb0ELb0ELb0ELb0ELb0EEENS1_21CollectiveEpilogueFwdINS6_IJSA_NS7_ILi512EEESA_EEES9_SC_SE_Li256ELb0ELb0ELb0ELb0EEENS1_29StaticPersistentTileSchedulerILb0EEEEEEEEEvNT_6ParamsE)
        /*0344*/ 	.word	0x00000000


	//----- nvinfo : EIATTR_REGCOUNT
	.align		4
.L_150:
        /*0348*/ 	.byte	0x04, 0x2f
        /*034a*/ 	.short	(.L_152 - .L_151)
	.align		4
.L_151:
        /*034c*/ 	.word	index@(_ZN7cutlass13device_kernelIN5flash11enable_sm90INS1_16FlashAttnFwdSm90INS1_25CollectiveMainloopFwdSm90ILi2EN4cute5tupleIJNS5_1CILi1EEES8_S8_EEENS6_IJNS7_ILi64EEESA_SA_EEELi512ENS_6half_tEfNS_4arch4Sm90ELb0ELb0ELb0ELb0ELb0ELb0ELb0ELb0ELb0ELb0ELb0ELb0EEENS1_21CollectiveEpilogueFwdINS6_IJSA_NS7_ILi512EEESA_EEES9_SC_SE_Li256ELb0ELb0ELb0ELb0EEENS1_29StaticPersistentTileSchedulerILb0EEEEEEEEEvNT_6ParamsE)
        /*0350*/ 	.word	0x00000004


	//----- nvinfo : EIATTR_FRAME_SIZE
	.align		4
.L_152:
        /*0354*/ 	.byte	0x04, 0x11
        /*0356*/ 	.short	(.L_154 - .L_153)
	.align		4
.L_153:
        /*0358*/ 	.word	index@(_ZN7cutlass13device_kernelIN5flash11enable_sm90INS1_16FlashAttnFwdSm90INS1_25CollectiveMainloopFwdSm90ILi2EN4cute5tupleIJNS5_1CILi1EEES8_S8_EEENS6_IJNS7_ILi64EEESA_SA_EEELi512ENS_6half_tEfNS_4arch4Sm90ELb0ELb0ELb0ELb0ELb0ELb0ELb0ELb0ELb0ELb0ELb0ELb0EEENS1_21CollectiveEpilogueFwdINS6_IJSA_NS7_ILi512EEESA_EEES9_SC_SE_Li256ELb0ELb0ELb0ELb0EEENS1_29StaticPersistentTileSchedulerILb0EEEEEEEEEvNT_6ParamsE)
        /*035c*/ 	.word	0x00000000


	//----- nvinfo : EIATTR_REGCOUNT
	.align		4
.L_154:
        /*0360*/ 	.byte	0x04, 0x2f
        /*0362*/ 	.short	(.L_156 - .L_155)
	.align		4
.L_155:
        /*0364*/ 	.word	index@(_ZN7cutlass13device_kernelIN5flash11enable_sm90INS1_16FlashAttnFwdSm90INS1_25CollectiveMainloopFwdSm90ILi2EN4cute5tupleIJNS5_1CILi1EEES8_S8_EEENS6_IJNS7_ILi128EEESA_NS7_ILi192EEEEEELi128ENS_6half_tEfNS_4arch4Sm90ELb1ELb0ELb0ELb1ELb0ELb1ELb0ELb1ELb1ELb0ELb0ELb0EEENS1_21CollectiveEpilogueFwdINS6_IJSA_SA_SA_EEES9_SD_SF_Li256ELb1ELb0ELb0ELb0EEENS1_36VarlenDynamicPersistentTileSchedulerILi128ELi128ELi256ELi32ELb0ELb0ELb1ELb1ELb1ELb1EEEEEEEEEvNT_6ParamsE)
        /*0368*/ 	.word	0x00000004


	//----- nvinfo : EIATTR_FRAME_SIZE
	.align		4
.L_156:
        /*036c*/ 	.byte	0x04, 0x11
        /*036e*/ 	.short	(.L_158 - .L_157)
	.align		4
.L_157:
        /*0370*/ 	.word	index@(_ZN7cutlass13device_kernelIN5flash11enable_sm90INS1_16FlashAttnFwdSm90INS1_25CollectiveMainloopFwdSm90ILi2EN4cute5tupleIJNS5_1CILi1EEES8_S8_EEENS6_IJNS7_ILi128EEESA_NS7_ILi192EEEEEELi128ENS_6half_tEfNS_4arch4Sm90ELb1ELb0ELb0ELb1ELb0ELb1ELb0ELb1ELb1ELb0ELb0ELb0EEENS1_21CollectiveEpilogueFwdINS6_IJSA_SA_SA_EEES9_SD_SF_Li256ELb1ELb0ELb0ELb0EEENS1_36VarlenDynamicPersistentTileSchedulerILi128ELi128ELi256ELi32ELb0ELb0ELb1ELb1ELb1ELb1EEEEEEEEEvNT_6ParamsE)
        /*0374*/ 	.word	0x00000000


	//----- nvinfo : EIATTR_REGCOUNT
	.align		4
.L_158:
        /*0378*/ 	.byte	0x04, 0x2f
        /*037a*/ 	.short	(.L_160 - .L_159)
	.align		4
.L_159:
        /*037c*/ 	.word	index@(_ZN7cutlass13device_kernelIN5flash11enable_sm90INS1_16FlashAttnFwdSm90INS1_25CollectiveMainloopFwdSm90ILi2EN4cute5tupleIJNS5_1CILi1EEES8_S8_EEENS6_IJNS7_ILi128EEESA_NS7_ILi192EEEEEELi128ENS_6half_tEfNS_4arch4Sm90ELb1ELb0ELb0ELb1ELb0ELb0ELb0ELb1ELb1ELb0ELb0ELb0EEENS1_21CollectiveEpilogueFwdINS6_IJSA_SA_SA_EEES9_SD_SF_Li256ELb1ELb0ELb0ELb0EEENS1_36VarlenDynamicPersistentTileSchedulerILi128ELi128ELi256ELi32ELb0ELb0ELb1ELb1ELb1ELb1EEEEEEEEEvNT_6ParamsE)
        /*0380*/ 	.word	0x00000004


	//----- nvinfo : EIATTR_FRAME_SIZE
	.align		4
.L_160:
        /*0384*/ 	.byte	0x04, 0x11
        /*0386*/ 	.short	(.L_162 - .L_161)
	.align		4
.L_161:
        /*0388*/ 	.word	index@(_ZN7cutlass13device_kernelIN5flash11enable_sm90INS1_16FlashAttnFwdSm90INS1_25CollectiveMainloopFwdSm90ILi2EN4cute5tupleIJNS5_1CILi1EEES8_S8_EEENS6_IJNS7_ILi128EEESA_NS7_ILi192EEEEEELi128ENS_6half_tEfNS_4arch4Sm90ELb1ELb0ELb0ELb1ELb0ELb0ELb0ELb1ELb1ELb0ELb0ELb0EEENS1_21CollectiveEpilogueFwdINS6_IJSA_SA_SA_EEES9_SD_SF_Li256ELb1ELb0ELb0ELb0EEENS1_36VarlenDynamicPersistentTileSchedulerILi128ELi128ELi256ELi32ELb0ELb0ELb1ELb1ELb1ELb1EEEEEEEEEvNT_6ParamsE)
        /*038c*/ 	.word	0x00000000


	//----- nvinfo : EIATTR_REGCOUNT
	.align		4
.L_162:
        /*0390*/ 	.byte	0x04, 0x2f
        /*0392*/ 	.short	(.L_164 - .L_163)
	.align		4
.L_163:
        /*0394*/ 	.word	index@(_ZN7cutlass13device_kernelIN5flash11enable_sm90INS1_16FlashAttnFwdSm90INS1_25CollectiveMainloopFwdSm90ILi2EN4cute5tupleIJNS5_1CILi1EEES8_S8_EEENS6_IJNS7_ILi128EEESA_NS7_ILi192EEEEEELi128ENS_6half_tEfNS_4arch4Sm90ELb1ELb0ELb0ELb0ELb0ELb0ELb0ELb1ELb1ELb0ELb0ELb0EEENS1_21CollectiveEpilogueFwdINS6_IJSA_SA_SA_EEES9_SD_SF_Li256ELb0ELb0ELb0ELb0EEENS1_30DynamicPersistentTileSchedulerILi256ELi32ELb0ELb0ELb1EEEEEEEEEvNT_6ParamsE)
        /*0398*/ 	.word	0x00000004


	//----- nvinfo : EIATTR_FRAME_SIZE
	.align		4
.L_164:
        /*039c*/ 	.byte	0x04, 0x11
        /*039e*/ 	.short	(.L_166 - .L_165)
	.align		4
.L_165:
        /*03a0*/ 	.word	index@(_ZN7cutlass13device_kernelIN5flash11enable_sm90INS1_16FlashAttnFwdSm90INS1_25CollectiveMainloopFwdSm90ILi2EN4cute5tupleIJNS5_1CILi1EEES8_S8_EEENS6_IJNS7_ILi128EEESA_NS7_ILi192EEEEEELi128ENS_6half_tEfNS_4arch4Sm90ELb1ELb0ELb0ELb0ELb0ELb0ELb0ELb1ELb1ELb0ELb0ELb0EEENS1_21CollectiveEpilogueFwdINS6_IJSA_SA_SA_EEES9_SD_SF_Li256ELb0ELb0ELb0ELb0EEENS1_30DynamicPersistentTileSchedulerILi256ELi32ELb0ELb0ELb1EEEEEEEEEvNT_6ParamsE)
        /*03a4*/ 	.word	0x00000000


	//----- nvinfo : EIATTR_REGCOUNT
	.align		4
.L_166:
        /*03a8*/ 	.byte	0x04, 0x2f
        /*03aa*/ 	.short	(.L_168 - .L_167)
	.align		4
.L_167:
        /*03ac*/ 	.word	index@(_ZN7cutlass13device_kernelIN5flash11enable_sm90INS1_16FlashAttnFwdSm90INS1_25CollectiveMainloopFwdSm90ILi2EN4cute5tupleIJNS5_1CILi1EEES8_S8_EEENS6_IJNS7_ILi128EEENS7_ILi96EEENS7_ILi192EEEEEELi128ENS_6half_tEfNS_4arch4Sm90ELb0ELb1ELb0ELb1ELb0ELb1ELb0ELb1ELb1ELb0ELb0ELb0EEENS1_21CollectiveEpilogueFwdINS6_IJSA_SA_SB_EEES9_SE_SG_Li256ELb1ELb0ELb0ELb0EEENS1_36VarlenDynamicPersistentTileSchedulerILi128ELi96ELi256ELi32ELb0ELb0ELb1ELb1ELb0ELb1EEEEEEEEEvNT_6ParamsE)
        /*03b0*/ 	.word	0x00000004


	//----- nvinfo : EIATTR_FRAME_SIZE
	.align		4
.L_168:
        /*03b4*/ 	.byte	0x04, 0x11
        /*03b6*/ 	.short	(.L_170 - .L_169)
	.align		4
.L_169:
        /*03b8*/ 	.word	index@(_ZN7cutlass13device_kernelIN5flash11enable_sm90INS1_16FlashAttnFwdSm90INS1_25CollectiveMainloopFwdSm90ILi2EN4cute5tupleIJNS5_1CILi1EEES8_S8_EEENS6_IJNS7_ILi128EEENS7_ILi96EEENS7_ILi192EEEEEELi128ENS_6half_tEfNS_4arch4Sm90ELb0ELb1ELb0ELb1ELb0ELb1ELb0ELb1ELb1ELb0ELb0ELb0EEENS1_21CollectiveEpilogueFwdINS6_IJSA_SA_SB_EEES9_SE_SG_Li256ELb1ELb0ELb0ELb0EEENS1_36VarlenDynamicPersistentTileSchedulerILi128ELi96ELi256ELi32ELb0ELb0ELb1ELb1ELb0ELb1EEEEEEEEEvNT_6ParamsE)
        /*03bc*/ 	.word	0x00000000


	//----- nvinfo : EIATTR_REGCOUNT
	.align		4
.L_170:
        /*03c0*/ 	.byte	0x04, 0x2f
        /*03c2*/ 	.short	(.L_172 - .L_171)
	.align		4
.L_171:
        /*03c4*/ 	.word	index@(_ZN7cutlass13device_kernelIN5flash11enable_sm90INS1_16FlashAttnFwdSm90INS1_25CollectiveMainloopFwdSm90ILi2EN4cute5tupleIJNS5_1CILi1EEES8_S8_EEENS6_IJNS7_ILi128EEENS7_ILi96EEENS7_ILi192EEEEEELi128ENS_6half_tEfNS_4arch4Sm90ELb0ELb1ELb0ELb1ELb0ELb0ELb0ELb1ELb1ELb0ELb0ELb0EEENS1_21CollectiveEpilogueFwdINS6_IJSA_SA_SB_EEES9_SE_SG_Li256ELb1ELb0ELb0ELb0EEENS1_36VarlenDynamicPersistentTileSchedulerILi128ELi96ELi256ELi32ELb0ELb0ELb1ELb1ELb0ELb1EEEEEEEEEvNT_6ParamsE)
        /*03c8*/ 	.word	0x00000004


	//----- nvinfo : EIATTR_FRAME_SIZE
	.align		4
.L_172:
        /*03cc*/ 	.byte	0x04, 0x11
        /*03ce*/ 	.short	(.L_174 - .L_173)
	.align		4
.L_173:
        /*03d0*/ 	.word	index@(_ZN7cutlass13device_kernelIN5flash11enable_sm90INS1_16FlashAttnFwdSm90INS1_25CollectiveMainloopFwdSm90ILi2EN4cute5tupleIJNS5_1CILi1EEES8_S8_EEENS6_IJNS7_ILi128EEENS7_ILi96EEENS7_ILi192EEEEEELi128ENS_6half_tEfNS_4arch4Sm90ELb0ELb1ELb0ELb1ELb0ELb0ELb0ELb1ELb1ELb0ELb0ELb0EEENS1_21CollectiveEpilogueFwdINS6_IJSA_SA_SB_EEES9_SE_SG_Li256ELb1ELb0ELb0ELb0EEENS1_36VarlenDynamicPersistentTileSchedulerILi128ELi96ELi256ELi32ELb0ELb0ELb1ELb1ELb0ELb1EEEEEEEEEvNT_6ParamsE)
        /*03d4*/ 	.word	0x00000000


	//----- nvinfo : EIATTR_REGCOUNT
	.align		4
.L_174:
        /*03d8*/ 	.byte	0x04, 0x2f
        /*03da*/ 	.short	(.L_176 - .L_175)
	.align		4
.L_175:
        /*03dc*/ 	.word	index@(_ZN7cutlass13device_kernelIN5flash11enable_sm90INS1_16FlashAttnFwdSm90INS1_25CollectiveMainloopFwdSm90ILi2EN4cute5tupleIJNS5_1CILi1EEES8_S8_EEENS6_IJNS7_ILi128EEENS7_ILi96EEENS7_ILi192EEEEEELi128ENS_6half_tEfNS_4arch4Sm90ELb0ELb1ELb0ELb0ELb0ELb0ELb0ELb1ELb1ELb0ELb0ELb0EEENS1_21CollectiveEpilogueFwdINS6_IJSA_SA_SB_EEES9_SE_SG_Li256ELb0ELb0ELb0ELb0EEENS1_30DynamicPersistentTileSchedulerILi256ELi32ELb0ELb0ELb1EEEEEEEEEvNT_6ParamsE)
        /*03e0*/ 	.word	0x00000004


	//----- nvinfo : EIATTR_FRAME_SIZE
	.align		4
.L_176:
        /*03e4*/ 	.byte	0x04, 0x11
        /*03e6*/ 	.short	(.L_178 - .L_177)
	.align		4
.L_177:
        /*03e8*/ 	.word	index@(_ZN7cutlass13device_kernelIN5flash11enable_sm90INS1_16FlashAttnFwdSm90INS1_25CollectiveMainloopFwdSm90ILi2EN4cute5tupleIJNS5_1CILi1EEES8_S8_EEENS6_IJNS7_ILi128EEENS7_ILi96EEENS7_ILi192EEEEEELi128ENS_6half_tEfNS_4arch4Sm90ELb0ELb1ELb0ELb0ELb0ELb0ELb0ELb1ELb1ELb0ELb0ELb0EEENS1_21CollectiveEpilogueFwdINS6_IJSA_SA_SB_EEES9_SE_SG_Li256ELb0ELb0ELb0ELb0EEENS1_30DynamicPersistentTileSchedulerILi256ELi32ELb0ELb0ELb1EEEEEEEEEvNT_6ParamsE)
        /*03ec*/ 	.word	0x00000000


	//----- nvinfo : EIATTR_REGCOUNT
	.align		4
.L_178:
        /*03f0*/ 	.byte	0x04, 0x2f
        /*03f2*/ 	.short	(.L_180 - .L_179)
	.align		4
.L_179:
        /*03f4*/ 	.word	index@(_ZN7cutlass13device_kernelIN5flash11enable_sm90INS1_16FlashAttnFwdSm90INS1_25CollectiveMainloopFwdSm90ILi2EN4cute5tupleIJNS5_1CILi1EEES8_S8_EEENS6_IJNS7_ILi128EEESA_NS7_ILi192EEEEEELi128ENS_6half_tEfNS_4arch4Sm90ELb0ELb0ELb0ELb1ELb0ELb1ELb0ELb1ELb1ELb0ELb0ELb0EEENS1_21CollectiveEpilogueFwdINS6_IJSA_SA_SA_EEES9_SD_SF_Li256ELb1ELb0ELb0ELb0EEENS1_36VarlenDynamicPersistentTileSchedulerILi128ELi128ELi256ELi32ELb0ELb0ELb1ELb0ELb1ELb1EEEEEEEEEvNT_6ParamsE)
        /*03f8*/ 	.word	0x00000004


	//----- nvinfo : EIATTR_FRAME_SIZE
	.align		4
.L_180:
        /*03fc*/ 	.byte	0x04, 0x11
        /*03fe*/ 	.short	(.L_182 - .L_181)
	.align		4
.L_181:
        /*0400*/ 	.word	index@(_ZN7cutlass13device_kernelIN5flash11enable_sm90INS1_16FlashAttnFwdSm90INS1_25CollectiveMainloopFwdSm90ILi2EN4cute5tupleIJNS5_1CILi1EEES8_S8_EEENS6_IJNS7_ILi128EEESA_NS7_ILi192EEEEEELi128ENS_6half_tEfNS_4arch4Sm90ELb0ELb0ELb0ELb1ELb0ELb1ELb0ELb1ELb1ELb0ELb0ELb0EEENS1_21CollectiveEpilogueFwdINS6_IJSA_SA_SA_EEES9_SD_SF_Li256ELb1ELb0ELb0ELb0EEENS1_36VarlenDynamicPersistentTileSchedulerILi128ELi128ELi256ELi32ELb0ELb0ELb1ELb0ELb1ELb1EEEEEEEEEvNT_6ParamsE)
        /*0404*/ 	.word	0x00000000


	//----- nvinfo : EIATTR_REGCOUNT
	.align		4
.L_182:
        /*0408*/ 	.byte	0x04, 0x2f
        /*040a*/ 	.short	(.L_184 - .L_183)
	.align		4
.L_183:
        /*040c*/ 	.word	index@(_ZN7cutlass13device_kernelIN5flash11enable_sm90INS1_16FlashAttnFwdSm90INS1_25CollectiveMainloopFwdSm90ILi2EN4cute5tupleIJNS5_1CILi1EEES8_S8_EEENS6_IJNS7_ILi128EEESA_NS7_ILi192EEEEEELi128ENS_6half_tEfNS_4arch4Sm90ELb0ELb0ELb0ELb1ELb0ELb0ELb0ELb1ELb1ELb0ELb0ELb0EEENS1_21CollectiveEpilogueFwdINS6_IJSA_SA_SA_EEES9_SD_SF_Li256ELb1ELb0ELb0ELb0EEENS1_36VarlenDynamicPersistentTileSchedulerILi128ELi128ELi256ELi32ELb0ELb0ELb1ELb0ELb1ELb1EEEEEEEEEvNT_6ParamsE)
        /*0410*/ 	.word	0x00000004


	//----- nvinfo : EIATTR_FRAME_SIZE
	.align		4
.L_184:
        /*0414*/ 	.byte	0x04, 0x11
        /*0416*/ 	.short	(.L_186 - .L_185)
	.align		4
.L_185:
        /*0418*/ 	.word	index@(_ZN7cutlass13device_kernelIN5flash11enable_sm90INS1_16FlashAttnFwdSm90INS1_25CollectiveMainloopFwdSm90ILi2EN4cute5tupleIJNS5_1CILi1EEES8_S8_EEENS6_IJNS7_ILi128EEESA_NS7_ILi192EEEEEELi128ENS_6half_tEfNS_4arch4Sm90ELb0ELb0ELb0ELb1ELb0ELb0ELb0ELb1ELb1ELb0ELb0ELb0EEENS1_21CollectiveEpilogueFwdINS6_IJSA_SA_SA_EEES9_SD_SF_Li256ELb1ELb0ELb0ELb0EEENS1_36VarlenDynamicPersistentTileSchedulerILi128ELi128ELi256ELi32ELb0ELb0ELb1ELb0ELb1ELb1EEEEEEEEEvNT_6ParamsE)
        /*041c*/ 	.word	0x00000000


	//----- nvinfo : EIATTR_REGCOUNT
	.align		4
.L_186:
        /*0420*/ 	.byte	0x04, 0x2f
        /*0422*/ 	.short	(.L_188 - .L_187)
	.align		4
.L_187:
        /*0424*/ 	.word	index@(_ZN7cutlass13device_kernelIN5flash11enable_sm90INS1_16FlashAttnFwdSm90INS1_25CollectiveMainloopFwdSm90ILi2EN4cute5tupleIJNS5_1CILi2EEENS7_ILi1EEES9_EEENS6_IJNS7_ILi128EEESB_NS7_ILi192EEEEEELi128ENS_6half_tEfNS_4arch4Sm90ELb0ELb0ELb0ELb0ELb0ELb0ELb0ELb1ELb1ELb0ELb0ELb0EEENS1_21CollectiveEpilogueFwdINS6_IJSB_SB_SB_EEESA_SE_SG_Li256ELb0ELb0ELb0ELb0EEENS1_29StaticPersistentTileSchedulerILb0EEEEEEEEEvNT_6ParamsE)
        /*0428*/ 	.word	0x00000004


	//----- nvinfo : EIATTR_FRAME_SIZE
	.align		4
.L_188:
        /*042c*/ 	.byte	0x04, 0x11
        /*042e*/ 	.short	(.L_190 - .L_189)
	.align		4
.L_189:
        /*0430*/ 	.word	index@(_ZN7cutlass13device_kernelIN5flash11enable_sm90INS1_16FlashAttnFwdSm90INS1_25CollectiveMainloopFwdSm90ILi2EN4cute5tupleIJNS5_1CILi2EEENS7_ILi1EEES9_EEENS6_IJNS7_ILi128EEESB_NS7_ILi192EEEEEELi128ENS_6half_tEfNS_4arch4Sm90ELb0ELb0ELb0ELb0ELb0ELb0ELb0ELb1ELb1ELb0ELb0ELb0EEENS1_21CollectiveEpilogueFwdINS6_IJSB_SB_SB_EEESA_SE_SG_Li256ELb0ELb0ELb0ELb0EEENS1_29StaticPersistentTileSchedulerILb0EEEEEEEEEvNT_6ParamsE)
        /*0434*/ 	.word	0x00000000


	//----- nvinfo : EIATTR_REGCOUNT
	.align		4
.L_190:
        /*0438*/ 	.byte	0x04, 0x2f
        /*043a*/ 	.short	(.L_192 - .L_191)
	.align		4
.L_191:
        /*043c*/ 	.word	index@(_ZN7cutlass13device_kernelIN5flash11enable_sm90INS1_16FlashAttnFwdSm90INS1_25CollectiveMainloopFwdSm90ILi2EN4cute5tupleIJNS5_1CILi1EEES8_S8_EEENS6_IJNS7_ILi128EEESA_NS7_ILi192EEEEEELi128ENS_6half_tEfNS_4arch4Sm90ELb0ELb0ELb0ELb0ELb0ELb0ELb0ELb1ELb1ELb0ELb0ELb0EEENS1_21CollectiveEpilogueFwdINS6_IJSA_SA_SA_EEES9_SD_SF_Li256ELb0ELb0ELb0ELb0EEENS1_29StaticPersistentTileSchedulerILb0EEEEEEEEEvNT_6ParamsE)
        /*0440*/ 	.word	0x00000004


	//----- nvinfo : EIATTR_FRAME_SIZE
	.align		4
.L_192:
        /*0444*/ 	.byte	0x04, 0x11
        /*0446*/ 	.short	(.L_194 - .L_193)
	.align		4
.L_193:
        /*0448*/ 	.word	index@(_ZN7cutlass13device_kernelIN5flash11enable_sm90INS1_16FlashAttnFwdSm90INS1_25CollectiveMainloopFwdSm90ILi2EN4cute5tupleIJNS5_1CILi1EEES8_S8_EEENS6_IJNS7_ILi128EEESA_NS7_ILi192EEEEEELi128ENS_6half_tEfNS_4arch4Sm90ELb0ELb0ELb0ELb0ELb0ELb0ELb0ELb1ELb1ELb0ELb0ELb0EEENS1_21CollectiveEpilogueFwdINS6_IJSA_SA_SA_EEES9_SD_SF_Li256ELb0ELb0ELb0ELb0EEENS1_29StaticPersistentTileSchedulerILb0EEEEEEEEEvNT_6ParamsE)
        /*044c*/ 	.word	0x00000000


	//----- nvinfo : EIATTR_MIN_STACK_SIZE
	.align		4
.L_194:
        /*0450*/ 	.byte	0x04, 0x12
        /*0452*/ 	.short	(.L_196 - .L_195)
	.align		4
.L_195:
        /*0454*/ 	.word	index@(_ZN7cutlass13device_kernelIN5flash11enable_sm90INS1_16FlashAttnFwdSm90INS1_25CollectiveMainloopFwdSm90ILi2EN4cute5tupleIJNS5_1CILi1EEES8_S8_EEENS6_IJNS7_ILi128EEESA_NS7_ILi192EEEEEELi128ENS_6half_tEfNS_4arch4Sm90ELb0ELb0ELb0ELb0ELb0ELb0ELb0ELb1ELb1ELb0ELb0ELb0EEENS1_21CollectiveEpilogueFwdINS6_IJSA_SA_SA_EEES9_SD_SF_Li256ELb0ELb0ELb0ELb0EEENS1_29StaticPersistentTileSchedulerILb0EEEEEEEEEvNT_6ParamsE)
        /*0458*/ 	.word	0x00000000


	//----- nvinfo : EIATTR_MIN_STACK_SIZE
	.align		4
.L_196:
        /*045c*/ 	.byte	0x04, 0x12
        /*045e*/ 	.short	(.L_198 - .L_197)
	.align		4
.L_197:
        /*0460*/ 	.word	index@(_ZN7cutlass13device_kernelIN5flash11enable_sm90INS1_16FlashAttnFwdSm90INS1_25CollectiveMainloopFwdSm90ILi2EN4cute5tupleIJNS5_1CILi2EEENS7_ILi1EEES9_EEENS6_IJNS7_ILi128EEESB_NS7_ILi192EEEEEELi128ENS_6half_tEfNS_4arch4Sm90ELb0ELb0ELb0ELb0ELb0ELb0ELb0ELb1ELb1ELb0ELb0ELb0EEENS1_21CollectiveEpilogueFwdINS6_IJSB_SB_SB_EEESA_SE_SG_Li256ELb0ELb0ELb0ELb0EEENS1_29StaticPersistentTileSchedulerILb0EEEEEEEEEvNT_6ParamsE)
        /*0464*/ 	.word	0x00000000


	//----- nvinfo : EIATTR_MIN_STACK_SIZE
	.align		4
.L_198:
        /*0468*/ 	.byte	0x04, 0x12
        /*046a*/ 	.short	(.L_200 - .L_199)
	.align		4
.L_199:
        /*046c*/ 	.word	index@(_ZN7cutlass13device_kernelIN5flash11enable_sm90INS1_16FlashAttnFwdSm90INS1_25CollectiveMainloopFwdSm90ILi2EN4cute5tupleIJNS5_1CILi1EEES8_S8_EEENS6_IJNS7_ILi128EEESA_NS7_ILi192EEEEEELi128ENS_6half_tEfNS_4arch4Sm90ELb0ELb0ELb0ELb1ELb0ELb0ELb0ELb1ELb1ELb0ELb0ELb0EEENS1_21CollectiveEpilogueFwdINS6_IJSA_SA_SA_EEES9_SD_SF_Li256ELb1ELb0ELb0ELb0EEENS1_36VarlenDynamicPersistentTileSchedulerILi128ELi128ELi256ELi32ELb0ELb0ELb1ELb0ELb1ELb1EEEEEEEEEvNT_6ParamsE)
        /*0470*/ 	.word	0x00000000


	//----- nvinfo : EIATTR_MIN_STACK_SIZE
	.align		4
.L_200:
        /*0474*/ 	.byte	0x04, 0x12
        /*0476*/ 	.short	(.L_202 - .L_201)
	.align		4
.L_201:
        /*0478*/ 	.word	index@(_ZN7cutlass13device_kernelIN5flash11enable_sm90INS1_16FlashAttnFwdSm90INS1_25CollectiveMainloopFwdSm90ILi2EN4cute5tupleIJNS5_1CILi1EEES8_S8_EEENS6_IJNS7_ILi128EEESA_NS7_ILi192EEEEEELi128ENS_6half_tEfNS_4arch4Sm90ELb0ELb0ELb0ELb1ELb0ELb1ELb0ELb1ELb1ELb0ELb0ELb0EEENS1_21CollectiveEpilogueFwdINS6_IJSA_SA_SA_EEES9_SD_SF_Li256ELb1ELb0ELb0ELb0EEENS1_36VarlenDynamicPersistentTileSchedulerILi128ELi128ELi256ELi32ELb0ELb0ELb1ELb0ELb1ELb1EEEEEEEEEvNT_6ParamsE)
        /*047c*/ 	.word	0x00000000


	//----- nvinfo : EIATTR_MIN_STACK_SIZE
	.align		4
.L_202:
        /*0480*/ 	.byte	0x04, 0x12
        /*0482*/ 	.short	(.L_204 - .L_203)
	.align		4
.L_203:
        /*0484*/ 	.word	index@(_ZN7cutlass13device_kernelIN5flash11enable_sm90INS1_16FlashAttnFwdSm90INS1_25CollectiveMainloopFwdSm90ILi2EN4cute5tupleIJNS5_1CILi1EEES8_S8_EEENS6_IJNS7_ILi128EEENS7_ILi96EEENS7_ILi192EEEEEELi128ENS_6half_tEfNS_4arch4Sm90ELb0ELb1ELb0ELb0ELb0ELb0ELb0ELb1ELb1ELb0ELb0ELb0EEENS1_21CollectiveEpilogueFwdINS6_IJSA_SA_SB_EEES9_SE_SG_Li256ELb0ELb0ELb0ELb0EEENS1_30DynamicPersistentTileSchedulerILi256ELi32ELb0ELb0ELb1EEEEEEEEEvNT_6ParamsE)
        /*0488*/ 	.word	0x00000000


	//----- nvinfo : EIATTR_MIN_STACK_SIZE
	.align		4
.L_204:
        /*048c*/ 	.byte	0x04, 0x12
        /*048e*/ 	.short	(.L_206 - .L_205)
	.align		4
.L_205:
        /*0490*/ 	.word	index@(_ZN7cutlass13device_kernelIN5flash11enable_sm90INS1_16FlashAttnFwdSm90INS1_25CollectiveMainloopFwdSm90ILi2EN4cute5tupleIJNS5_1CILi1EEES8_S8_EEENS6_IJNS7_ILi128EEENS7_ILi96EEENS7_ILi192EEEEEELi128ENS_6half_tEfNS_4arch4Sm90ELb0ELb1ELb0ELb1ELb0ELb0ELb0ELb1ELb1ELb0ELb0ELb0EEENS1_21CollectiveEpilogueFwdINS6_IJSA_SA_SB_EEES9_SE_SG_Li256ELb1ELb0ELb0ELb0EEENS1_36VarlenDynamicPersistentTileSchedulerILi128ELi96ELi256ELi32ELb0ELb0ELb1ELb1ELb0ELb1EEEEEEEEEvNT_6ParamsE)
        /*0494*/ 	.word	0x00000000


	//----- nvinfo : EIATTR_MIN_STACK_SIZE
	.align		4
.L_206:
        /*0498*/ 	.byte	0x04, 0x12
        /*049a*/ 	.short	(.L_208 - .L_207)
	.align		4
.L_207:
        /*049c*/ 	.word	index@(_ZN7cutlass13device_kernelIN5flash11enable_sm90INS1_16FlashAttnFwdSm90INS1_25CollectiveMainloopFwdSm90ILi2EN4cute5tupleIJNS5_1CILi1EEES8_S8_EEENS6_IJNS7_ILi128EEENS7_ILi96EEENS7_ILi192EEEEEELi128ENS_6half_tEfNS_4arch4Sm90ELb0ELb1ELb0ELb1ELb0ELb1ELb0ELb1ELb1ELb0ELb0ELb0EEENS1_21CollectiveEpilogueFwdINS6_IJSA_SA_SB_EEES9_SE_SG_Li256ELb1ELb0ELb0ELb0EEENS1_36VarlenDynamicPersistentTileSchedulerILi128ELi96ELi256ELi32ELb0ELb0ELb1ELb1ELb0ELb1EEEEEEEEEvNT_6ParamsE)
        /*04a0*/ 	.word	0x00000000


	//----- nvinfo : EIATTR_MIN_STACK_SIZE
	.align		4
.L_208:
        /*04a4*/ 	.byte	0x04, 0x12
        /*04a6*/ 	.short	(.L_210 - .L_209)
	.align		4
.L_209:
        /*04a8*/ 	.word	index@(_ZN7cutlass13device_kernelIN5flash11enable_sm90INS1_16FlashAttnFwdSm90INS1_25CollectiveMainloopFwdSm90ILi2EN4cute5tupleIJNS5_1CILi1EEES8_S8_EEENS6_IJNS7_ILi128EEESA_NS7_ILi192EEEEEELi128ENS_6half_tEfNS_4arch4Sm90ELb1ELb0ELb0ELb0ELb0ELb0ELb0ELb1ELb1ELb0ELb0ELb0EEENS1_21CollectiveEpilogueFwdINS6_IJSA_SA_SA_EEES9_SD_SF_Li256ELb0ELb0ELb0ELb0EEENS1_30DynamicPersistentTileSchedulerILi256ELi32ELb0ELb0ELb1EEEEEEEEEvNT_6ParamsE)
        /*04ac*/ 	.word	0x00000000


	//----- nvinfo : EIATTR_MIN_STACK_SIZE
	.align		4
.L_210:
        /*04b0*/ 	.byte	0x04, 0x12
        /*04b2*/ 	.short	(.L_212 - .L_211)
	.align		4
.L_211:
        /*04b4*/ 	.word	index@(_ZN7cutlass13device_kernelIN5flash11enable_sm90INS1_16FlashAttnFwdSm90INS1_25CollectiveMainloopFwdSm90ILi2EN4cute5tupleIJNS5_1CILi1EEES8_S8_EEENS6_IJNS7_ILi128EEESA_NS7_ILi192EEEEEELi128ENS_6half_tEfNS_4arch4Sm90ELb1ELb0ELb0ELb1ELb0ELb0ELb0ELb1ELb1ELb0ELb0ELb0EEENS1_21CollectiveEpilogueFwdINS6_IJSA_SA_SA_EEES9_SD_SF_Li256ELb1ELb0ELb0ELb0EEENS1_36VarlenDynamicPersistentTileSchedulerILi128ELi128ELi256ELi32ELb0ELb0ELb1ELb1ELb1ELb1EEEEEEEEEvNT_6ParamsE)
        /*04b8*/ 	.word	0x00000000


	//----- nvinfo : EIATTR_MIN_STACK_SIZE
	.align		4
.L_212:
        /*04bc*/ 	.byte	0x04, 0x12
        /*04be*/ 	.short	(.L_214 - .L_213)
	.align		4
.L_213:
        /*04c0*/ 	.word	index@(_ZN7cutlass13device_kernelIN5flash11enable_sm90INS1_16FlashAttnFwdSm90INS1_25CollectiveMainloopFwdSm90ILi2EN4cute5tupleIJNS5_1CILi1EEES8_S8_EEENS6_IJNS7_ILi128EEESA_NS7_ILi192EEEEEELi128ENS_6half_tEfNS_4arch4Sm90ELb1ELb0ELb0ELb1ELb0ELb1ELb0ELb1ELb1ELb0ELb0ELb0EEENS1_21CollectiveEpilogueFwdINS6_IJSA_SA_SA_EEES9_SD_SF_Li256ELb1ELb0ELb0ELb0EEENS1_36VarlenDynamicPersistentTileSchedulerILi128ELi128ELi256ELi32ELb0ELb0ELb1ELb1ELb1ELb1EEEEEEEEEvNT_6ParamsE)
        /*04c4*/ 	.word	0x00000000


	//----- nvinfo : EIATTR_MIN_STACK_SIZE
	.align		4
.L_214:
        /*04c8*/ 	.byte	0x04, 0x12
        /*04ca*/ 	.short	(.L_216 - .L_215)
	.align		4
.L_215:
        /*04cc*/ 	.word	index@(_ZN7cutlass13device_kernelIN5flash11enable_sm90INS1_16FlashAttnFwdSm90INS1_25CollectiveMainloopFwdSm90ILi2EN4cute5tupleIJNS5_1CILi1EEES8_S8_EEENS6_IJNS7_ILi64EEESA_SA_EEELi512ENS_6half_tEfNS_4arch4Sm90ELb0ELb0ELb0ELb0ELb0ELb0ELb0ELb0ELb0ELb0ELb0ELb0EEENS1_21CollectiveEpilogueFwdINS6_IJSA_NS7_ILi512EEESA_EEES9_SC_SE_Li256ELb0ELb0ELb0ELb0EEENS1_29StaticPersistentTileSchedulerILb0EEEEEEEEEvNT_6ParamsE)
        /*04d0*/ 	.word	0x00000000


	//----- nvinfo : EIATTR_MIN_STACK_SIZE
	.align		4
.L_216:
        /*04d4*/ 	.byte	0x04, 0x12
        /*04d6*/ 	.short	(.L_218 - .L_217)
	.align		4
.L_217:
        /*04d8*/ 	.word	index@(_ZN7cutlass13device_kernelIN5flash11enable_sm90INS1_16FlashAttnFwdSm90INS1_25CollectiveMainloopFwdSm90ILi2EN4cute5tupleIJNS5_1CILi1EEES8_S8_EEENS6_IJNS7_ILi64EEESA_SA_EEELi512ENS_6half_tEfNS_4arch4Sm90ELb0ELb0ELb0ELb0ELb0ELb0ELb1ELb0ELb0ELb0ELb0ELb0EEENS1_21CollectiveEpilogueFwdINS6_IJSA_NS7_ILi512EEESA_EEES9_SC_SE_Li256ELb0ELb0ELb0ELb0EEENS1_29StaticPersistentTileSchedulerILb0EEEEEEEEEvNT_6ParamsE)
        /*04dc*/ 	.word	0x00000000


	//----- nvinfo : EIATTR_MIN_STACK_SIZE
	.align		4
.L_218:
        /*04e0*/ 	.byte	0x04, 0x12
        /*04e2*/ 	.short	(.L_220 - .L_219)
	.align		4
.L_219:
        /*04e4*/ 	.word	index@(_ZN7cutlass13device_kernelIN5flash11enable_sm90INS1_16FlashAttnFwdSm90INS1_25CollectiveMainloopFwdSm90ILi2EN4cute5tupleIJNS5_1CILi1EEES8_S8_EEENS6_IJNS7_ILi64EEESA_SA_EEELi512ENS_6half_tEfNS_4arch4Sm90ELb0ELb0ELb0ELb1ELb0ELb0ELb0ELb0ELb0ELb0ELb0ELb0EEENS1_21CollectiveEpilogueFwdINS6_IJSA_NS7_ILi512EEESA_EEES9_SC_SE_Li256ELb1ELb0ELb0ELb0EEENS1_36VarlenDynamicPersistentTileSchedulerILi64ELi64ELi256ELi32ELb0ELb0ELb1ELb0ELb1ELb1EEEEEEEEEvNT_6ParamsE)
        /*04e8*/ 	.word	0x00000000


	//----- nvinfo : EIATTR_MIN_STACK_SIZE
	.align		4
.L_220:
        /*04ec*/ 	.byte	0x04, 0x12
        /*04ee*/ 	.short	(.L_222 - .L_221)
	.align		4
.L_221:
        /*04f0*/ 	.word	index@(_ZN7cutlass13device_kernelIN5flash11enable_sm90INS1_16FlashAttnFwdSm90INS1_25CollectiveMainloopFwdSm90ILi2EN4cute5tupleIJNS5_1CILi1EEES8_S8_EEENS6_IJNS7_ILi64EEESA_SA_EEELi512ENS_6half_tEfNS_4arch4Sm90ELb0ELb0ELb0ELb1ELb0ELb1ELb0ELb0ELb0ELb0ELb0ELb0EEENS1_21CollectiveEpilogueFwdINS6_IJSA_NS7_ILi512EEESA_EEES9_SC_SE_Li256ELb1ELb0ELb0ELb0EEENS1_36VarlenDynamicPersistentTileSchedulerILi64ELi64ELi256ELi32ELb0ELb0ELb1ELb0ELb1ELb1EEEEEEEEEvNT_6ParamsE)
        /*04f4*/ 	.word	0x00000000


	//----- nvinfo : EIATTR_MIN_STACK_SIZE
	.align		4
.L_222:
        /*04f8*/ 	.byte	0x04, 0x12
        /*04fa*/ 	.short	(.L_224 - .L_223)
	.align		4
.L_223:
        /*04fc*/ 	.word	index@(_ZN7cutlass13device_kernelIN5flash11enable_sm90INS1_16FlashAttnFwdSm90INS1_25CollectiveMainloopFwdSm90ILi2EN4cute5tupleIJNS5_1CILi1EEES8_S8_EEENS6_IJNS7_ILi64EEESA_SA_EEELi512ENS_6half_tEfNS_4arch4Sm90ELb0ELb0ELb0ELb1ELb0ELb0ELb1ELb0ELb0ELb0ELb0ELb0EEENS1_21CollectiveEpilogueFwdINS6_IJSA_NS7_ILi512EEESA_EEES9_SC_SE_Li256ELb1ELb0ELb0ELb0EEENS1_36VarlenDynamicPersistentTileSchedulerILi64ELi64ELi256ELi32ELb0ELb0ELb1ELb0ELb1ELb1EEEEEEEEEvNT_6ParamsE)
        /*0500*/ 	.word	0x00000000


	//----- nvinfo : EIATTR_MIN_STACK_SIZE
	.align		4
.L_224:
        /*0504*/ 	.byte	0x04, 0x12
        /*0506*/ 	.short	(.L_226 - .L_225)
	.align		4
.L_225:
        /*0508*/ 	.word	index@(_ZN7cutlass13device_kernelIN5flash11enable_sm90INS1_16FlashAttnFwdSm90INS1_25CollectiveMainloopFwdSm90ILi2EN4cute5tupleIJNS5_1CILi1EEES8_S8_EEENS6_IJNS7_ILi64EEESA_SA_EEELi512ENS_6half_tEfNS_4arch4Sm90ELb0ELb0ELb0ELb1ELb0ELb1ELb1ELb0ELb0ELb0ELb0ELb0EEENS1_21CollectiveEpilogueFwdINS6_IJSA_NS7_ILi512EEESA_EEES9_SC_SE_Li256ELb1ELb0ELb0ELb0EEENS1_36VarlenDynamicPersistentTileSchedulerILi64ELi64ELi256ELi32ELb0ELb0ELb1ELb0ELb1ELb1EEEEEEEEEvNT_6ParamsE)
        /*050c*/ 	.word	0x00000000


	//----- nvinfo : EIATTR_MIN_STACK_SIZE
	.align		4
.L_226:
        /*0510*/ 	.byte	0x04, 0x12
        /*0512*/ 	.short	(.L_228 - .L_227)
	.align		4
.L_227:
        /*0514*/ 	.word	index@(_ZN7cutlass13device_kernelIN5flash11enable_sm90INS1_16FlashAttnFwdSm90INS1_25CollectiveMainloopFwdSm90ILi2EN4cute5tupleIJNS5_1CILi1EEES8_S8_EEENS6_IJNS7_ILi64EEESA_SA_EEELi512ENS_6half_tEfNS_4arch4Sm90ELb0ELb1ELb0ELb0ELb0ELb0ELb0ELb0ELb0ELb0ELb0ELb0EEENS1_21CollectiveEpilogueFwdINS6_IJSA_NS7_ILi512EEESA_EEES9_SC_SE_Li256ELb0ELb0ELb0ELb0EEENS1_30DynamicPersistentTileSchedulerILi256ELi32ELb0ELb0ELb1EEEEEEEEEvNT_6ParamsE)
        /*0518*/ 	.word	0x00000000


	//----- nvinfo : EIATTR_MIN_STACK_SIZE
	.align		4
.L_228:
        /*051c*/ 	.byte	0x04, 0x12
        /*051e*/ 	.short	(.L_230 - .L_229)
	.align		4
.L_229:
        /*0520*/ 	.word	index@(_ZN7cutlass13device_kernelIN5flash11enable_sm90INS1_16FlashAttnFwdSm90INS1_25CollectiveMainloopFwdSm90ILi2EN4cute5tupleIJNS5_1CILi1EEES8_S8_EEENS6_IJNS7_ILi64EEESA_SA_EEELi512ENS_6half_tEfNS_4arch4Sm90ELb0ELb1ELb0ELb0ELb0ELb0ELb1ELb0ELb0ELb0ELb0ELb0EEENS1_21CollectiveEpilogueFwdINS6_IJSA_NS7_ILi512EEESA_EEES9_SC_SE_Li256ELb0ELb0ELb0ELb0EEENS1_30DynamicPersistentTileSchedulerILi256ELi32ELb0ELb0ELb1EEEEEEEEEvNT_6ParamsE)
        /*0524*/ 	.word	0x00000000


	//----- nvinfo : EIATTR_MIN_STACK_SIZE
	.align		4
.L_230:
        /*0528*/ 	.byte	0x04, 0x12
        /*052a*/ 	.short	(.L_232 - .L_231)
	.align		4
.L_231:
        /*052c*/ 	.word	index@(_ZN7cutlass13device_kernelIN5flash11enable_sm90INS1_16FlashAttnFwdSm90INS1_25CollectiveMainloopFwdSm90ILi2EN4cute5tupleIJNS5_1CILi1EEES8_S8_EEENS6_IJNS7_ILi64EEESA_SA_EEELi512ENS_6half_tEfNS_4arch4Sm90ELb0ELb1ELb0ELb1ELb0ELb0ELb0ELb0ELb0ELb0ELb0ELb0EEENS1_21CollectiveEpilogueFwdINS6_IJSA_NS7_ILi512EEESA_EEES9_SC_SE_Li256ELb1ELb0ELb0ELb0EEENS1_36VarlenDynamicPersistentTileSchedulerILi64ELi64ELi256ELi32ELb0ELb0ELb1ELb1ELb0ELb1EEEEEEEEEvNT_6ParamsE)
        /*0530*/ 	.word	0x00000000


	//----- nvinfo : EIATTR_MIN_STACK_SIZE
	.align		4
.L_232:
        /*0534*/ 	.byte	0x04, 0x12
        /*0536*/ 	.short	(.L_234 - .L_233)
	.align		4
.L_233:
        /*0538*/ 	.word	index@(_ZN7cutlass13device_kernelIN5flash11enable_sm90INS1_16FlashAttnFwdSm90INS1_25CollectiveMainloopFwdSm90ILi2EN4cute5tupleIJNS5_1CILi1EEES8_S8_EEENS6_IJNS7_ILi64EEESA_SA_EEELi512ENS_6half_tEfNS_4arch4Sm90ELb0ELb1ELb0ELb1ELb0ELb1ELb0ELb0ELb0ELb0ELb0ELb0EEENS1_21CollectiveEpilogueFwdINS6_IJSA_NS7_ILi512EEESA_EEES9_SC_SE_Li256ELb1ELb0ELb0ELb0EEENS1_36VarlenDynamicPersistentTileSchedulerILi64ELi64ELi256ELi32ELb0ELb0ELb1ELb1ELb0ELb1EEEEEEEEEvNT_6ParamsE)
        /*053c*/ 	.word	0x00000000


	//----- nvinfo : EIATTR_MIN_STACK_SIZE
	.align		4
.L_234:
        /*0540*/ 	.byte	0x04, 0x12
        /*0542*/ 	.short	(.L_236 - .L_235)
	.align		4
.L_235:
        /*0544*/ 	.word	index@(_ZN7cutlass13device_kernelIN5flash11enable_sm90INS1_16FlashAttnFwdSm90INS1_25CollectiveMainloopFwdSm90ILi2EN4cute5tupleIJNS5_1CILi1EEES8_S8_EEENS6_IJNS7_ILi64EEESA_SA_EEELi512ENS_6half_tEfNS_4arch4Sm90ELb0ELb1ELb0ELb1ELb0ELb0ELb1ELb0ELb0ELb0ELb0ELb0EEENS1_21CollectiveEpilogueFwdINS6_IJSA_NS7_ILi512EEESA_EEES9_SC_SE_Li256ELb1ELb0ELb0ELb0EEENS1_36VarlenDynamicPersistentTileSchedulerILi64ELi64ELi256ELi32ELb0ELb0ELb1ELb1ELb0ELb1EEEEEEEEEvNT_6ParamsE)
        /*0548*/ 	.word	0x00000000


	//----- nvinfo : EIATTR_MIN_STACK_SIZE
	.align		4
.L_236:
        /*054c*/ 	.byte	0x04, 0x12
        /*054e*/ 	.short	(.L_238 - .L_237)
	.align		4
.L_237:
        /*0550*/ 	.word	index@(_ZN7cutlass13device_kernelIN5flash11enable_sm90INS1_16FlashAttnFwdSm90INS1_25CollectiveMainloopFwdSm90ILi2EN4cute5tupleIJNS5_1CILi1EEES8_S8_EEENS6_IJNS7_ILi64EEESA_SA_EEELi512ENS_6half_tEfNS_4arch4Sm90ELb0ELb1ELb0ELb1ELb0ELb1ELb1ELb0ELb0ELb0ELb0ELb0EEENS1_21CollectiveEpilogueFwdINS6_IJSA_NS7_ILi512EEESA_EEES9_SC_SE_Li256ELb1ELb0ELb0ELb0EEENS1_36VarlenDynamicPersistentTileSchedulerILi64ELi64ELi256ELi32ELb0ELb0ELb1ELb1ELb0ELb1EEEEEEEEEvNT_6ParamsE)
        /*0554*/ 	.word	0x00000000


	//----- nvinfo : EIATTR_MIN_STACK_SIZE
	.align		4
.L_238:
        /*0558*/ 	.byte	0x04, 0x12
        /*055a*/ 	.short	(.L_240 - .L_239)
	.align		4
.L_239:
        /*055c*/ 	.word	index@(_ZN7cutlass13device_kernelIN5flash11enable_sm90INS1_16FlashAttnFwdSm90INS1_25CollectiveMainloopFwdSm90ILi2EN4cute5tupleIJNS5_1CILi1EEES8_S8_EEENS6_IJNS7_ILi64EEESA_SA_EEELi512ENS_6half_tEfNS_4arch4Sm90ELb1ELb0ELb0ELb0ELb0ELb0ELb0ELb0ELb0ELb0ELb0ELb0EEENS1_21CollectiveEpilogueFwdINS6_IJSA_NS7_ILi512EEESA_EEES9_SC_SE_Li256ELb0ELb0ELb0ELb0EEENS1_30DynamicPersistentTileSchedulerILi256ELi32ELb0ELb0ELb1EEEEEEEEEvNT_6ParamsE)
        /*0560*/ 	.word	0x00000000


	//----- nvinfo : EIATTR_MIN_STACK_SIZE
	.align		4
.L_240:
        /*0564*/ 	.byte	0x04, 0x12
        /*0566*/ 	.short	(.L_242 - .L_241)
	.align		4
.L_241:
        /*0568*/ 	.word	index@(_ZN7cutlass13device_kernelIN5flash11enable_sm90INS1_16FlashAttnFwdSm90INS1_25CollectiveMainloopFwdSm90ILi2EN4cute5tupleIJNS5_1CILi1EEES8_S8_EEENS6_IJNS7_ILi64EEESA_SA_EEELi512ENS_6half_tEfNS_4arch4Sm90ELb1ELb0ELb0ELb0ELb0ELb0ELb1ELb0ELb0ELb0ELb0ELb0EEENS1_21CollectiveEpilogueFwdINS6_IJSA_NS7_ILi512EEESA_EEES9_SC_SE_Li256ELb0ELb0ELb0ELb0EEENS1_30DynamicPersistentTileSchedulerILi256ELi32ELb0ELb0ELb1EEEEEEEEEvNT_6ParamsE)
        /*056c*/ 	.word	0x00000000


	//----- nvinfo : EIATTR_MIN_STACK_SIZE
	.align		4
.L_242:
        /*0570*/ 	.byte	0x04, 0x12
        /*0572*/ 	.short	(.L_244 - .L_243)
	.align		4
.L_243:
        /*0574*/ 	.word	index@(_ZN7cutlass13device_kernelIN5flash11enable_sm90INS1_16FlashAttnFwdSm90INS1_25CollectiveMainloopFwdSm90ILi2EN4cute5tupleIJNS5_1CILi1EEES8_S8_EEENS6_IJNS7_ILi64EEESA_SA_EEELi512ENS_6half_tEfNS_4arch4Sm90ELb1ELb0ELb0ELb1ELb0ELb0ELb0ELb0ELb0ELb0ELb0ELb0EEENS1_21CollectiveEpilogueFwdINS6_IJSA_NS7_ILi512EEESA_EEES9_SC_SE_Li256ELb1ELb0ELb0ELb0EEENS1_36VarlenDynamicPersistentTileSchedulerILi64ELi64ELi256ELi32ELb0ELb0ELb1ELb1ELb1ELb1EEEEEEEEEvNT_6ParamsE)
        /*0578*/ 	.word	0x00000000


	//----- nvinfo : EIATTR_MIN_STACK_SIZE
	.align		4
.L_244:
        /*057c*/ 	.byte	0x04, 0x12
        /*057e*/ 	.short	(.L_246 - .L_245)
	.align		4
.L_245:
        /*0580*/ 	.word	index@(_ZN7cutlass13device_kernelIN5flash11enable_sm90INS1_16FlashAttnFwdSm90INS1_25CollectiveMainloopFwdSm90ILi2EN4cute5tupleIJNS5_1CILi1EEES8_S8_EEENS6_IJNS7_ILi64EEESA_SA_EEELi512ENS_6half_tEfNS_4arch4Sm90ELb1ELb0ELb0ELb1ELb0ELb1ELb0ELb0ELb0ELb0ELb0ELb0EEENS1_21CollectiveEpilogueFwdINS6_IJSA_NS7_ILi512EEESA_EEES9_SC_SE_Li256ELb1ELb0ELb0ELb0EEENS1_36VarlenDynamicPersistentTileSchedulerILi64ELi64ELi256ELi32ELb0ELb0ELb1ELb1ELb1ELb1EEEEEEEEEvNT_6ParamsE)
        /*0584*/ 	.word	0x00000000


	//----- nvinfo : EIATTR_MIN_STACK_SIZE
	.align		4
.L_246:
        /*0588*/ 	.byte	0x04, 0x12
        /*058a*/ 	.short	(.L_248 - .L_247)
	.align		4
.L_247:
        /*058c*/ 	.word	index@(_ZN7cutlass13device_kernelIN5flash11enable_sm90INS1_16FlashAttnFwdSm90INS1_25CollectiveMainloopFwdSm90ILi2EN4cute5tupleIJNS5_1CILi1EEES8_S8_EEENS6_IJNS7_ILi64EEESA_SA_EEELi512ENS_6half_tEfNS_4arch4Sm90ELb1ELb0ELb0ELb1ELb0ELb0ELb1ELb0ELb0ELb0ELb0ELb0EEENS1_21CollectiveEpilogueFwdINS6_IJSA_NS7_ILi512EEESA_EEES9_SC_SE_Li256ELb1ELb0ELb0ELb0EEENS1_36VarlenDynamicPersistentTileSchedulerILi64ELi64ELi256ELi32ELb0ELb0ELb1ELb1ELb1ELb1EEEEEEEEEvNT_6ParamsE)
        /*0590*/ 	.word	0x00000000


	//----- nvinfo : EIATTR_MIN_STACK_SIZE
	.align		4
.L_248:
        /*0594*/ 	.byte	0x04, 0x12
        /*0596*/ 	.short	(.L_250 - .L_249)
	.align		4
.L_249:
        /*0598*/ 	.word	index@(_ZN7cutlass13device_kernelIN5flash11enable_sm90INS1_16FlashAttnFwdSm90INS1_25CollectiveMainloopFwdSm90ILi2EN4cute5tupleIJNS5_1CILi1EEES8_S8_EEENS6_IJNS7_ILi64EEESA_SA_EEELi512ENS_6half_tEfNS_4arch4Sm90ELb1ELb0ELb0ELb1ELb0ELb1ELb1ELb0ELb0ELb0ELb0ELb0EEENS1_21CollectiveEpilogueFwdINS6_IJSA_NS7_ILi512EEESA_EEES9_SC_SE_Li256ELb1ELb0ELb0ELb0EEENS1_36VarlenDynamicPersistentTileSchedulerILi64ELi64ELi256ELi32ELb0ELb0ELb1ELb1ELb1ELb1EEEEEEEEEvNT_6ParamsE)
        /*059c*/ 	.word	0x00000000


	//----- nvinfo : EIATTR_MIN_STACK_SIZE
	.align		4
.L_250:
        /*05a0*/ 	.byte	0x04, 0x12
        /*05a2*/ 	.short	(.L_252 - .L_251)
	.align		4
.L_251:
        /*05a4*/ 	.word	index@(_ZN7cutlass13device_kernelIN5flash11enable_sm90INS1_16FlashAttnFwdSm90INS1_25CollectiveMainloopFwdSm90ILi2EN4cute5tupleIJNS5_1CILi1EEES8_S8_EEENS6_IJNS7_ILi128EEENS7_ILi96EEENS7_ILi64EEEEEELi256ENS_6half_tEfNS_4arch4Sm90ELb0ELb0ELb0ELb0ELb0ELb0ELb0ELb1ELb0ELb0ELb0ELb0EEENS1_21CollectiveEpilogueFwdINS6_IJSA_NS7_ILi256EEESB_EEES9_SE_SG_Li256ELb0ELb0ELb0ELb0EEENS1_29StaticPersistentTileSchedulerILb0EEEEEEEEEvNT_6ParamsE)
        /*05a8*/ 	.word	0x00000000


	//----- nvinfo : EIATTR_MIN_STACK_SIZE
	.align		4
.L_252:
        /*05ac*/ 	.byte	0x04, 0x12
        /*05ae*/ 	.short	(.L_254 - .L_253)
	.align		4
.L_253:
        /*05b0*/ 	.word	index@(_ZN7cutlass13device_kernelIN5flash11enable_sm90INS1_16FlashAttnFwdSm90INS1_25CollectiveMainloopFwdSm90ILi2EN4cute5tupleIJNS5_1CILi1EEES8_S8_EEENS6_IJNS7_ILi128EEENS7_ILi96EEENS7_ILi64EEEEEELi256ENS_6half_tEfNS_4arch4Sm90ELb0ELb0ELb0ELb0ELb0ELb0ELb1ELb1ELb0ELb0ELb0ELb0EEENS1_21CollectiveEpilogueFwdINS6_IJSA_NS7_ILi256EEESB_EEES9_SE_SG_Li256ELb0ELb0ELb0ELb0EEENS1_29StaticPersistentTileSchedulerILb0EEEEEEEEEvNT_6ParamsE)
        /*05b4*/ 	.word	0x00000000


	//----- nvinfo : EIATTR_MIN_STACK_SIZE
	.align		4
.L_254:
        /*05b8*/ 	.byte	0x04, 0x12
        /*05ba*/ 	.short	(.L_256 - .L_255)
	.align		4
.L_255:
        /*05bc*/ 	.word	index@(_ZN7cutlass13device_kernelIN5flash11enable_sm90INS1_16FlashAttnFwdSm90INS1_25CollectiveMainloopFwdSm90ILi2EN4cute5tupleIJNS5_1CILi1EEES8_S8_EEENS6_IJNS7_ILi128EEENS7_ILi96EEENS7_ILi64EEEEEELi256ENS_6half_tEfNS_4arch4Sm90ELb0ELb0ELb0ELb1ELb0ELb0ELb0ELb1ELb0ELb0ELb0ELb0EEENS1_21CollectiveEpilogueFwdINS6_IJSA_NS7_ILi256EEESB_EEES9_SE_SG_Li256ELb1ELb0ELb0ELb0EEENS1_36VarlenDynamicPersistentTileSchedulerILi128ELi96ELi256ELi32ELb0ELb0ELb1ELb0ELb1ELb1EEEEEEEEEvNT_6ParamsE)
        /*05c0*/ 	.word	0x00000000


	//----- nvinfo : EIATTR_MIN_STACK_SIZE
	.align		4
.L_256:
        /*05c4*/ 	.byte	0x04, 0x12
        /*05c6*/ 	.short	(.L_258 - .L_257)
	.align		4
.L_257:
        /*05c8*/ 	.word	index@(_ZN7cutlass13device_kernelIN5flash11enable_sm90INS1_16FlashAttnFwdSm90INS1_25CollectiveMainloopFwdSm90ILi2EN4cute5tupleIJNS5_1CILi1EEES8_S8_EEENS6_IJNS7_ILi128EEENS7_ILi96EEENS7_ILi64EEEEEELi256ENS_6half_tEfNS_4arch4Sm90ELb0ELb0ELb0ELb1ELb0ELb1ELb0ELb1ELb0ELb0ELb0ELb0EEENS1_21CollectiveEpilogueFwdINS6_IJSA_NS7_ILi256EEESB_EEES9_SE_SG_Li256ELb1ELb0ELb0ELb0EEENS1_36VarlenDynamicPersistentTileSchedulerILi128ELi96ELi256ELi32ELb0ELb0ELb1ELb0ELb1ELb1EEEEEEEEEvNT_6ParamsE)
        /*05cc*/ 	.word	0x00000000


	//----- nvinfo : EIATTR_MIN_STACK_SIZE
	.align		4
.L_258:
        /*05d0*/ 	.byte	0x04, 0x12
        /*05d2*/ 	.short	(.L_260 - .L_259)
	.align		4
.L_259:
        /*05d4*/ 	.word	index@(_ZN7cutlass13device_kernelIN5flash11enable_sm90INS1_16FlashAttnFwdSm90INS1_25CollectiveMainloopFwdSm90ILi2EN4cute5tupleIJNS5_1CILi1EEES8_S8_EEENS6_IJNS7_ILi128EEENS7_ILi96EEENS7_ILi64EEEEEELi256ENS_6half_tEfNS_4arch4Sm90ELb0ELb0ELb0ELb1ELb0ELb0ELb1ELb1ELb0ELb0ELb0ELb0EEENS1_21CollectiveEpilogueFwdINS6_IJSA_NS7_ILi256EEESB_EEES9_SE_SG_Li256ELb1ELb0ELb0ELb0EEENS1_36VarlenDynamicPersistentTileSchedulerILi128ELi96ELi256ELi32ELb0ELb0ELb1ELb0ELb1ELb1EEEEEEEEEvNT_6ParamsE)
        /*05d8*/ 	.word	0x00000000


	//----- nvinfo : EIATTR_MIN_STACK_SIZE
	.align		4
.L_260:
        /*05dc*/ 	.byte	0x04, 0x12
        /*05de*/ 	.short	(.L_262 - .L_261)
	.align		4
.L_261:
        /*05e0*/ 	.word	index@(_ZN7cutlass13device_kernelIN5flash11enable_sm90INS1_16FlashAttnFwdSm90INS1_25CollectiveMainloopFwdSm90ILi2EN4cute5tupleIJNS5_1CILi1EEES8_S8_EEENS6_IJNS7_ILi128EEENS7_ILi96EEENS7_ILi64EEEEEELi256ENS_6half_tEfNS_4arch4Sm90ELb0ELb0ELb0ELb1ELb0ELb1ELb1ELb1ELb0ELb0ELb0ELb0EEENS1_21CollectiveEpilogueFwdINS6_IJSA_NS7_ILi256EEESB_EEES9_SE_SG_Li256ELb1ELb0ELb0ELb0EEENS1_36VarlenDynamicPersistentTileSchedulerILi128ELi96ELi256ELi32ELb0ELb0ELb1ELb0ELb1ELb1EEEEEEEEEvNT_6ParamsE)
        /*05e4*/ 	.word	0x00000000


	//----- nvinfo : EIATTR_MIN_STACK_SIZE
	.align		4
.L_262:
        /*05e8*/ 	.byte	0x04, 0x12
        /*05ea*/ 	.short	(.L_264 - .L_263)
	.align		4
.L_263:
        /*05ec*/ 	.word	index@(_ZN7cutlass13device_kernelIN5flash11enable_sm90INS1_16FlashAttnFwdSm90INS1_25CollectiveMainloopFwdSm90ILi2EN4cute5tupleIJNS5_1CILi1EEES8_S8_EEENS6_IJNS7_ILi128EEENS7_ILi96EEENS7_ILi64EEEEEELi256ENS_6half_tEfNS_4arch4Sm90ELb0ELb1ELb0ELb0ELb0ELb0ELb0ELb1ELb0ELb0ELb0ELb0EEENS1_21CollectiveEpilogueFwdINS6_IJSA_NS7_ILi256EEESB_EEES9_SE_SG_Li256ELb0ELb0ELb0ELb0EEENS1_30DynamicPersistentTileSchedulerILi256ELi32ELb0ELb0ELb1EEEEEEEEEvNT_6ParamsE)
        /*05f0*/ 	.word	0x00000000


	//----- nvinfo : EIATTR_MIN_STACK_SIZE
	.align		4
.L_264:
        /*05f4*/ 	.byte	0x04, 0x12
        /*05f6*/ 	.short	(.L_266 - .L_265)
	.align		4
.L_265:
        /*05f8*/ 	.word	index@(_ZN7cutlass13device_kernelIN5flash11enable_sm90INS1_16FlashAttnFwdSm90INS1_25CollectiveMainloopFwdSm90ILi2EN4cute5tupleIJNS5_1CILi1EEES8_S8_EEENS6_IJNS7_ILi128EEENS7_ILi96EEENS7_ILi64EEEEEELi256ENS_6half_tEfNS_4arch4Sm90ELb0ELb1ELb0ELb0ELb0ELb0ELb1ELb1ELb0ELb0ELb0ELb0EEENS1_21CollectiveEpilogueFwdINS6_IJSA_NS7_ILi256EEESB_EEES9_SE_SG_Li256ELb0ELb0ELb0ELb0EEENS1_30DynamicPersistentTileSchedulerILi256ELi32ELb0ELb0ELb1EEEEEEEEEvNT_6ParamsE)
        /*05fc*/ 	.word	0x00000000


	//----- nvinfo : EIATTR_MIN_STACK_SIZE
	.align		4
.L_266:
        /*0600*/ 	.byte	0x04, 0x12
        /*0602*/ 	.short	(.L_268 - .L_267)
	.align		4
.L_267:
        /*0604*/ 	.word	index@(_ZN7cutlass13device_kernelIN5flash11enable_sm90INS1_16FlashAttnFwdSm90INS1_25CollectiveMainloopFwdSm90ILi2EN4cute5tupleIJNS5_1CILi1EEES8_S8_EEENS6_IJNS7_ILi128EEENS7_ILi96EEENS7_ILi64EEEEEELi256ENS_6half_tEfNS_4arch4Sm90ELb0ELb1ELb0ELb1ELb0ELb0ELb0ELb1ELb0ELb0ELb0ELb0EEENS1_21CollectiveEpilogueFwdINS6_IJSA_NS7_ILi256EEESB_EEES9_SE_SG_Li256ELb1ELb0ELb0ELb0EEENS1_36VarlenDynamicPersistentTileSchedulerILi128ELi96ELi256ELi32ELb0ELb0ELb1ELb1ELb0ELb1EEEEEEEEEvNT_6ParamsE)
        /*0608*/ 	.word	0x00000000


	//----- nvinfo : EIATTR_MIN_STACK_SIZE
	.align		4
.L_268:
        /*060c*/ 	.byte	0x04, 0x12
        /*060e*/ 	.short	(.L_270 - .L_269)
	.align		4
.L_269:
        /*0610*/ 	.word	index@(_ZN7cutlass13device_kernelIN5flash11enable_sm90INS1_16FlashAttnFwdSm90INS1_25CollectiveMainloopFwdSm90ILi2EN4cute5tupleIJNS5_1CILi1EEES8_S8_EEENS6_IJNS7_ILi128EEENS7_ILi96EEENS7_ILi64EEEEEELi256ENS_6half_tEfNS_4arch4Sm90ELb0ELb1ELb0ELb1ELb0ELb1ELb0ELb1ELb0ELb0ELb0ELb0EEENS1_21CollectiveEpilogueFwdINS6_IJSA_NS7_ILi256EEESB_EEES9_SE_SG_Li256ELb1ELb0ELb0ELb0EEENS1_36VarlenDynamicPersistentTileSchedulerILi128ELi96ELi256ELi32ELb0ELb0ELb1ELb1ELb0ELb1EEEEEEEEEvNT_6ParamsE)
        /*0614*/ 	.word	0x00000000


	//----- nvinfo : EIATTR_MIN_STACK_SIZE
	.align		4
.L_270:
        /*0618*/ 	.byte	0x04, 0x12
        /*061a*/ 	.short	(.L_272 - .L_271)
	.align		4
.L_271:
        /*061c*/ 	.word	index@(_ZN7cutlass13device_kernelIN5flash11enable_sm90INS1_16FlashAttnFwdSm90INS1_25CollectiveMainloopFwdSm90ILi2EN4cute5tupleIJNS5_1CILi1EEES8_S8_EEENS6_IJNS7_ILi128EEENS7_ILi96EEENS7_ILi64EEEEEELi256ENS_6half_tEfNS_4arch4Sm90ELb0ELb1ELb0ELb1ELb0ELb0ELb1ELb1ELb0ELb0ELb0ELb0EEENS1_21CollectiveEpilogueFwdINS6_IJSA_NS7_ILi256EEESB_EEES9_SE_SG_Li256ELb1ELb0ELb0ELb0EEENS1_36VarlenDynamicPersistentTileSchedulerILi128ELi96ELi256ELi32ELb0ELb0ELb1ELb1ELb0ELb1EEEEEEEEEvNT_6ParamsE)
        /*0620*/ 	.word	0x00000000


	//----- nvinfo : EIATTR_MIN_STACK_SIZE
	.align		4
.L_272:
        /*0624*/ 	.byte	0x04, 0x12
        /*0626*/ 	.short	(.L_274 - .L_273)
	.align		4
.L_273:
        /*0628*/ 	.word	index@(_ZN7cutlass13device_kernelIN5flash11enable_sm90INS1_16FlashAttnFwdSm90INS1_25CollectiveMainloopFwdSm90ILi2EN4cute5tupleIJNS5_1CILi1EEES8_S8_EEENS6_IJNS7_ILi128EEENS7_ILi96EEENS7_ILi64EEEEEELi256ENS_6half_tEfNS_4arch4Sm90ELb0ELb1ELb0ELb1ELb0ELb1ELb1ELb1ELb0ELb0ELb0ELb0EEENS1_21CollectiveEpilogueFwdINS6_IJSA_NS7_ILi256EEESB_EEES9_SE_SG_Li256ELb1ELb0ELb0ELb0EEENS1_36VarlenDynamicPersistentTileSchedulerILi128ELi96ELi256ELi32ELb0ELb0ELb1ELb1ELb0ELb1EEEEEEEEEvNT_6ParamsE)
        /*062c*/ 	.word	0x00000000


	//----- nvinfo : EIATTR_MIN_STACK_SIZE
	.align		4
.L_274:
        /*0630*/ 	.byte	0x04, 0x12
        /*0632*/ 	.short	(.L_276 - .L_275)
	.align		4
.L_275:
        /*0634*/ 	.word	index@(_ZN7cutlass13device_kernelIN5flash11enable_sm90INS1_16FlashAttnFwdSm90INS1_25CollectiveMainloopFwdSm90ILi2EN4cute5tupleIJNS5_1CILi1EEES8_S8_EEENS6_IJNS7_ILi128EEENS7_ILi96EEENS7_ILi64EEEEEELi256ENS_6half_tEfNS_4arch4Sm90ELb1ELb0ELb0ELb0ELb0ELb0ELb0ELb1ELb0ELb0ELb0ELb0EEENS1_21CollectiveEpilogueFwdINS6_IJSA_NS7_ILi256EEESB_EEES9_SE_SG_Li256ELb0ELb0ELb0ELb0EEENS1_30DynamicPersistentTileSchedulerILi256ELi32ELb0ELb0ELb1EEEEEEEEEvNT_6ParamsE)
        /*0638*/ 	.word	0x00000000


	//----- nvinfo : EIATTR_MIN_STACK_SIZE
	.align		4
.L_276:
        /*063c*/ 	.byte	0x04, 0x12
        /*063e*/ 	.short	(.L_278 - .L_277)
	.align		4
.L_277:
        /*0640*/ 	.word	index@(_ZN7cutlass13device_kernelIN5flash11enable_sm90INS1_16FlashAttnFwdSm90INS1_25CollectiveMainloopFwdSm90ILi2EN4cute5tupleIJNS5_1CILi1EEES8_S8_EEENS6_IJNS7_ILi128EEENS7_ILi96EEENS7_ILi64EEEEEELi256ENS_6half_tEfNS_4arch4Sm90ELb1ELb0ELb0ELb0ELb0ELb0ELb1ELb1ELb0ELb0ELb0ELb0EEENS1_21CollectiveEpilogueFwdINS6_IJSA_NS7_ILi256EEESB_EEES9_SE_SG_Li256ELb0ELb0ELb0ELb0EEENS1_30DynamicPersistentTileSchedulerILi256ELi32ELb0ELb0ELb1EEEEEEEEEvNT_6ParamsE)
        /*0644*/ 	.word	0x00000000


	//----- nvinfo : EIATTR_MIN_STACK_SIZE
	.align		4
.L_278:
        /*0648*/ 	.byte	0x04, 0x12
        /*064a*/ 	.short	(.L_280 - .L_279)
	.align		4
.L_279:
        /*064c*/ 	.word	index@(_ZN7cutlass13device_kernelIN5flash11enable_sm90INS1_16FlashAttnFwdSm90INS1_25CollectiveMainloopFwdSm90ILi2EN4cute5tupleIJNS5_1CILi1EEES8_S8_EEENS6_IJNS7_ILi128EEENS7_ILi96EEENS7_ILi64EEEEEELi256ENS_6half_tEfNS_4arch4Sm90ELb1ELb0ELb0ELb1ELb0ELb0ELb0ELb1ELb0ELb0ELb0ELb0EEENS1_21CollectiveEpilogueFwdINS6_IJSA_NS7_ILi256EEESB_EEES9_SE_SG_Li256ELb1ELb0ELb0ELb0EEENS1_36VarlenDynamicPersistentTileSchedulerILi128ELi96ELi256ELi32ELb0ELb0ELb1ELb1ELb1ELb1EEEEEEEEEvNT_6ParamsE)
        /*0650*/ 	.word	0x00000000


	//----- nvinfo : EIATTR_MIN_STACK_SIZE
	.align		4
.L_280:
        /*0654*/ 	.byte	0x04, 0x12
        /*0656*/ 	.short	(.L_282 - .L_281)
	.align		4
.L_281:
        /*0658*/ 	.word	index@(_ZN7cutlass13device_kernelIN5flash11enable_sm90INS1_16FlashAttnFwdSm90INS1_25CollectiveMainloopFwdSm90ILi2EN4cute5tupleIJNS5_1CILi1EEES8_S8_EEENS6_IJNS7_ILi128EEENS7_ILi96EEENS7_ILi64EEEEEELi256ENS_6half_tEfNS_4arch4Sm90ELb1ELb0ELb0ELb1ELb0ELb1ELb0ELb1ELb0ELb0ELb0ELb0EEENS1_21CollectiveEpilogueFwdINS6_IJSA_NS7_ILi256EEESB_EEES9_SE_SG_Li256ELb1ELb0ELb0ELb0EEENS1_36VarlenDynamicPersistentTileSchedulerILi128ELi96ELi256ELi32ELb0ELb0ELb1ELb1ELb1ELb1EEEEEEEEEvNT_6ParamsE)
        /*065c*/ 	.word	0x00000000


	//----- nvinfo : EIATTR_MIN_STACK_SIZE
	.align		4
.L_282:
        /*0660*/ 	.byte	0x04, 0x12
        /*0662*/ 	.short	(.L_284 - .L_283)
	.align		4
.L_283:
        /*0664*/ 	.word	index@(_ZN7cutlass13device_kernelIN5flash11enable_sm90INS1_16FlashAttnFwdSm90INS1_25CollectiveMainloopFwdSm90ILi2EN4cute5tupleIJNS5_1CILi1EEES8_S8_EEENS6_IJNS7_ILi128EEENS7_ILi96EEENS7_ILi64EEEEEELi256ENS_6half_tEfNS_4arch4Sm90ELb1ELb0ELb0ELb1ELb0ELb0ELb1ELb1ELb0ELb0ELb0ELb0EEENS1_21CollectiveEpilogueFwdINS6_IJSA_NS7_ILi256EEESB_EEES9_SE_SG_Li256ELb1ELb0ELb0ELb0EEENS1_36VarlenDynamicPersistentTileSchedulerILi128ELi96ELi256ELi32ELb0ELb0ELb1ELb1ELb1ELb1EEEEEEEEEvNT_6ParamsE)
        /*0668*/ 	.word	0x00000000


	//----- nvinfo : EIATTR_MIN_STACK_SIZE
	.align		4
.L_284:
        /*066c*/ 	.byte	0x04, 0x12
        /*066e*/ 	.short	(.L_286 - .L_285)
	.align		4
.L_285:
        /*0670*/ 	.word	index@(_ZN7cutlass13device_kernelIN5flash11enable_sm90INS1_16FlashAttnFwdSm90INS1_25CollectiveMainloopFwdSm90ILi2EN4cute5tupleIJNS5_1CILi1EEES8_S8_EEENS6_IJNS7_ILi128EEENS7_ILi96EEENS7_ILi64EEEEEELi256ENS_6half_tEfNS_4arch4Sm90ELb1ELb0ELb0ELb1ELb0ELb1ELb1ELb1ELb0ELb0ELb0ELb0EEENS1_21CollectiveEpilogueFwdINS6_IJSA_NS7_ILi256EEESB_EEES9_SE_SG_Li256ELb1ELb0ELb0ELb0EEENS1_36VarlenDynamicPersistentTileSchedulerILi128ELi96ELi256ELi32ELb0ELb0ELb1ELb1ELb1ELb1EEEEEEEEEvNT_6ParamsE)
        /*0674*/ 	.word	0x00000000
.L_286:


//--------------------- .nv.compat                --------------------------
	.section	.nv.compat,"",@"SHT_CUDA_COMPAT_INFO"
	.align	4
        /*0000*/ 	.byte	0x02, 0x09, 0x01, 0x00, 0x02, 0x02, 0x01, 0x00, 0x02, 0x05, 0x05, 0x00, 0x03, 0x07, 0x01, 0x01
        /*0010*/ 	.byte	0x02, 0x03, 0x00, 0x00, 0x02, 0x06, 0x01, 0x00, 0x04, 0x0b, 0x08, 0x00, 0x09, 0x00, 0x00, 0x00
        /*0020*/ 	.byte	0x00, 0x00, 0x00, 0x00


//--------------------- .nv.info._ZN7cutlass13device_kernelIN5flash11enable_sm90INS1_16FlashAttnFwdSm90INS1_25CollectiveMainloopFwdSm90ILi2EN4cute5tupleIJNS5_1CILi1EEES8_S8_EEENS6_IJNS7_ILi128EEESA_NS7_ILi192EEEEEELi128ENS_6half_tEfNS_4arch4Sm90ELb0ELb0ELb0ELb0ELb0ELb0ELb0ELb1ELb1ELb0ELb0ELb0EEENS1_21CollectiveEpilogueFwdINS6_IJSA_SA_SA_EEES9_SD_SF_Li256ELb0ELb0ELb0ELb0EEENS1_29StaticPersistentTileSchedulerILb0EEEEEEEEEvNT_6ParamsE --------------------------
	.section	.nv.info._ZN7cutlass13device_kernelIN5flash11enable_sm90INS1_16FlashAttnFwdSm90INS1_25CollectiveMainloopFwdSm90ILi2EN4cute5tupleIJNS5_1CILi1EEES8_S8_EEENS6_IJNS7_ILi128EEESA_NS7_ILi192EEEEEELi128ENS_6half_tEfNS_4arch4Sm90ELb0ELb0ELb0ELb0ELb0ELb0ELb0ELb1ELb1ELb0ELb0ELb0EEENS1_21CollectiveEpilogueFwdINS6_IJSA_SA_SA_EEES9_SD_SF_Li256ELb0ELb0ELb0ELb0EEENS1_29StaticPersistentTileSchedulerILb0EEEEEEEEEvNT_6ParamsE,"",@"SHT_CUDA_INFO"
	.sectionflags	@""
	.align	4


	//----- nvinfo : EIATTR_CUDA_API_VERSION
	.align		4
        /*0000*/ 	.byte	0x04, 0x37
        /*0002*/ 	.short	(.L_288 - .L_287)
.L_287:
        /*0004*/ 	.word	0x00000082


	//----- nvinfo : EIATTR_KPARAM_INFO
	.align		4
.L_288:
        /*0008*/ 	.byte	0x04, 0x17
        /*000a*/ 	.short	(.L_290 - .L_289)
.L_289:
        /*000c*/ 	.word	0x00000000
        /*0010*/ 	.short	0x0000
        /*0012*/ 	.short	0x0000
        /*0014*/ 	.byte	0x00, 0xf0, 0x01, 0x2e


	//----- nvinfo : EIATTR_SPARSE_MMA_MASK
	.align		4
.L_290:
        /*0018*/ 	.byte	0x03, 0x50
        /*001a*/ 	.short	0x0000


	//----- nvinfo : EIATTR_MAXREG_COUNT
	.align		4
        /*001c*/ 	.byte	0x03, 0x1b
        /*001e*/ 	.short	0x00a8


	//----- nvinfo : EIATTR_MERCURY_ISA_VERSION
	.align		4
        /*0020*/ 	.byte	0x03, 0x5f
        /*0022*/ 	.short	0x0101


	//----- nvinfo : EIATTR_VRC_CTA_INIT_COUNT
	.align		4
        /*0024*/ 	.byte	0x02, 0x4a
	.zero		1
	.zero		1


	//----- nvinfo : EIATTR_EXIT_INSTR_OFFSETS
	.align		4
        /*0028*/ 	.byte	0x04, 0x1c
        /*002a*/ 	.short	(.L_292 - .L_291)


	//   ....[0]....
.L_291:
        /*002c*/ 	.word	0x00000010


	//----- nvinfo : EIATTR_MAX_THREADS
	.align		4
.L_292:
        /*0030*/ 	.byte	0x04, 0x05
        /*0032*/ 	.short	(.L_294 - .L_293)
.L_293:
        /*0034*/ 	.word	0x00000180
        /*0038*/ 	.word	0x00000001
        /*003c*/ 	.word	0x00000001


	//----- nvinfo : EIATTR_CBANK_PARAM_SIZE
	.align		4
.L_294:
        /*0040*/ 	.byte	0x03, 0x19
        /*0042*/ 	.short	0x0b80


	//----- nvinfo : EIATTR_PARAM_CBANK
	.align		4
        /*0044*/ 	.byte	0x04, 0x0a
        /*0046*/ 	.short	(.L_296 - .L_295)
	.align		4
.L_295:
        /*0048*/ 	.word	index@(.nv.constant0._ZN7cutlass13device_kernelIN5flash11enable_sm90INS1_16FlashAttnFwdSm90INS1_25CollectiveMainloopFwdSm90ILi2EN4cute5tupleIJNS5_1CILi1EEES8_S8_EEENS6_IJNS7_ILi128EEESA_NS7_ILi192EEEEEELi128ENS_6half_tEfNS_4arch4Sm90ELb0ELb0ELb0ELb0ELb0ELb0ELb0ELb1ELb1ELb0ELb0ELb0EEENS1_21CollectiveEpilogueFwdINS6_IJSA_SA_SA_EEES9_SD_SF_Li256ELb0ELb0ELb0ELb0EEENS1_29StaticPersistentTileSchedulerILb0EEEEEEEEEvNT_6ParamsE)
        /*004c*/ 	.short	0x0380
        /*004e*/ 	.short	0x0b80


	//----- nvinfo : EIATTR_SW_WAR
	.align		4
.L_296:
        /*0050*/ 	.byte	0x04, 0x36
        /*0052*/ 	.short	(.L_298 - .L_297)
.L_297:
        /*0054*/ 	.word	0x00000008
.L_298:


//--------------------- .nv.info._ZN7cutlass13device_kernelIN5flash11enable_sm90INS1_16FlashAttnFwdSm90INS1_25CollectiveMainloopFwdSm90ILi2EN4cute5tupleIJNS5_1CILi2EEENS7_ILi1EEES9_EEENS6_IJNS7_ILi128EEESB_NS7_ILi192EEEEEELi128ENS_6half_tEfNS_4arch4Sm90ELb0ELb0ELb0ELb0ELb0ELb0ELb0ELb1ELb1ELb0ELb0ELb0EEENS1_21CollectiveEpilogueFwdINS6_IJSB_SB_SB_EEESA_SE_SG_Li256ELb0ELb0ELb0ELb0EEENS1_29StaticPersistentTileSchedulerILb0EEEEEEEEEvNT_6ParamsE --------------------------
	.section	.nv.info._ZN7cutlass13device_kernelIN5flash11enable_sm90INS1_16FlashAttnFwdSm90INS1_25CollectiveMainloopFwdSm90ILi2EN4cute5tupleIJNS5_1CILi2EEENS7_ILi1EEES9_EEENS6_IJNS7_ILi128EEESB_NS7_ILi192EEEEEELi128ENS_6half_tEfNS_4arch4Sm90ELb0ELb0ELb0ELb0ELb0ELb0ELb0ELb1ELb1ELb0ELb0ELb0EEENS1_21CollectiveEpilogueFwdINS6_IJSB_SB_SB_EEESA_SE_SG_Li256ELb0ELb0ELb0ELb0EEENS1_29StaticPersistentTileSchedulerILb0EEEEEEEEEvNT_6ParamsE,"",@"SHT_CUDA_INFO"
	.sectionflags	@""
	.align	4


	//----- nvinfo : EIATTR_CUDA_API_VERSION
	.align		4
        /*0000*/ 	.byte	0x04, 0x37
        /*0002*/ 	.short	(.L_300 - .L_299)
.L_299:
        /*0004*/ 	.word	0x00000082


	//----- nvinfo : EIATTR_KPARAM_INFO
	.align		4
.L_300:
        /*0008*/ 	.byte	0x04, 0x17
        /*000a*/ 	.short	(.L_302 - .L_301)
.L_301:
        /*000c*/ 	.word	0x00000000
        /*0010*/ 	.short	0x0000
        /*0012*/ 	.short	0x0000
        /*0014*/ 	.byte	0x00, 0xf0, 0x01, 0x2e


	//----- nvinfo : EIATTR_SPARSE_MMA_MASK
	.align		4
.L_302:
        /*0018*/ 	.byte	0x03, 0x50
        /*001a*/ 	.short	0x0000


	//----- nvinfo : EIATTR_MAXREG_COUNT
	.align		4
        /*001c*/ 	.byte	0x03, 0x1b
        /*001e*/ 	.short	0x00a8


	//----- nvinfo : EIATTR_MERCURY_ISA_VERSION
	.align		4
        /*0020*/ 	.byte	0x03, 0x5f
        /*0022*/ 	.short	0x0101


	//----- nvinfo : EIATTR_VRC_CTA_INIT_COUNT
	.align		4
        /*0024*/ 	.byte	0x02, 0x4a
	.zero		1
	.zero		1


	//----- nvinfo : EIATTR_EXIT_INSTR_OFFSETS
	.align		4
        /*0028*/ 	.byte	0x04, 0x1c
        /*002a*/ 	.short	(.L_304 - .L_303)


	//   ....[0]....
.L_303:
        /*002c*/ 	.word	0x00000010


	//----- nvinfo : EIATTR_MAX_THREADS
	.align		4
.L_304:
        /*0030*/ 	.byte	0x04, 0x05
        /*0032*/ 	.short	(.L_306 - .L_305)
.L_305:
        /*0034*/ 	.word	0x00000180
        /*0038*/ 	.word	0x00000001
        /*003c*/ 	.word	0x00000001


	//----- nvinfo : EIATTR_CBANK_PARAM_SIZE
	.align		4
.L_306:
        /*0040*/ 	.byte	0x03, 0x19
        /*0042*/ 	.short	0x0b80


	//----- nvinfo : EIATTR_PARAM_CBANK
	.align		4
        /*0044*/ 	.byte	0x04, 0x0a
        /*0046*/ 	.short	(.L_308 - .L_307)
	.align		4
.L_307:
        /*0048*/ 	.word	index@(.nv.constant0._ZN7cutlass13device_kernelIN5flash11enable_sm90INS1_16FlashAttnFwdSm90INS1_25CollectiveMainloopFwdSm90ILi2EN4cute5tupleIJNS5_1CILi2EEENS7_ILi1EEES9_EEENS6_IJNS7_ILi128EEESB_NS7_ILi192EEEEEELi128ENS_6half_tEfNS_4arch4Sm90ELb0ELb0ELb0ELb0ELb0ELb0ELb0ELb1ELb1ELb0ELb0ELb0EEENS1_21CollectiveEpilogueFwdINS6_IJSB_SB_SB_EEESA_SE_SG_Li256ELb0ELb0ELb0ELb0EEENS1_29StaticPersistentTileSchedulerILb0EEEEEEEEEvNT_6ParamsE)
        /*004c*/ 	.short	0x0380
        /*004e*/ 	.short	0x0b80


	//----- nvinfo : EIATTR_SW_WAR
	.align		4
.L_308:
        /*0050*/ 	.byte	0x04, 0x36
        /*0052*/ 	.short	(.L_310 - .L_309)
.L_309:
        /*0054*/ 	.word	0x00000008
.L_310:


//--------------------- .nv.info._ZN7cutlass13device_kernelIN5flash11enable_sm90INS1_16FlashAttnFwdSm90INS1_25CollectiveMainloopFwdSm90ILi2EN4cute5tupleIJNS5_1CILi1EEES8_S8_EEENS6_IJNS7_ILi128EEESA_NS7_ILi192EEEEEELi128ENS_6half_tEfNS_4arch4Sm90ELb0ELb0ELb0ELb1ELb0ELb0ELb0ELb1ELb1ELb0ELb0ELb0EEENS1_21CollectiveEpilogueFwdINS6_IJSA_SA_SA_EEES9_SD_SF_Li256ELb1ELb0ELb0ELb0EEENS1_36VarlenDynamicPersistentTileSchedulerILi128ELi128ELi256ELi32ELb0ELb0ELb1ELb0ELb1ELb1EEEEEEEEEvNT_6ParamsE --------------------------
	.section	.nv.info._ZN7cutlass13device_kernelIN5flash11enable_sm90INS1_16FlashAttnFwdSm90INS1_25CollectiveMainloopFwdSm90ILi2EN4cute5tupleIJNS5_1CILi1EEES8_S8_EEENS6_IJNS7_ILi128EEESA_NS7_ILi192EEEEEELi128ENS_6half_tEfNS_4arch4Sm90ELb0ELb0ELb0ELb1ELb0ELb0ELb0ELb1ELb1ELb0ELb0ELb0EEENS1_21CollectiveEpilogueFwdINS6_IJSA_SA_SA_EEES9_SD_SF_Li256ELb1ELb0ELb0ELb0EEENS1_36VarlenDynamicPersistentTileSchedulerILi128ELi128ELi256ELi32ELb0ELb0ELb1ELb0ELb1ELb1EEEEEEEEEvNT_6ParamsE,"",@"SHT_CUDA_INFO"
	.sectionflags	@""
	.align	4


	//----- nvinfo : EIATTR_CUDA_API_VERSION
	.align		4
        /*0000*/ 	.byte	0x04, 0x37
        /*0002*/ 	.short	(.L_312 - .L_311)
.L_311:
        /*0004*/ 	.word	0x00000082


	//----- nvinfo : EIATTR_KPARAM_INFO
	.align		4
.L_312:
        /*0008*/ 	.byte	0x04, 0x17
        /*000a*/ 	.short	(.L_314 - .L_313)
.L_313:
        /*000c*/ 	.word	0x00000000
        /*0010*/ 	.short	0x0000
        /*0012*/ 	.short	0x0000
        /*0014*/ 	.byte	0x00, 0xf0, 0x01, 0x28


	//----- nvinfo : EIATTR_SPARSE_MMA_MASK
	.align		4
.L_314:
        /*0018*/ 	.byte	0x03, 0x50
        /*001a*/ 	.short	0x0000


	//----- nvinfo : EIATTR_MAXREG_COUNT
	.align		4
        /*001c*/ 	.byte	0x03, 0x1b
        /*001e*/ 	.short	0x00a8


	//----- nvinfo : EIATTR_MERCURY_ISA_VERSION
	.align		4
        /*0020*/ 	.byte	0x03, 0x5f
        /*0022*/ 	.short	0x0101


	//----- nvinfo : EIATTR_VRC_CTA_INIT_COUNT
	.align		4
        /*0024*/ 	.byte	0x02, 0x4a
	.zero		1
	.zero		1


	//----- nvinfo : EIATTR_EXIT_INSTR_OFFSETS
	.align		4
        /*0028*/ 	.byte	0x04, 0x1c
        /*002a*/ 	.short	(.L_316 - .L_315)


	//   ....[0]....
.L_315:
        /*002c*/ 	.word	0x00000010


	//----- nvinfo : EIATTR_MAX_THREADS
	.align		4
.L_316:
        /*0030*/ 	.byte	0x04, 0x05
        /*0032*/ 	.short	(.L_318 - .L_317)
.L_317:
        /*0034*/ 	.word	0x00000180
        /*0038*/ 	.word	0x00000001
        /*003c*/ 	.word	0x00000001


	//----- nvinfo : EIATTR_CBANK_PARAM_SIZE
	.align		4
.L_318:
        /*0040*/ 	.byte	0x03, 0x19
        /*0042*/ 	.short	0x0a00


	//----- nvinfo : EIATTR_PARAM_CBANK
	.align		4
        /*0044*/ 	.byte	0x04, 0x0a
        /*0046*/ 	.short	(.L_320 - .L_319)
	.align		4
.L_319:
        /*0048*/ 	.word	index@(.nv.constant0._ZN7cutlass13device_kernelIN5flash11enable_sm90INS1_16FlashAttnFwdSm90INS1_25CollectiveMainloopFwdSm90ILi2EN4cute5tupleIJNS5_1CILi1EEES8_S8_EEENS6_IJNS7_ILi128EEESA_NS7_ILi192EEEEEELi128ENS_6half_tEfNS_4arch4Sm90ELb0ELb0ELb0ELb1ELb0ELb0ELb0ELb1ELb1ELb0ELb0ELb0EEENS1_21CollectiveEpilogueFwdINS6_IJSA_SA_SA_EEES9_SD_SF_Li256ELb1ELb0ELb0ELb0EEENS1_36VarlenDynamicPersistentTileSchedulerILi128ELi128ELi256ELi32ELb0ELb0ELb1ELb0ELb1ELb1EEEEEEEEEvNT_6ParamsE)
        /*004c*/ 	.short	0x0380
        /*004e*/ 	.short	0x0a00


	//----- nvinfo : EIATTR_SW_WAR
	.align		4
.L_320:
        /*0050*/ 	.byte	0x04, 0x36
        /*0052*/ 	.short	(.L_322 - .L_321)
.L_321:
        /*0054*/ 	.word	0x00000008
.L_322:


//--------------------- .nv.info._ZN7cutlass13device_kernelIN5flash11enable_sm90INS1_16FlashAttnFwdSm90INS1_25CollectiveMainloopFwdSm90ILi2EN4cute5tupleIJNS5_1CILi1EEES8_S8_EEENS6_IJNS7_ILi128EEESA_NS7_ILi192EEEEEELi128ENS_6half_tEfNS_4arch4Sm90ELb0ELb0ELb0ELb1ELb0ELb1ELb0ELb1ELb1ELb0ELb0ELb0EEENS1_21CollectiveEpilogueFwdINS6_IJSA_SA_SA_EEES9_SD_SF_Li256ELb1ELb0ELb0ELb0EEENS1_36VarlenDynamicPersistentTileSchedulerILi128ELi128ELi256ELi32ELb0ELb0ELb1ELb0ELb1ELb1EEEEEEEEEvNT_6ParamsE --------------------------
	.section	.nv.info._ZN7cutlass13device_kernelIN5flash11enable_sm90INS1_16FlashAttnFwdSm90INS1_25CollectiveMainloopFwdSm90ILi2EN4cute5tupleIJNS5_1CILi1EEES8_S8_EEENS6_IJNS7_ILi128EEESA_NS7_ILi192EEEEEELi128ENS_6half_tEfNS_4arch4Sm90ELb0ELb0ELb0ELb1ELb0ELb1ELb0ELb1ELb1ELb0ELb0ELb0EEENS1_21CollectiveEpilogueFwdINS6_IJSA_SA_SA_EEES9_SD_SF_Li256ELb1ELb0ELb0ELb0EEENS1_36VarlenDynamicPersistentTileSchedulerILi128ELi128ELi256ELi32ELb0ELb0ELb1ELb0ELb1ELb1EEEEEEEEEvNT_6ParamsE,"",@"SHT_CUDA_INFO"
	.sectionflags	@""
	.align	4


	//----- nvinfo : EIATTR_CUDA_API_VERSION
	.align		4
        /*0000*/ 	.byte	0x04, 0x37
        /*0002*/ 	.short	(.L_324 - .L_323)
.L_323:
        /*0004*/ 	.word	0x00000082


	//----- nvinfo : EIATTR_KPARAM_INFO
	.align		4
.L_324:
        /*0008*/ 	.byte	0x04, 0x17
        /*000a*/ 	.short	(.L_326 - .L_325)
.L_325:
        /*000c*/ 	.word	0x00000000
        /*0010*/ 	.short	0x0000
        /*0012*/ 	.short	0x0000
        /*0014*/ 	.byte	0x00, 0xf0, 0x01, 0x28


	//----- nvinfo : EIATTR_SPARSE_MMA_MASK
	.align		4
.L_326:
        /*0018*/ 	.byte	0x03, 0x50
        /*001a*/ 	.short	0x0000


	//----- nvinfo : EIATTR_MAXREG_COUNT
	.align		4
        /*001c*/ 	.byte	0x03, 0x1b
        /*001e*/ 	.short	0x00a8


	//----- nvinfo : EIATTR_MERCURY_ISA_VERSION
	.align		4
        /*0020*/ 	.byte	0x03, 0x5f
        /*0022*/ 	.short	0x0101


	//----- nvinfo : EIATTR_VRC_CTA_INIT_COUNT
	.align		4
        /*0024*/ 	.byte	0x02, 0x4a
	.zero		1
	.zero		1


	//----- nvinfo : EIATTR_EXIT_INSTR_OFFSETS
	.align		4
        /*0028*/ 	.byte	0x04, 0x1c
        /*002a*/ 	.short	(.L_328 - .L_327)


	//   ....[0]....
.L_327:
        /*002c*/ 	.word	0x00000010


	//----- nvinfo : EIATTR_MAX_THREADS
	.align		4
.L_328:
        /*0030*/ 	.byte	0x04, 0x05
        /*0032*/ 	.short	(.L_330 - .L_329)
.L_329:
        /*0034*/ 	.word	0x00000180
        /*0038*/ 	.word	0x00000001
        /*003c*/ 	.word	0x00000001


	//----- nvinfo : EIATTR_CBANK_PARAM_SIZE
	.align		4
.L_330:
        /*0040*/ 	.byte	0x03, 0x19
        /*0042*/ 	.short	0x0a00


	//----- nvinfo : EIATTR_PARAM_CBANK
	.align		4
        /*0044*/ 	.byte	0x04, 0x0a
        /*0046*/ 	.short	(.L_332 - .L_331)
	.align		4
.L_331:
        /*0048*/ 	.word	index@(.nv.constant0._ZN7cutlass13device_kernelIN5flash11enable_sm90INS1_16FlashAttnFwdSm90INS1_25CollectiveMainloopFwdSm90ILi2EN4cute5tupleIJNS5_1CILi1EEES8_S8_EEENS6_IJNS7_ILi128EEESA_NS7_ILi192EEEEEELi128ENS_6half_tEfNS_4arch4Sm90ELb0ELb0ELb0ELb1ELb0ELb1ELb0ELb1ELb1ELb0ELb0ELb0EEENS1_21CollectiveEpilogueFwdINS6_IJSA_SA_SA_EEES9_SD_SF_Li256ELb1ELb0ELb0ELb0EEENS1_36VarlenDynamicPersistentTileSchedulerILi128ELi128ELi256ELi32ELb0ELb0ELb1ELb0ELb1ELb1EEEEEEEEEvNT_6ParamsE)
        /*004c*/ 	.short	0x0380
        /*004e*/ 	.short	0x0a00


	//----- nvinfo : EIATTR_SW_WAR
	.align		4
.L_332:
        /*0050*/ 	.byte	0x04, 0x36
        /*0052*/ 	.short	(.L_334 - .L_333)
.L_333:
        /*0054*/ 	.word	0x00000008
.L_334:


//--------------------- .nv.info._ZN7cutlass13device_kernelIN5flash11enable_sm90INS1_16FlashAttnFwdSm90INS1_25CollectiveMainloopFwdSm90ILi2EN4cute5tupleIJNS5_1CILi1EEES8_S8_EEENS6_IJNS7_ILi128EEENS7_ILi96EEENS7_ILi192EEEEEELi128ENS_6half_tEfNS_4arch4Sm90ELb0ELb1ELb0ELb0ELb0ELb0ELb0ELb1ELb1ELb0ELb0ELb0EEENS1_21CollectiveEpilogueFwdINS6_IJSA_SA_SB_EEES9_SE_SG_Li256ELb0ELb0ELb0ELb0EEENS1_30DynamicPersistentTileSchedulerILi256ELi32ELb0ELb0ELb1EEEEEEEEEvNT_6ParamsE --------------------------
	.section	.nv.info._ZN7cutlass13device_kernelIN5flash11enable_sm90INS1_16FlashAttnFwdSm90INS1_25CollectiveMainloopFwdSm90ILi2EN4cute5tupleIJNS5_1CILi1EEES8_S8_EEENS6_IJNS7_ILi128EEENS7_ILi96EEENS7_ILi192EEEEEELi128ENS_6half_tEfNS_4arch4Sm90ELb0ELb1ELb0ELb0ELb0ELb0ELb0ELb1ELb1ELb0ELb0ELb0EEENS1_21CollectiveEpilogueFwdINS6_IJSA_SA_SB_EEES9_SE_SG_Li256ELb0ELb0ELb0ELb0EEENS1_30DynamicPersistentTileSchedulerILi256ELi32ELb0ELb0ELb1EEEEEEEEEvNT_6ParamsE,"",@"SHT_CUDA_INFO"
	.sectionflags	@""
	.align	4


	//----- nvinfo : EIATTR_CUDA_API_VERSION
	.align		4
        /*0000*/ 	.byte	0x04, 0x37
        /*0002*/ 	.short	(.L_336 - .L_335)
.L_335:
        /*0004*/ 	.word	0x00000082


	//----- nvinfo : EIATTR_KPARAM_INFO
	.align		4
.L_336:
        /*0008*/ 	.byte	0x04, 0x17
        /*000a*/ 	.short	(.L_338 - .L_337)
.L_337:
        /*000c*/ 	.word	0x00000000
        /*0010*/ 	.short	0x0000
        /*0012*/ 	.short	0x0000
        /*0014*/ 	.byte	0x00, 0xf0, 0x01, 0x2e


	//----- nvinfo : EIATTR_SPARSE_MMA_MASK
	.align		4
.L_338:
        /*0018*/ 	.byte	0x03, 0x50
        /*001a*/ 	.short	0x0000


	//----- nvinfo : EIATTR_MAXREG_COUNT
	.align		4
        /*001c*/ 	.byte	0x03, 0x1b
        /*001e*/ 	.short	0x00a8


	//----- nvinfo : EIATTR_MERCURY_ISA_VERSION
	.align		4
        /*0020*/ 	.byte	0x03, 0x5f
        /*0022*/ 	.short	0x0101


	//----- nvinfo : EIATTR_VRC_CTA_INIT_COUNT
	.align		4
        /*0024*/ 	.byte	0x02, 0x4a
	.zero		1
	.zero		1


	//----- nvinfo : EIATTR_EXIT_INSTR_OFFSETS
	.align		4
        /*0028*/ 	.byte	0x04, 0x1c
        /*002a*/ 	.short	(.L_340 - .L_339)


	//   ....[0]....
.L_339:
        /*002c*/ 	.word	0x00000010


	//----- nvinfo : EIATTR_MAX_THREADS
	.align		4
.L_340:
        /*0030*/ 	.byte	0x04, 0x05
        /*0032*/ 	.short	(.L_342 - .L_341)
.L_341:
        /*0034*/ 	.word	0x00000180
        /*0038*/ 	.word	0x00000001
        /*003c*/ 	.word	0x00000001


	//----- nvinfo : EIATTR_CBANK_PARAM_SIZE
	.align		4
.L_342:
        /*0040*/ 	.byte	0x03, 0x19
        /*0042*/ 	.short	0x0b80


	//----- nvinfo : EIATTR_PARAM_CBANK
	.align		4
        /*0044*/ 	.byte	0x04, 0x0a
        /*0046*/ 	.short	(.L_344 - .L_343)
	.align		4
.L_343:
        /*0048*/ 	.word	index@(.nv.constant0._ZN7cutlass13device_kernelIN5flash11enable_sm90INS1_16FlashAttnFwdSm90INS1_25CollectiveMainloopFwdSm90ILi2EN4cute5tupleIJNS5_1CILi1EEES8_S8_EEENS6_IJNS7_ILi128EEENS7_ILi96EEENS7_ILi192EEEEEELi128ENS_6half_tEfNS_4arch4Sm90ELb0ELb1ELb0ELb0ELb0ELb0ELb0ELb1ELb1ELb0ELb0ELb0EEENS1_21CollectiveEpilogueFwdINS6_IJSA_SA_SB_EEES9_SE_SG_Li256ELb0ELb0ELb0ELb0EEENS1_30DynamicPersistentTileSchedulerILi256ELi32ELb0ELb0ELb1EEEEEEEEEvNT_6ParamsE)
        /*004c*/ 	.short	0x0380
        /*004e*/ 	.short	0x0b80


	//----- nvinfo : EIATTR_SW_WAR
	.align		4
.L_344:
        /*0050*/ 	.byte	0x04, 0x36
        /*0052*/ 	.short	(.L_346 - .L_345)
.L_345:
        /*0054*/ 	.word	0x00000008
.L_346:


//--------------------- .nv.info._ZN7cutlass13device_kernelIN5flash11enable_sm90INS1_16FlashAttnFwdSm90INS1_25CollectiveMainloopFwdSm90ILi2EN4cute5tupleIJNS5_1CILi1EEES8_S8_EEENS6_IJNS7_ILi128EEENS7_ILi96EEENS7_ILi192EEEEEELi128ENS_6half_tEfNS_4arch4Sm90ELb0ELb1ELb0ELb1ELb0ELb0ELb0ELb1ELb1ELb0ELb0ELb0EEENS1_21CollectiveEpilogueFwdINS6_IJSA_SA_SB_EEES9_SE_SG_Li256ELb1ELb0ELb0ELb0EEENS1_36VarlenDynamicPersistentTileSchedulerILi128ELi96ELi256ELi32ELb0ELb0ELb1ELb1ELb0ELb1EEEEEEEEEvNT_6ParamsE --------------------------
	.section	.nv.info._ZN7cutlass13device_kernelIN5flash11enable_sm90INS1_16FlashAttnFwdSm90INS1_25CollectiveMainloopFwdSm90ILi2EN4cute5tupleIJNS5_1CILi1EEES8_S8_EEENS6_IJNS7_ILi128EEENS7_ILi96EEENS7_ILi192EEEEEELi128ENS_6half_tEfNS_4arch4Sm90ELb0ELb1ELb0ELb1ELb0ELb0ELb0ELb1ELb1ELb0ELb0ELb0EEENS1_21CollectiveEpilogueFwdINS6_IJSA_SA_SB_EEES9_SE_SG_Li256ELb1ELb0ELb0ELb0EEENS1_36VarlenDynamicPersistentTileSchedulerILi128ELi96ELi256ELi32ELb0ELb0ELb1ELb1ELb0ELb1EEEEEEEEEvNT_6ParamsE,"",@"SHT_CUDA_INFO"
	.sectionflags	@""
	.align	4


	//----- nvinfo : EIATTR_CUDA_API_VERSION
	.align		4
        /*0000*/ 	.byte	0x04, 0x37
        /*0002*/ 	.short	(.L_348 - .L_347)
.L_347:
        /*0004*/ 	.word	0x00000082


	//----- nvinfo : EIATTR_KPARAM_INFO
	.align		4
.L_348:
        /*0008*/ 	.byte	0x04, 0x17
        /*000a*/ 	.short	(.L_350 - .L_349)
.L_349:
        /*000c*/ 	.word	0x00000000
        /*0010*/ 	.short	0x0000
        /*0012*/ 	.short	0x0000
        /*0014*/ 	.byte	0x00, 0xf0, 0x01, 0x28


	//----- nvinfo : EIATTR_SPARSE_MMA_MASK
	.align		4
.L_350:
        /*0018*/ 	.byte	0x03, 0x50
        /*001a*/ 	.short	0x0000


	//----- nvinfo : EIATTR_MAXREG_COUNT
	.align		4
        /*001c*/ 	.byte	0x03, 0x1b
        /*001e*/ 	.short	0x00a8


	//----- nvinfo : EIATTR_MERCURY_ISA_VERSION
	.align		4
        /*0020*/ 	.byte	0x03, 0x5f
        /*0022*/ 	.short	0x0101


	//----- nvinfo : EIATTR_VRC_CTA_INIT_COUNT
	.align		4
        /*0024*/ 	.byte	0x02, 0x4a
	.zero		1
	.zero		1


	//----- nvinfo : EIATTR_EXIT_INSTR_OFFSETS
	.align		4
        /*0028*/ 	.byte	0x04, 0x1c
        /*002a*/ 	.short	(.L_352 - .L_351)


	//   ....[0]....
.L_351:
        /*002c*/ 	.word	0x00000010


	//----- nvinfo : EIATTR_MAX_THREADS
	.align		4
.L_352:
        /*0030*/ 	.byte	0x04, 0x05
        /*0032*/ 	.short	(.L_354 - .L_353)
.L_353:
        /*0034*/ 	.word	0x00000180
        /*0038*/ 	.word	0x00000001
        /*003c*/ 	.word	0x00000001


	//----- nvinfo : EIATTR_CBANK_PARAM_SIZE
	.align		4
.L_354:
        /*0040*/ 	.byte	0x03, 0x19
        /*0042*/ 	.short	0x0a00


	//----- nvinfo : EIATTR_PARAM_CBANK
	.align		4
        /*0044*/ 	.byte	0x04, 0x0a
        /*0046*/ 	.short	(.L_356 - .L_355)
	.align		4
.L_355:
        /*0048*/ 	.word	index@(.nv.constant0._ZN7cutlass13device_kernelIN5flash11enable_sm90INS1_16FlashAttnFwdSm90INS1_25CollectiveMainloopFwdSm90ILi2EN4cute5tupleIJNS5_1CILi1EEES8_S8_EEENS6_IJNS7_ILi128EEENS7_ILi96EEENS7_ILi192EEEEEELi128ENS_6half_tEfNS_4arch4Sm90ELb0ELb1ELb0ELb1ELb0ELb0ELb0ELb1ELb1ELb0ELb0ELb0EEENS1_21CollectiveEpilogueFwdINS6_IJSA_SA_SB_EEES9_SE_SG_Li256ELb1ELb0ELb0ELb0EEENS1_36VarlenDynamicPersistentTileSchedulerILi128ELi96ELi256ELi32ELb0ELb0ELb1ELb1ELb0ELb1EEEEEEEEEvNT_6ParamsE)
        /*004c*/ 	.short	0x0380
        /*004e*/ 	.short	0x0a00


	//----- nvinfo : EIATTR_SW_WAR
	.align		4
.L_356:
        /*0050*/ 	.byte	0x04, 0x36
        /*0052*/ 	.short	(.L_358 - .L_357)
.L_357:
        /*0054*/ 	.word	0x00000008
.L_358:


//--------------------- .nv.info._ZN7cutlass13device_kernelIN5flash11enable_sm90INS1_16FlashAttnFwdSm90INS1_25CollectiveMainloopFwdSm90ILi2EN4cute5tupleIJNS5_1CILi1EEES8_S8_EEENS6_IJNS7_ILi128EEENS7_ILi96EEENS7_ILi192EEEEEELi128ENS_6half_tEfNS_4arch4Sm90ELb0ELb1ELb0ELb1ELb0ELb1ELb0ELb1ELb1ELb0ELb0ELb0EEENS1_21CollectiveEpilogueFwdINS6_IJSA_SA_SB_EEES9_SE_SG_Li256ELb1ELb0ELb0ELb0EEENS1_36VarlenDynamicPersistentTileSchedulerILi128ELi96ELi256ELi32ELb0ELb0ELb1ELb1ELb0ELb1EEEEEEEEEvNT_6ParamsE --------------------------
	.section	.nv.info._ZN7cutlass13device_kernelIN5flash11enable_sm90INS1_16FlashAttnFwdSm90INS1_25CollectiveMainloopFwdSm90ILi2EN4cute5tupleIJNS5_1CILi1EEES8_S8_EEENS6_IJNS7_ILi128EEENS7_ILi96EEENS7_ILi192EEEEEELi128ENS_6half_tEfNS_4arch4Sm90ELb0ELb1ELb0ELb1ELb0ELb1ELb0ELb1ELb1ELb0ELb0ELb0EEENS1_21CollectiveEpilogueFwdINS6_IJSA_SA_SB_EEES9_SE_SG_Li256ELb1ELb0ELb0ELb0EEENS1_36VarlenDynamicPersistentTileSchedulerILi128ELi96ELi256ELi32ELb0ELb0ELb1ELb1ELb0ELb1EEEEEEEEEvNT_6ParamsE,"",@"SHT_CUDA_INFO"
	.sectionflags	@""
	.align	4


	//----- nvinfo : EIATTR_CUDA_API_VERSION
	.align		4
        /*0000*/ 	.byte	0x04, 0x37
        /*0002*/ 	.short	(.L_360 - .L_359)
.L_359:
        /*0004*/ 	.word	0x00000082


	//----- nvinfo : EIATTR_KPARAM_INFO
	.align		4
.L_360:
        /*0008*/ 	.byte	0x04, 0x17
        /*000a*/ 	.short	(.L_362 - .L_361)
.L_361:
        /*000c*/ 	.word	0x00000000
        /*0010*/ 	.short	0x0000
        /*0012*/ 	.short	0x0000
        /*0014*/ 	.byte	0x00, 0xf0, 0x01, 0x28


	//----- nvinfo : EIATTR_SPARSE_MMA_MASK
	.align		4
.L_362:
        /*0018*/ 	.byte	0x03, 0x50
        /*001a*/ 	.short	0x0000


	//----- nvinfo : EIATTR_MAXREG_COUNT
	.align		4
        /*001c*/ 	.byte	0x03, 0x1b
        /*001e*/ 	.short	0x00a8


	//----- nvinfo : EIATTR_MERCURY_ISA_VERSION
	.align		4
        /*0020*/ 	.byte	0x03, 0x5f
        /*0022*/ 	.short	0x0101


	//----- nvinfo : EIATTR_VRC_CTA_INIT_COUNT
	.align		4
        /*0024*/ 	.byte	0x02, 0x4a
	.zero		1
	.zero		1


	//----- nvinfo : EIATTR_EXIT_INSTR_OFFSETS
	.align		4
        /*0028*/ 	.byte	0x04, 0x1c
        /*002a*/ 	.short	(.L_364 - .L_363)


	//   ....[0]....
.L_363:
        /*002c*/ 	.word	0x00000010


	//----- nvinfo : EIATTR_MAX_THREADS
	.align		4
.L_364:
        /*0030*/ 	.byte	0x04, 0x05
        /*0032*/ 	.short	(.L_366 - .L_365)
.L_365:
        /*0034*/ 	.word	0x00000180
        /*0038*/ 	.word	0x00000001
        /*003c*/ 	.word	0x00000001


	//----- nvinfo : EIATTR_CBANK_PARAM_SIZE
	.align		4
.L_366:
        /*0040*/ 	.byte	0x03, 0x19
        /*0042*/ 	.short	0x0a00


	//----- nvinfo : EIATTR_PARAM_CBANK
	.align		4
        /*0044*/ 	.byte	0x04, 0x0a
        /*0046*/ 	.short	(.L_368 - .L_367)
	.align		4
.L_367:
        /*0048*/ 	.word	index@(.nv.constant0._ZN7cutlass13device_kernelIN5flash11enable_sm90INS1_16FlashAttnFwdSm90INS1_25CollectiveMainloopFwdSm90ILi2EN4cute5tupleIJNS5_1CILi1EEES8_S8_EEENS6_IJNS7_ILi128EEENS7_ILi96EEENS7_ILi192EEEEEELi128ENS_6half_tEfNS_4arch4Sm90ELb0ELb1ELb0ELb1ELb0ELb1ELb0ELb1ELb1ELb0ELb0ELb0EEENS1_21CollectiveEpilogueFwdINS6_IJSA_SA_SB_EEES9_SE_SG_Li256ELb1ELb0ELb0ELb0EEENS1_36VarlenDynamicPersistentTileSchedulerILi128ELi96ELi256ELi32ELb0ELb0ELb1ELb1ELb0ELb1EEEEEEEEEvNT_6ParamsE)
        /*004c*/ 	.short	0x0380
        /*004e*/ 	.short	0x0a00


	//----- nvinfo : EIATTR_SW_WAR
	.align		4
.L_368:
        /*0050*/ 	.byte	0x04, 0x36
        /*0052*/ 	.short	(.L_370 - .L_369)
.L_369:
        /*0054*/ 	.word	0x00000008
.L_370:


//--------------------- .nv.info._ZN7cutlass13device_kernelIN5flash11enable_sm90INS1_16FlashAttnFwdSm90INS1_25CollectiveMainloopFwdSm90ILi2EN4cute5tupleIJNS5_1CILi1EEES8_S8_EEENS6_IJNS7_ILi128EEESA_NS7_ILi192EEEEEELi128ENS_6half_tEfNS_4arch4Sm90ELb1ELb0ELb0ELb0ELb0ELb0ELb0ELb1ELb1ELb0ELb0ELb0EEENS1_21CollectiveEpilogueFwdINS6_IJSA_SA_SA_EEES9_SD_SF_Li256ELb0ELb0ELb0ELb0EEENS1_30DynamicPersistentTileSchedulerILi256ELi32ELb0ELb0ELb1EEEEEEEEEvNT_6ParamsE --------------------------
	.section	.nv.info._ZN7cutlass13device_kernelIN5flash11enable_sm90INS1_16FlashAttnFwdSm90INS1_25CollectiveMainloopFwdSm90ILi2EN4cute5tupleIJNS5_1CILi1EEES8_S8_EEENS6_IJNS7_ILi128EEESA_NS7_ILi192EEEEEELi128ENS_6half_tEfNS_4arch4Sm90ELb1ELb0ELb0ELb0ELb0ELb0ELb0ELb1ELb1ELb0ELb0ELb0EEENS1_21CollectiveEpilogueFwdINS6_IJSA_SA_SA_EEES9_SD_SF_Li256ELb0ELb0ELb0ELb0EEENS1_30DynamicPersistentTileSchedulerILi256ELi32ELb0ELb0ELb1EEEEEEEEEvNT_6ParamsE,"",@"SHT_CUDA_INFO"
	.sectionflags	@""
	.align	4


	//----- nvinfo : EIATTR_CUDA_API_VERSION
	.align		4
        /*0000*/ 	.byte	0x04, 0x37
        /*0002*/ 	.short	(.L_372 - .L_371)
.L_371:
        /*0004*/ 	.word	0x00000082


	//----- nvinfo : EIATTR_KPARAM_INFO
	.align		4
.L_372:
        /*0008*/ 	.byte	0x04, 0x17
        /*000a*/ 	.short	(.L_374 - .L_373)
.L_373:
        /*000c*/ 	.word	0x00000000
        /*0010*/ 	.short	0x0000
        /*0012*/ 	.short	0x0000
        /*0014*/ 	.byte	0x00, 0xf0, 0x01, 0x2e


	//----- nvinfo : EIATTR_SPARSE_MMA_MASK
	.align		4
.L_374:
        /*0018*/ 	.byte	0x03, 0x50
        /*001a*/ 	.short	0x0000


	//----- nvinfo : EIATTR_MAXREG_COUNT
	.align		4
        /*001c*/ 	.byte	0x03, 0x1b
        /*001e*/ 	.short	0x00a8


	//----- nvinfo : EIATTR_MERCURY_ISA_VERSION
	.align		4
        /*0020*/ 	.byte	0x03, 0x5f
        /*0022*/ 	.short	0x0101


	//----- nvinfo : EIATTR_VRC_CTA_INIT_COUNT
	.align		4
        /*0024*/ 	.byte	0x02, 0x4a
	.zero		1
	.zero		1


	//----- nvinfo : EIATTR_EXIT_INSTR_OFFSETS
	.align		4
        /*0028*/ 	.byte	0x04, 0x1c
        /*002a*/ 	.short	(.L_376 - .L_375)


	//   ....[0]....
.L_375:
        /*002c*/ 	.word	0x00000010


	//----- nvinfo : EIATTR_MAX_THREADS
	.align		4
.L_376:
        /*0030*/ 	.byte	0x04, 0x05
        /*0032*/ 	.short	(.L_378 - .L_377)
.L_377:
        /*0034*/ 	.word	0x00000180
        /*0038*/ 	.word	0x00000001
        /*003c*/ 	.word	0x00000001


	//----- nvinfo : EIATTR_CBANK_PARAM_SIZE
	.align		4
.L_378:
        /*0040*/ 	.byte	0x03, 0x19
        /*0042*/ 	.short	0x0b80


	//----- nvinfo : EIATTR_PARAM_CBANK
	.align		4
        /*0044*/ 	.byte	0x04, 0x0a
        /*0046*/ 	.short	(.L_380 - .L_379)
	.align		4
.L_379:
        /*0048*/ 	.word	index@(.nv.constant0._ZN7cutlass13device_kernelIN5flash11enable_sm90INS1_16FlashAttnFwdSm90INS1_25CollectiveMainloopFwdSm90ILi2EN4cute5tupleIJNS5_1CILi1EEES8_S8_EEENS6_IJNS7_ILi128EEESA_NS7_ILi192EEEEEELi128ENS_6half_tEfNS_4arch4Sm90ELb1ELb0ELb0ELb0ELb0ELb0ELb0ELb1ELb1ELb0ELb0ELb0EEENS1_21CollectiveEpilogueFwdINS6_IJSA_SA_SA_EEES9_SD_SF_Li256ELb0ELb0ELb0ELb0EEENS1_30DynamicPersistentTileSchedulerILi256ELi32ELb0ELb0ELb1EEEEEEEEEvNT_6ParamsE)
        /*004c*/ 	.short	0x0380
        /*004e*/ 	.short	0x0b80


	//----- nvinfo : EIATTR_SW_WAR
	.align		4
.L_380:
        /*0050*/ 	.byte	0x04, 0x36
        /*0052*/ 	.short	(.L_382 - .L_381)
.L_381:
        /*0054*/ 	.word	0x00000008
.L_382:


//--------------------- .nv.info._ZN7cutlass13device_kernelIN5flash11enable_sm90INS1_16FlashAttnFwdSm90INS1_25CollectiveMainloopFwdSm90ILi2EN4cute5tupleIJNS5_1CILi1EEES8_S8_EEENS6_IJNS7_ILi128EEESA_NS7_ILi192EEEEEELi128ENS_6half_tEfNS_4arch4Sm90ELb1ELb0ELb0ELb1ELb0ELb0ELb0ELb1ELb1ELb0ELb0ELb0EEENS1_21CollectiveEpilogueFwdINS6_IJSA_SA_SA_EEES9_SD_SF_Li256ELb1ELb0ELb0ELb0EEENS1_36VarlenDynamicPersistentTileSchedulerILi128ELi128ELi256ELi32ELb0ELb0ELb1ELb1ELb1ELb1EEEEEEEEEvNT_6ParamsE --------------------------
	.section	.nv.info._ZN7cutlass13device_kernelIN5flash11enable_sm90INS1_16FlashAttnFwdSm90INS1_25CollectiveMainloopFwdSm90ILi2EN4cute5tupleIJNS5_1CILi1EEES8_S8_EEENS6_IJNS7_ILi128EEESA_NS7_ILi192EEEEEELi128ENS_6half_tEfNS_4arch4Sm90ELb1ELb0ELb0ELb1ELb0ELb0ELb0ELb1ELb1ELb0ELb0ELb0EEENS1_21CollectiveEpilogueFwdINS6_IJSA_SA_SA_EEES9_SD_SF_Li256ELb1ELb0ELb0ELb0EEENS1_36VarlenDynamicPersistentTileSchedulerILi128ELi128ELi256ELi32ELb0ELb0ELb1ELb1ELb1ELb1EEEEEEEEEvNT_6ParamsE,"",@"SHT_CUDA_INFO"
	.sectionflags	@""
	.align	4


	//----- nvinfo : EIATTR_CUDA_API_VERSION
	.align		4
        /*0000*/ 	.byte	0x04, 0x37
        /*0002*/ 	.short	(.L_384 - .L_383)
.L_383:
        /*0004*/ 	.word	0x00000082


	//----- nvinfo : EIATTR_KPARAM_INFO
	.align		4
.L_384:
        /*0008*/ 	.byte	0x04, 0x17
        /*000a*/ 	.short	(.L_386 - .L_385)
.L_385:
        /*000c*/ 	.word	0x00000000
        /*0010*/ 	.short	0x0000
        /*0012*/ 	.short	0x0000
        /*0014*/ 	.byte	0x00, 0xf0, 0x01, 0x28


	//----- nvinfo : EIATTR_SPARSE_MMA_MASK
	.align		4
.L_386:
        /*0018*/ 	.byte	0x03, 0x50
        /*001a*/ 	.short	0x0000


	//----- nvinfo : EIATTR_MAXREG_COUNT
	.align		4
        /*001c*/ 	.byte	0x03, 0x1b
        /*001e*/ 	.short	0x00a8


	//----- nvinfo : EIATTR_MERCURY_ISA_VERSION
	.align		4
        /*0020*/ 	.byte	0x03, 0x5f
        /*0022*/ 	.short	0x0101


	//----- nvinfo : EIATTR_VRC_CTA_INIT_COUNT
	.align		4
        /*0024*/ 	.byte	0x02, 0x4a
	.zero		1
	.zero		1


	//----- nvinfo : EIATTR_EXIT_INSTR_OFFSETS
	.align		4
        /*0028*/ 	.byte	0x04, 0x1c
        /*002a*/ 	.short	(.L_388 - .L_387)


	//   ....[0]....
.L_387:
        /*002c*/ 	.word	0x00000010


	//----- nvinfo : EIATTR_MAX_THREADS
	.align		4
.L_388:
        /*0030*/ 	.byte	0x04, 0x05
        /*0032*/ 	.short	(.L_390 - .L_389)
.L_389:
        /*0034*/ 	.word	0x00000180
        /*0038*/ 	.word	0x00000001
        /*003c*/ 	.word	0x00000001


	//----- nvinfo : EIATTR_CBANK_PARAM_SIZE
	.align		4
.L_390:
        /*0040*/ 	.byte	0x03, 0x19
        /*0042*/ 	.short	0x0a00


	//----- nvinfo : EIATTR_PARAM_CBANK
	.align		4
        /*0044*/ 	.byte	0x04, 0x0a
        /*0046*/ 	.short	(.L_392 - .L_391)
	.align		4
.L_391:
        /*0048*/ 	.word	index@(.nv.constant0._ZN7cutlass13device_kernelIN5flash11enable_sm90INS1_16FlashAttnFwdSm90INS1_25CollectiveMainloopFwdSm90ILi2EN4cute5tupleIJNS5_1CILi1EEES8_S8_EEENS6_IJNS7_ILi128EEESA_NS7_ILi192EEEEEELi128ENS_6half_tEfNS_4arch4Sm90ELb1ELb0ELb0ELb1ELb0ELb0ELb0ELb1ELb1ELb0ELb0ELb0EEENS1_21CollectiveEpilogueFwdINS6_IJSA_SA_SA_EEES9_SD_SF_Li256ELb1ELb0ELb0ELb0EEENS1_36VarlenDynamicPersistentTileSchedulerILi128ELi128ELi256ELi32ELb0ELb0ELb1ELb1ELb1ELb1EEEEEEEEEvNT_6ParamsE)
        /*004c*/ 	.short	0x0380
        /*004e*/ 	.short	0x0a00


	//----- nvinfo : EIATTR_SW_WAR
	.align		4
.L_392:
        /*0050*/ 	.byte	0x04, 0x36
        /*0052*/ 	.short	(.L_394 - .L_393)
.L_393:
        /*0054*/ 	.word	0x00000008
.L_394:


//--------------------- .nv.info._ZN7cutlass13device_kernelIN5flash11enable_sm90INS1_16FlashAttnFwdSm90INS1_25CollectiveMainloopFwdSm90ILi2EN4cute5tupleIJNS5_1CILi1EEES8_S8_EEENS6_IJNS7_ILi128EEESA_NS7_ILi192EEEEEELi128ENS_6half_tEfNS_4arch4Sm90ELb1ELb0ELb0ELb1ELb0ELb1ELb0ELb1ELb1ELb0ELb0ELb0EEENS1_21CollectiveEpilogueFwdINS6_IJSA_SA_SA_EEES9_SD_SF_Li256ELb1ELb0ELb0ELb0EEENS1_36VarlenDynamicPersistentTileSchedulerILi128ELi128ELi256ELi32ELb0ELb0ELb1ELb1ELb1ELb1EEEEEEEEEvNT_6ParamsE --------------------------
	.section	.nv.info._ZN7cutlass13device_kernelIN5flash11enable_sm90INS1_16FlashAttnFwdSm90INS1_25CollectiveMainloopFwdSm90ILi2EN4cute5tupleIJNS5_1CILi1EEES8_S8_EEENS6_IJNS7_ILi128EEESA_NS7_ILi192EEEEEELi128ENS_6half_tEfNS_4arch4Sm90ELb1ELb0ELb0ELb1ELb0ELb1ELb0ELb1ELb1ELb0ELb0ELb0EEENS1_21CollectiveEpilogueFwdINS6_IJSA_SA_SA_EEES9_SD_SF_Li256ELb1ELb0ELb0ELb0EEENS1_36VarlenDynamicPersistentTileSchedulerILi128ELi128ELi256ELi32ELb0ELb0ELb1ELb1ELb1ELb1EEEEEEEEEvNT_6ParamsE,"",@"SHT_CUDA_INFO"
	.sectionflags	@""
	.align	4


	//----- nvinfo : EIATTR_CUDA_API_VERSION
	.align		4
        /*0000*/ 	.byte	0x04, 0x37
        /*0002*/ 	.short	(.L_396 - .L_395)
.L_395:
        /*0004*/ 	.word	0x00000082


	//----- nvinfo : EIATTR_KPARAM_INFO
	.align		4
.L_396:
        /*0008*/ 	.byte	0x04, 0x17
        /*000a*/ 	.short	(.L_398 - .L_397)
.L_397:
        /*000c*/ 	.word	0x00000000
        /*0010*/ 	.short	0x0000
        /*0012*/ 	.short	0x0000
        /*0014*/ 	.byte	0x00, 0xf0, 0x01, 0x28


	//----- nvinfo : EIATTR_SPARSE_MMA_MASK
	.align		4
.L_398:
        /*0018*/ 	.byte	0x03, 0x50
        /*001a*/ 	.short	0x0000


	//----- nvinfo : EIATTR_MAXREG_COUNT
	.align		4
        /*001c*/ 	.byte	0x03, 0x1b
        /*001e*/ 	.short	0x00a8


	//----- nvinfo : EIATTR_MERCURY_ISA_VERSION
	.align		4
        /*0020*/ 	.byte	0x03, 0x5f
        /*0022*/ 	.short	0x0101


	//----- nvinfo : EIATTR_VRC_CTA_INIT_COUNT
	.align		4
        /*0024*/ 	.byte	0x02, 0x4a
	.zero		1
	.zero		1


	//----- nvinfo : EIATTR_EXIT_INSTR_OFFSETS
	.align		4
        /*0028*/ 	.byte	0x04, 0x1c
        /*002a*/ 	.short	(.L_400 - .L_399)


	//   ....[0]....
.L_399:
        /*002c*/ 	.word	0x00000010


	//----- nvinfo : EIATTR_MAX_THREADS
	.align		4
.L_400:
        /*0030*/ 	.byte	0x04, 0x05
        /*0032*/ 	.short	(.L_402 - .L_401)
.L_401:
        /*0034*/ 	.word	0x00000180
        /*0038*/ 	.word	0x00000001
        /*003c*/ 	.word	0x00000001


	//----- nvinfo : EIATTR_CBANK_PARAM_SIZE
	.align		4
.L_402:
        /*0040*/ 	.byte	0x03, 0x19
        /*0042*/ 	.short	0x0a00


	//----- nvinfo : EIATTR_PARAM_CBANK
	.align		4
        /*0044*/ 	.byte	0x04, 0x0a
        /*0046*/ 	.short	(.L_404 - .L_403)
	.align		4
.L_403:
        /*0048*/ 	.word	index@(.nv.constant0._ZN7cutlass13device_kernelIN5flash11enable_sm90INS1_16FlashAttnFwdSm90INS1_25CollectiveMainloopFwdSm90ILi2EN4cute5tupleIJNS5_1CILi1EEES8_S8_EEENS6_IJNS7_ILi128EEESA_NS7_ILi192EEEEEELi128ENS_6half_tEfNS_4arch4Sm90ELb1ELb0ELb0ELb1ELb0ELb1ELb0ELb1ELb1ELb0ELb0ELb0EEENS1_21CollectiveEpilogueFwdINS6_IJSA_SA_SA_EEES9_SD_SF_Li256ELb1ELb0ELb0ELb0EEENS1_36VarlenDynamicPersistentTileSchedulerILi128ELi128ELi256ELi32ELb0ELb0ELb1ELb1ELb1ELb1EEEEEEEEEvNT_6ParamsE)
        /*004c*/ 	.short	0x0380
        /*004e*/ 	.short	0x0a00


	//----- nvinfo : EIATTR_SW_WAR
	.align		4
.L_404:
        /*0050*/ 	.byte	0x04, 0x36
        /*0052*/ 	.short	(.L_406 - .L_405)
.L_405:
        /*0054*/ 	.word	0x00000008
.L_406:


//--------------------- .nv.info._ZN7cutlass13device_kernelIN5flash11enable_sm90INS1_16FlashAttnFwdSm90INS1_25CollectiveMainloopFwdSm90ILi2EN4cute5tupleIJNS5_1CILi1EEES8_S8_EEENS6_IJNS7_ILi64EEESA_SA_EEELi512ENS_6half_tEfNS_4arch4Sm90ELb0ELb0ELb0ELb0ELb0ELb0ELb0ELb0ELb0ELb0ELb0ELb0EEENS1_21CollectiveEpilogueFwdINS6_IJSA_NS7_ILi512EEESA_EEES9_SC_SE_Li256ELb0ELb0ELb0ELb0EEENS1_29StaticPersistentTileSchedulerILb0EEEEEEEEEvNT_6ParamsE --------------------------
	.section	.nv.info._ZN7cutlass13device_kernelIN5flash11enable_sm90INS1_16FlashAttnFwdSm90INS1_25CollectiveMainloopFwdSm90ILi2EN4cute5tupleIJNS5_1CILi1EEES8_S8_EEENS6_IJNS7_ILi64EEESA_SA_EEELi512ENS_6half_tEfNS_4arch4Sm90ELb0ELb0ELb0ELb0ELb0ELb0ELb0ELb0ELb0ELb0ELb0ELb0EEENS1_21CollectiveEpilogueFwdINS6_IJSA_NS7_ILi512EEESA_EEES9_SC_SE_Li256ELb0ELb0ELb0ELb0EEENS1_29StaticPersistentTileSchedulerILb0EEEEEEEEEvNT_6ParamsE,"",@"SHT_CUDA_INFO"
	.sectionflags	@""
	.align	4


	//----- nvinfo : EIATTR_CUDA_API_VERSION
	.align		4
        /*0000*/ 	.byte	0x04, 0x37
        /*0002*/ 	.short	(.L_408 - .L_407)
.L_407:
        /*0004*/ 	.word	0x00000082


	//----- nvinfo : EIATTR_KPARAM_INFO
	.align		4
.L_408:
        /*0008*/ 	.byte	0x04, 0x17
        /*000a*/ 	.short	(.L_410 - .L_409)
.L_409:
        /*000c*/ 	.word	0x00000000
        /*0010*/ 	.short	0x0000
        /*0012*/ 	.short	0x0000
        /*0014*/ 	.byte	0x00, 0xf0, 0x01, 0x2e


	//----- nvinfo : EIATTR_SPARSE_MMA_MASK
	.align		4
.L_410:
        /*0018*/ 	.byte	0x03, 0x50
        /*001a*/ 	.short	0x0000


	//----- nvinfo : EIATTR_MAXREG_COUNT
	.align		4
        /*001c*/ 	.byte	0x03, 0x1b
        /*001e*/ 	.short	0x00a8


	//----- nvinfo : EIATTR_MERCURY_ISA_VERSION
	.align		4
        /*0020*/ 	.byte	0x03, 0x5f
        /*0022*/ 	.short	0x0101


	//----- nvinfo : EIATTR_VRC_CTA_INIT_COUNT
	.align		4
        /*0024*/ 	.byte	0x02, 0x4a
	.zero		1
	.zero		1


	//----- nvinfo : EIATTR_EXIT_INSTR_OFFSETS
	.align		4
        /*0028*/ 	.byte	0x04, 0x1c
        /*002a*/ 	.short	(.L_412 - .L_411)


	//   ....[0]....
.L_411:
        /*002c*/ 	.word	0x00000010


	//----- nvinfo : EIATTR_MAX_THREADS
	.align		4
.L_412:
        /*0030*/ 	.byte	0x04, 0x05
        /*0032*/ 	.short	(.L_414 - .L_413)
.L_413:
        /*0034*/ 	.word	0x00000180
        /*0038*/ 	.word	0x00000001
        /*003c*/ 	.word	0x00000001


	//----- nvinfo : EIATTR_CBANK_PARAM_SIZE
	.align		4
.L_414:
        /*0040*/ 	.byte	0x03, 0x19
        /*0042*/ 	.short	0x0b80


	//----- nvinfo : EIATTR_PARAM_CBANK
	.align		4
        /*0044*/ 	.byte	0x04, 0x0a
        /*0046*/ 	.short	(.L_416 - .L_415)
	.align		4
.L_415:
        /*0048*/ 	.word	index@(.nv.constant0._ZN7cutlass13device_kernelIN5flash11enable_sm90INS1_16FlashAttnFwdSm90INS1_25CollectiveMainloopFwdSm90ILi2EN4cute5tupleIJNS5_1CILi1EEES8_S8_EEENS6_IJNS7_ILi64EEESA_SA_EEELi512ENS_6half_tEfNS_4arch4Sm90ELb0ELb0ELb0ELb0ELb0ELb0ELb0ELb0ELb0ELb0ELb0ELb0EEENS1_21CollectiveEpilogueFwdINS6_IJSA_NS7_ILi512EEESA_EEES9_SC_SE_Li256ELb0ELb0ELb0ELb0EEENS1_29StaticPersistentTileSchedulerILb0EEEEEEEEEvNT_6ParamsE)
        /*004c*/ 	.short	0x0380
        /*004e*/ 	.short	0x0b80


	//----- nvinfo : EIATTR_SW_WAR
	.align		4
.L_416:
        /*0050*/ 	.byte	0x04, 0x36
        /*0052*/ 	.short	(.L_418 - .L_417)
.L_417:
        /*0054*/ 	.word	0x00000008
.L_418:


//--------------------- .nv.info._ZN7cutlass13device_kernelIN5flash11enable_sm90INS1_16FlashAttnFwdSm90INS1_25CollectiveMainloopFwdSm90ILi2EN4cute5tupleIJNS5_1CILi1EEES8_S8_EEENS6_IJNS7_ILi64EEESA_SA_EEELi512ENS_6half_tEfNS_4arch4Sm90ELb0ELb0ELb0ELb0ELb0ELb0ELb1ELb0ELb0ELb0ELb0ELb0EEENS1_21CollectiveEpilogueFwdINS6_IJSA_NS7_ILi512EEESA_EEES9_SC_SE_Li256ELb0ELb0ELb0ELb0EEENS1_29StaticPersistentTileSchedulerILb0EEEEEEEEEvNT_6ParamsE --------------------------
	.section	.nv.info._ZN7cutlass13device_kernelIN5flash11enable_sm90INS1_16FlashAttnFwdSm90INS1_25CollectiveMainloopFwdSm90ILi2EN4cute5tupleIJNS5_1CILi1EEES8_S8_EEENS6_IJNS7_ILi64EEESA_SA_EEELi512ENS_6half_tEfNS_4arch4Sm90ELb0ELb0ELb0ELb0ELb0ELb0ELb1ELb0ELb0ELb0ELb0ELb0EEENS1_21CollectiveEpilogueFwdINS6_IJSA_NS7_ILi512EEESA_EEES9_SC_SE_Li256ELb0ELb0ELb0ELb0EEENS1_29StaticPersistentTileSchedulerILb0EEEEEEEEEvNT_6ParamsE,"",@"SHT_CUDA_INFO"
	.sectionflags	@""
	.align	4


	//----- nvinfo : EIATTR_CUDA_API_VERSION
	.align		4
        /*0000*/ 	.byte	0x04, 0x37
        /*0002*/ 	.short	(.L_420 - .L_419)
.L_419:
        /*0004*/ 	.word	0x00000082


	//----- nvinfo : EIATTR_KPARAM_INFO
	.align		4
.L_420:
        /*0008*/ 	.byte	0x04, 0x17
        /*000a*/ 	.short	(.L_422 - .L_421)
.L_421:
        /*000c*/ 	.word	0x00000000
        /*0010*/ 	.short	0x0000
        /*0012*/ 	.short	0x0000
        /*0014*/ 	.byte	0x00, 0xf0, 0x01, 0x32


	//----- nvinfo : EIATTR_SPARSE_MMA_MASK
	.align		4
.L_422:
        /*0018*/ 	.byte	0x03, 0x50
        /*001a*/ 	.short	0x0000


	//----- nvinfo : EIATTR_MAXREG_COUNT
	.align		4
        /*001c*/ 	.byte	0x03, 0x1b
        /*001e*/ 	.short	0x00a8


	//----- nvinfo : EIATTR_MERCURY_ISA_VERSION
	.align		4
        /*0020*/ 	.byte	0x03, 0x5f
        /*0022*/ 	.short	0x0101


	//----- nvinfo : EIATTR_VRC_CTA_INIT_COUNT
	.align		4
        /*0024*/ 	.byte	0x02, 0x4a
	.zero		1
	.zero		1


	//----- nvinfo : EIATTR_EXIT_INSTR_OFFSETS
	.align		4
        /*0028*/ 	.byte	0x04, 0x1c
        /*002a*/ 	.short	(.L_424 - .L_423)


	//   ....[0]....
.L_423:
        /*002c*/ 	.word	0x00000010


	//----- nvinfo : EIATTR_MAX_THREADS
	.align		4
.L_424:
        /*0030*/ 	.byte	0x04, 0x05
        /*0032*/ 	.short	(.L_426 - .L_425)
.L_425:
        /*0034*/ 	.word	0x00000180
        /*0038*/ 	.word	0x00000001
        /*003c*/ 	.word	0x00000001


	//----- nvinfo : EIATTR_CBANK_PARAM_SIZE
	.align		4
.L_426:
        /*0040*/ 	.byte	0x03, 0x19
        /*0042*/ 	.short	0x0c80


	//----- nvinfo : EIATTR_PARAM_CBANK
	.align		4
        /*0044*/ 	.byte	0x04, 0x0a
        /*0046*/ 	.short	(.L_428 - .L_427)
	.align		4
.L_427:
        /*0048*/ 	.word	index@(.nv.constant0._ZN7cutlass13device_kernelIN5flash11enable_sm90INS1_16FlashAttnFwdSm90INS1_25CollectiveMainloopFwdSm90ILi2EN4cute5tupleIJNS5_1CILi1EEES8_S8_EEENS6_IJNS7_ILi64EEESA_SA_EEELi512ENS_6half_tEfNS_4arch4Sm90ELb0ELb0ELb0ELb0ELb0ELb0ELb1ELb0ELb0ELb0ELb0ELb0EEENS1_21CollectiveEpilogueFwdINS6_IJSA_NS7_ILi512EEESA_EEES9_SC_SE_Li256ELb0ELb0ELb0ELb0EEENS1_29StaticPersistentTileSchedulerILb0EEEEEEEEEvNT_6ParamsE)
        /*004c*/ 	.short	0x0380
        /*004e*/ 	.short	0x0c80


	//----- nvinfo : EIATTR_SW_WAR
	.align		4
.L_428:
        /*0050*/ 	.byte	0x04, 0x36
        /*0052*/ 	.short	(.L_430 - .L_429)
.L_429:
        /*0054*/ 	.word	0x00000008
.L_430:


//--------------------- .nv.info._ZN7cutlass13device_kernelIN5flash11enable_sm90INS1_16FlashAttnFwdSm90INS1_25CollectiveMainloopFwdSm90ILi2EN4cute5tupleIJNS5_1CILi1EEES8_S8_EEENS6_IJNS7_ILi64EEESA_SA_EEELi512ENS_6half_tEfNS_4arch4Sm90ELb0ELb0ELb0ELb1ELb0ELb0ELb0ELb0ELb0ELb0ELb0ELb0EEENS1_21CollectiveEpilogueFwdINS6_IJSA_NS7_ILi512EEESA_EEES9_SC_SE_Li256ELb1ELb0ELb0ELb0EEENS1_36VarlenDynamicPersistentTileSchedulerILi64ELi64ELi256ELi32ELb0ELb0ELb1ELb0ELb1ELb1EEEEEEEEEvNT_6ParamsE --------------------------
	.section	.nv.info._ZN7cutlass13device_kernelIN5flash11enable_sm90INS1_16FlashAttnFwdSm90INS1_25CollectiveMainloopFwdSm90ILi2EN4cute5tupleIJNS5_1CILi1EEES8_S8_EEENS6_IJNS7_ILi64EEESA_SA_EEELi512ENS_6half_tEfNS_4arch4Sm90ELb0ELb0ELb0ELb1ELb0ELb0ELb0ELb0ELb0ELb0ELb0ELb0EEENS1_21CollectiveEpilogueFwdINS6_IJSA_NS7_ILi512EEESA_EEES9_SC_SE_Li256ELb1ELb0ELb0ELb0EEENS1_36VarlenDynamicPersistentTileSchedulerILi64ELi64ELi256ELi32ELb0ELb0ELb1ELb0ELb1ELb1EEEEEEEEEvNT_6ParamsE,"",@"SHT_CUDA_INFO"
	.sectionflags	@""
	.align	4


	//----- nvinfo : EIATTR_CUDA_API_VERSION
	.align		4
        /*0000*/ 	.byte	0x04, 0x37
        /*0002*/ 	.short	(.L_432 - .L_431)
.L_431:
        /*0004*/ 	.word	0x00000082


	//----- nvinfo : EIATTR_KPARAM_INFO
	.align		4
.L_432:
        /*0008*/ 	.byte	0x04, 0x17
        /*000a*/ 	.short	(.L_434 - .L_433)
.L_433:
        /*000c*/ 	.word	0x00000000
        /*0010*/ 	.short	0x0000
        /*0012*/ 	.short	0x0000
        /*0014*/ 	.byte	0x00, 0xf0, 0x01, 0x28


	//----- nvinfo : EIATTR_SPARSE_MMA_MASK
	.align		4
.L_434:
        /*0018*/ 	.byte	0x03, 0x50
        /*001a*/ 	.short	0x0000


	//----- nvinfo : EIATTR_MAXREG_COUNT
	.align		4
        /*001c*/ 	.byte	0x03, 0x1b
        /*001e*/ 	.short	0x00a8


	//----- nvinfo : EIATTR_MERCURY_ISA_VERSION
	.align		4
        /*0020*/ 	.byte	0x03, 0x5f
        /*0022*/ 	.short	0x0101


	//----- nvinfo : EIATTR_VRC_CTA_INIT_COUNT
	.align		4
        /*0024*/ 	.byte	0x02, 0x4a
	.zero		1
	.zero		1


	//----- nvinfo : EIATTR_EXIT_INSTR_OFFSETS
	.align		4
        /*0028*/ 	.byte	0x04, 0x1c
        /*002a*/ 	.short	(.L_436 - .L_435)


	//   ....[0]....
.L_435:
        /*002c*/ 	.word	0x00000010


	//----- nvinfo : EIATTR_MAX_THREADS
	.align		4
.L_436:
        /*0030*/ 	.byte	0x04, 0x05
        /*0032*/ 	.short	(.L_438 - .L_437)
.L_437:
        /*0034*/ 	.word	0x00000180
        /*0038*/ 	.word	0x00000001
        /*003c*/ 	.word	0x00000001


	//----- nvinfo : EIATTR_CBANK_PARAM_SIZE
	.align		4
.L_438:
        /*0040*/ 	.byte	0x03, 0x19
        /*0042*/ 	.short	0x0a00


	//----- nvinfo : EIATTR_PARAM_CBANK
	.align		4
        /*0044*/ 	.byte	0x04, 0x0a
        /*0046*/ 	.short	(.L_440 - .L_439)
	.align		4
.L_439:
        /*0048*/ 	.word	index@(.nv.constant0._ZN7cutlass13device_kernelIN5flash11enable_sm90INS1_16FlashAttnFwdSm90INS1_25CollectiveMainloopFwdSm90ILi2EN4cute5tupleIJNS5_1CILi1EEES8_S8_EEENS6_IJNS7_ILi64EEESA_SA_EEELi512ENS_6half_tEfNS_4arch4Sm90ELb0ELb0ELb0ELb1ELb0ELb0ELb0ELb0ELb0ELb0ELb0ELb0EEENS1_21CollectiveEpilogueFwdINS6_IJSA_NS7_ILi512EEESA_EEES9_SC_SE_Li256ELb1ELb0ELb0ELb0EEENS1_36VarlenDynamicPersistentTileSchedulerILi64ELi64ELi256ELi32ELb0ELb0ELb1ELb0ELb1ELb1EEEEEEEEEvNT_6ParamsE)
        /*004c*/ 	.short	0x0380
        /*004e*/ 	.short	0x0a00


	//----- nvinfo : EIATTR_SW_WAR
	.align		4
.L_440:
        /*0050*/ 	.byte	0x04, 0x36
        /*0052*/ 	.short	(.L_442 - .L_441)
.L_441:
        /*0054*/ 	.word	0x00000008
.L_442:


//--------------------- .nv.info._ZN7cutlass13device_kernelIN5flash11enable_sm90INS1_16FlashAttnFwdSm90INS1_25CollectiveMainloopFwdSm90ILi2EN4cute5tupleIJNS5_1CILi1EEES8_S8_EEENS6_IJNS7_ILi64EEESA_SA_EEELi512ENS_6half_tEfNS_4arch4Sm90ELb0ELb0ELb0ELb1ELb0ELb1ELb0ELb0ELb0ELb0ELb0ELb0EEENS1_21CollectiveEpilogueFwdINS6_IJSA_NS7_ILi512EEESA_EEES9_SC_SE_Li256ELb1ELb0ELb0ELb0EEENS1_36VarlenDynamicPersistentTileSchedulerILi64ELi64ELi256ELi32ELb0ELb0ELb1ELb0ELb1ELb1EEEEEEEEEvNT_6ParamsE --------------------------
	.section	.nv.info._ZN7cutlass13device_kernelIN5flash11enable_sm90INS1_16FlashAttnFwdSm90INS1_25CollectiveMainloopFwdSm90ILi2EN4cute5tupleIJNS5_1CILi1EEES8_S8_EEENS6_IJNS7_ILi64EEESA_SA_EEELi512ENS_6half_tEfNS_4arch4Sm90ELb0ELb0ELb0ELb1ELb0ELb1ELb0ELb0ELb0ELb0ELb0ELb0EEENS1_21CollectiveEpilogueFwdINS6_IJSA_NS7_ILi512EEESA_EEES9_SC_SE_Li256ELb1ELb0ELb0ELb0EEENS1_36VarlenDynamicPersistentTileSchedulerILi64ELi64ELi256ELi32ELb0ELb0ELb1ELb0ELb1ELb1EEEEEEEEEvNT_6ParamsE,"",@"SHT_CUDA_INFO"
	.sectionflags	@""
	.align	4


	//----- nvinfo : EIATTR_CUDA_API_VERSION
	.align		4
        /*0000*/ 	.byte	0x04, 0x37
        /*0002*/ 	.short	(.L_444 - .L_443)
.L_443:
        /*0004*/ 	.word	0x00000082


	//----- nvinfo : EIATTR_KPARAM_INFO
	.align		4
.L_444:
        /*0008*/ 	.byte	0x04, 0x17
        /*000a*/ 	.short	(.L_446 - .L_445)
.L_445:
        /*000c*/ 	.word	0x00000000
        /*0010*/ 	.short	0x0000
        /*0012*/ 	.short	0x0000
        /*0014*/ 	.byte	0x00, 0xf0, 0x01, 0x28


	//----- nvinfo : EIATTR_SPARSE_MMA_MASK
	.align		4
.L_446:
        /*0018*/ 	.byte	0x03, 0x50
        /*001a*/ 	.short	0x0000


	//----- nvinfo : EIATTR_MAXREG_COUNT
	.align		4
        /*001c*/ 	.byte	0x03, 0x1b
        /*001e*/ 	.short	0x00a8


	//----- nvinfo : EIATTR_MERCURY_ISA_VERSION
	.align		4
        /*0020*/ 	.byte	0x03, 0x5f
        /*0022*/ 	.short	0x0101


	//----- nvinfo : EIATTR_VRC_CTA_INIT_COUNT
	.align		4
        /*0024*/ 	.byte	0x02, 0x4a
	.zero		1
	.zero		1


	//----- nvinfo : EIATTR_EXIT_INSTR_OFFSETS
	.align		4
        /*0028*/ 	.byte	0x04, 0x1c
        /*002a*/ 	.short	(.L_448 - .L_447)


	//   ....[0]....
.L_447:
        /*002c*/ 	.word	0x00000010


	//----- nvinfo : EIATTR_MAX_THREADS
	.align		4
.L_448:
        /*0030*/ 	.byte	0x04, 0x05
        /*0032*/ 	.short	(.L_450 - .L_449)
.L_449:
        /*0034*/ 	.word	0x00000180
        /*0038*/ 	.word	0x00000001
        /*003c*/ 	.word	0x00000001


	//----- nvinfo : EIATTR_CBANK_PARAM_SIZE
	.align		4
.L_450:
        /*0040*/ 	.byte	0x03, 0x19
        /*0042*/ 	.short	0x0a00


	//----- nvinfo : EIATTR_PARAM_CBANK
	.align		4
        /*0044*/ 	.byte	0x04, 0x0a
        /*0046*/ 	.short	(.L_452 - .L_451)
	.align		4
.L_451:
        /*0048*/ 	.word	index@(.nv.constant0._ZN7cutlass13device_kernelIN5flash11enable_sm90INS1_16FlashAttnFwdSm90INS1_25CollectiveMainloopFwdSm90ILi2EN4cute5tupleIJNS5_1CILi1EEES8_S8_EEENS6_IJNS7_ILi64EEESA_SA_EEELi512ENS_6half_tEfNS_4arch4Sm90ELb0ELb0ELb0ELb1ELb0ELb1ELb0ELb0ELb0ELb0ELb0ELb0EEENS1_21CollectiveEpilogueFwdINS6_IJSA_NS7_ILi512EEESA_EEES9_SC_SE_Li256ELb1ELb0ELb0ELb0EEENS1_36VarlenDynamicPersistentTileSchedulerILi64ELi64ELi256ELi32ELb0ELb0ELb1ELb0ELb1ELb1EEEEEEEEEvNT_6ParamsE)
        /*004c*/ 	.short	0x0380
        /*004e*/ 	.short	0x0a00


	//----- nvinfo : EIATTR_SW_WAR
	.align		4
.L_452:
        /*0050*/ 	.byte	0x04, 0x36
        /*0052*/ 	.short	(.L_454 - .L_453)
.L_453:
        /*0054*/ 	.word	0x00000008
.L_454:


//--------------------- .nv.info._ZN7cutlass13device_kernelIN5flash11enable_sm90INS1_16FlashAttnFwdSm90INS1_25CollectiveMainloopFwdSm90ILi2EN4cute5tupleIJNS5_1CILi1EEES8_S8_EEENS6_IJNS7_ILi64EEESA_SA_EEELi512ENS_6half_tEfNS_4arch4Sm90ELb0ELb0ELb0ELb1ELb0ELb0ELb1ELb0ELb0ELb0ELb0ELb0EEENS1_21CollectiveEpilogueFwdINS6_IJSA_NS7_ILi512EEESA_EEES9_SC_SE_Li256ELb1ELb0ELb0ELb0EEENS1_36VarlenDynamicPersistentTileSchedulerILi64ELi64ELi256ELi32ELb0ELb0ELb1ELb0ELb1ELb1EEEEEEEEEvNT_6ParamsE --------------------------
	.section	.nv.info._ZN7cutlass13device_kernelIN5flash11enable_sm90INS1_16FlashAttnFwdSm90INS1_25CollectiveMainloopFwdSm90ILi2EN4cute5tupleIJNS5_1CILi1EEES8_S8_EEENS6_IJNS7_ILi64EEESA_SA_EEELi512ENS_6half_tEfNS_4arch4Sm90ELb0ELb0ELb0ELb1ELb0ELb0ELb1ELb0ELb0ELb0ELb0ELb0EEENS1_21CollectiveEpilogueFwdINS6_IJSA_NS7_ILi512EEESA_EEES9_SC_SE_Li256ELb1ELb0ELb0ELb0EEENS1_36VarlenDynamicPersistentTileSchedulerILi64ELi64ELi256ELi32ELb0ELb0ELb1ELb0ELb1ELb1EEEEEEEEEvNT_6ParamsE,"",@"SHT_CUDA_INFO"
	.sectionflags	@""
	.align	4


	//----- nvinfo : EIATTR_CUDA_API_VERSION
	.align		4
        /*0000*/ 	.byte	0x04, 0x37
        /*0002*/ 	.short	(.L_456 - .L_455)
.L_455:
        /*0004*/ 	.word	0x00000082


	//----- nvinfo : EIATTR_KPARAM_INFO
	.align		4
.L_456:
        /*0008*/ 	.byte	0x04, 0x17
        /*000a*/ 	.short	(.L_458 - .L_457)
.L_457:
        /*000c*/ 	.word	0x00000000
        /*0010*/ 	.short	0x0000
        /*0012*/ 	.short	0x0000
        /*0014*/ 	.byte	0x00, 0xf0, 0x01, 0x2c


	//----- nvinfo : EIATTR_SPARSE_MMA_MASK
	.align		4
.L_458:
        /*0018*/ 	.byte	0x03, 0x50
        /*001a*/ 	.short	0x0000


	//----- nvinfo : EIATTR_MAXREG_COUNT
	.align		4
        /*001c*/ 	.byte	0x03, 0x1b
        /*001e*/ 	.short	0x00a8


	//----- nvinfo : EIATTR_MERCURY_ISA_VERSION
	.align		4
        /*0020*/ 	.byte	0x03, 0x5f
        /*0022*/ 	.short	0x0101


	//----- nvinfo : EIATTR_VRC_CTA_INIT_COUNT
	.align		4
        /*0024*/ 	.byte	0x02, 0x4a
	.zero		1
	.zero		1


	//----- nvinfo : EIATTR_EXIT_INSTR_OFFSETS
	.align		4
        /*0028*/ 	.byte	0x04, 0x1c
        /*002a*/ 	.short	(.L_460 - .L_459)


	//   ....[0]....
.L_459:
        /*002c*/ 	.word	0x00000010


	//----- nvinfo : EIATTR_MAX_THREADS
	.align		4
.L_460:
        /*0030*/ 	.byte	0x04, 0x05
        /*0032*/ 	.short	(.L_462 - .L_461)
.L_461:
        /*0034*/ 	.word	0x00000180
        /*0038*/ 	.word	0x00000001
        /*003c*/ 	.word	0x00000001


	//----- nvinfo : EIATTR_CBANK_PARAM_SIZE
	.align		4
.L_462:
        /*0040*/ 	.byte	0x03, 0x19
        /*0042*/ 	.short	0x0b00


	//----- nvinfo : EIATTR_PARAM_CBANK
	.align		4
        /*0044*/ 	.byte	0x04, 0x0a
        /*0046*/ 	.short	(.L_464 - .L_463)
	.align		4
.L_463:
        /*0048*/ 	.word	index@(.nv.constant0._ZN7cutlass13device_kernelIN5flash11enable_sm90INS1_16FlashAttnFwdSm90INS1_25CollectiveMainloopFwdSm90ILi2EN4cute5tupleIJNS5_1CILi1EEES8_S8_EEENS6_IJNS7_ILi64EEESA_SA_EEELi512ENS_6half_tEfNS_4arch4Sm90ELb0ELb0ELb0ELb1ELb0ELb0ELb1ELb0ELb0ELb0ELb0ELb0EEENS1_21CollectiveEpilogueFwdINS6_IJSA_NS7_ILi512EEESA_EEES9_SC_SE_Li256ELb1ELb0ELb0ELb0EEENS1_36VarlenDynamicPersistentTileSchedulerILi64ELi64ELi256ELi32ELb0ELb0ELb1ELb0ELb1ELb1EEEEEEEEEvNT_6ParamsE)
        /*004c*/ 	.short	0x0380
        /*004e*/ 	.short	0x0b00


	//----- nvinfo : EIATTR_SW_WAR
	.align		4
.L_464:
        /*0050*/ 	.byte	0x04, 0x36
        /*0052*/ 	.short	(.L_466 - .L_465)
.L_465:
        /*0054*/ 	.word	0x00000008
.L_466:


//--------------------- .nv.info._ZN7cutlass13device_kernelIN5flash11enable_sm90INS1_16FlashAttnFwdSm90INS1_25CollectiveMainloopFwdSm90ILi2EN4cute5tupleIJNS5_1CILi1EEES8_S8_EEENS6_IJNS7_ILi64EEESA_SA_EEELi512ENS_6half_tEfNS_4arch4Sm90ELb0ELb0ELb0ELb1ELb0ELb1ELb1ELb0ELb0ELb0ELb0ELb0EEENS1_21CollectiveEpilogueFwdINS6_IJSA_NS7_ILi512EEESA_EEES9_SC_SE_Li256ELb1ELb0ELb0ELb0EEENS1_36VarlenDynamicPersistentTileSchedulerILi64ELi64ELi256ELi32ELb0ELb0ELb1ELb0ELb1ELb1EEEEEEEEEvNT_6ParamsE --------------------------
	.section	.nv.info._ZN7cutlass13device_kernelIN5flash11enable_sm90INS1_16FlashAttnFwdSm90INS1_25CollectiveMainloopFwdSm90ILi2EN4cute5tupleIJNS5_1CILi1EEES8_S8_EEENS6_IJNS7_ILi64EEESA_SA_EEELi512ENS_6half_tEfNS_4arch4Sm90ELb0ELb0ELb0ELb1ELb0ELb1ELb1ELb0ELb0ELb0ELb0ELb0EEENS1_21CollectiveEpilogueFwdINS6_IJSA_NS7_ILi512EEESA_EEES9_SC_SE_Li256ELb1ELb0ELb0ELb0EEENS1_36VarlenDynamicPersistentTileSchedulerILi64ELi64ELi256ELi32ELb0ELb0ELb1ELb0ELb1ELb1EEEEEEEEEvNT_6ParamsE,"",@"SHT_CUDA_INFO"
	.sectionflags	@""
	.align	4


	//----- nvinfo : EIATTR_CUDA_API_VERSION
	.align		4
        /*0000*/ 	.byte	0x04, 0x37
        /*0002*/ 	.short	(.L_468 - .L_467)
.L_467:
        /*0004*/ 	.word	0x00000082


	//----- nvinfo : EIATTR_KPARAM_INFO
	.align		4
.L_468:
        /*0008*/ 	.byte	0x04, 0x17
        /*000a*/ 	.short	(.L_470 - .L_469)
.L_469:
        /*000c*/ 	.word	0x00000000
        /*0010*/ 	.short	0x0000
        /*0012*/ 	.short	0x0000
        /*0014*/ 	.byte	0x00, 0xf0, 0x01, 0x2c


	//----- nvinfo : EIATTR_SPARSE_MMA_MASK
	.align		4
.L_470:
        /*0018*/ 	.byte	0x03, 0x50
        /*001a*/ 	.short	0x0000


	//----- nvinfo : EIATTR_MAXREG_COUNT
	.align		4
        /*001c*/ 	.byte	0x03, 0x1b
        /*001e*/ 	.short	0x00a8


	//----- nvinfo : EIATTR_MERCURY_ISA_VERSION
	.align		4
        /*0020*/ 	.byte	0x03, 0x5f
        /*0022*/ 	.short	0x0101


	//----- nvinfo : EIATTR_VRC_CTA_INIT_COUNT
	.align		4
        /*0024*/ 	.byte	0x02, 0x4a
	.zero		1
	.zero		1


	//----- nvinfo : EIATTR_EXIT_INSTR_OFFSETS
	.align		4
        /*0028*/ 	.byte	0x04, 0x1c
        /*002a*/ 	.short	(.L_472 - .L_471)


	//   ....[0]....
.L_471:
        /*002c*/ 	.word	0x00000010


	//----- nvinfo : EIATTR_MAX_THREADS
	.align		4
.L_472:
        /*0030*/ 	.byte	0x04, 0x05
        /*0032*/ 	.short	(.L_474 - .L_473)
.L_473:
        /*0034*/ 	.word	0x00000180
        /*0038*/ 	.word	0x00000001
        /*003c*/ 	.word	0x00000001


	//----- nvinfo : EIATTR_CBANK_PARAM_SIZE
	.align		4
.L_474:
        /*0040*/ 	.byte	0x03, 0x19
        /*0042*/ 	.short	0x0b00


	//----- nvinfo : EIATTR_PARAM_CBANK
	.align		4
        /*0044*/ 	.byte	0x04, 0x0a
        /*0046*/ 	.short	(.L_476 - .L_475)
	.align		4
.L_475:
        /*0048*/ 	.word	index@(.nv.constant0._ZN7cutlass13device_kernelIN5flash11enable_sm90INS1_16FlashAttnFwdSm90INS1_25CollectiveMainloopFwdSm90ILi2EN4cute5tupleIJNS5_1CILi1EEES8_S8_EEENS6_IJNS7_ILi64EEESA_SA_EEELi512ENS_6half_tEfNS_4arch4Sm90ELb0ELb0ELb0ELb1ELb0ELb1ELb1ELb0ELb0ELb0ELb0ELb0EEENS1_21CollectiveEpilogueFwdINS6_IJSA_NS7_ILi512EEESA_EEES9_SC_SE_Li256ELb1ELb0ELb0ELb0EEENS1_36VarlenDynamicPersistentTileSchedulerILi64ELi64ELi256ELi32ELb0ELb0ELb1ELb0ELb1ELb1EEEEEEEEEvNT_6ParamsE)
        /*004c*/ 	.short	0x0380
        /*004e*/ 	.short	0x0b00


	//----- nvinfo : EIATTR_SW_WAR
	.align		4
.L_476:
        /*0050*/ 	.byte	0x04, 0x36
        /*0052*/ 	.short	(.L_478 - .L_477)
.L_477:
        /*0054*/ 	.word	0x00000008
.L_478:


//--------------------- .nv.info._ZN7cutlass13device_kernelIN5flash11enable_sm90INS1_16FlashAttnFwdSm90INS1_25CollectiveMainloopFwdSm90ILi2EN4cute5tupleIJNS5_1CILi1EEES8_S8_EEENS6_IJNS7_ILi64EEESA_SA_EEELi512ENS_6half_tEfNS_4arch4Sm90ELb0ELb1ELb0ELb0ELb0ELb0ELb0ELb0ELb0ELb0ELb0ELb0EEENS1_21CollectiveEpilogueFwdINS6_IJSA_NS7_ILi512EEESA_EEES9_SC_SE_Li256ELb0ELb0ELb0ELb0EEENS1_30DynamicPersistentTileSchedulerILi256ELi32ELb0ELb0ELb1EEEEEEEEEvNT_6ParamsE --------------------------
	.section	.nv.info._ZN7cutlass13device_kernelIN5flash11enable_sm90INS1_16FlashAttnFwdSm90INS1_25CollectiveMainloopFwdSm90ILi2EN4cute5tupleIJNS5_1CILi1EEES8_S8_EEENS6_IJNS7_ILi64EEESA_SA_EEELi512ENS_6half_tEfNS_4arch4Sm90ELb0ELb1ELb0ELb0ELb0ELb0ELb0ELb0ELb0ELb0ELb0ELb0EEENS1_21CollectiveEpilogueFwdINS6_IJSA_NS7_ILi512EEESA_EEES9_SC_SE_Li256ELb0ELb0ELb0ELb0EEENS1_30DynamicPersistentTileSchedulerILi256ELi32ELb0ELb0ELb1EEEEEEEEEvNT_6ParamsE,"",@"SHT_CUDA_INFO"
	.sectionflags	@""
	.align	4


	//----- nvinfo : EIATTR_CUDA_API_VERSION
	.align		4
        /*0000*/ 	.byte	0x04, 0x37
        /*0002*/ 	.short	(.L_480 - .L_479)
.L_479:
        /*0004*/ 	.word	0x00000082


	//----- nvinfo : EIATTR_KPARAM_INFO
	.align		4
.L_480:
        /*0008*/ 	.byte	0x04, 0x17
        /*000a*/ 	.short	(.L_482 - .L_481)
.L_481:
        /*000c*/ 	.word	0x00000000
        /*0010*/ 	.short	0x0000
        /*0012*/ 	.short	0x0000
        /*0014*/ 	.byte	0x00, 0xf0, 0x01, 0x2e


	//----- nvinfo : EIATTR_SPARSE_MMA_MASK
	.align		4
.L_482:
        /*0018*/ 	.byte	0x03, 0x50
        /*001a*/ 	.short	0x0000


	//----- nvinfo : EIATTR_MAXREG_COUNT
	.align		4
        /*001c*/ 	.byte	0x03, 0x1b
        /*001e*/ 	.short	0x00a8


	//----- nvinfo : EIATTR_MERCURY_ISA_VERSION
	.align		4
        /*0020*/ 	.byte	0x03, 0x5f
        /*0022*/ 	.short	0x0101


	//----- nvinfo : EIATTR_VRC_CTA_INIT_COUNT
	.align		4
        /*0024*/ 	.byte	0x02, 0x4a
	.zero		1
	.zero		1


	//----- nvinfo : EIATTR_EXIT_INSTR_OFFSETS
	.align		4
        /*0028*/ 	.byte	0x04, 0x1c
        /*002a*/ 	.short	(.L_484 - .L_483)


	//   ....[0]....
.L_483:
        /*002c*/ 	.word	0x00000010


	//----- nvinfo : EIATTR_MAX_THREADS
	.align		4
.L_484:
        /*0030*/ 	.byte	0x04, 0x05
        /*0032*/ 	.short	(.L_486 - .L_485)
.L_485:
        /*0034*/ 	.word	0x00000180
        /*0038*/ 	.word	0x00000001
        /*003c*/ 	.word	0x00000001


	//----- nvinfo : EIATTR_CBANK_PARAM_SIZE
	.align		4
.L_486:
        /*0040*/ 	.byte	0x03, 0x19
        /*0042*/ 	.short	0x0b80


	//----- nvinfo : EIATTR_PARAM_CBANK
	.align		4
        /*0044*/ 	.byte	0x04, 0x0a
        /*0046*/ 	.short	(.L_488 - .L_487)
	.align		4
.L_487:
        /*0048*/ 	.word	index@(.nv.constant0._ZN7cutlass13device_kernelIN5flash11enable_sm90INS1_16FlashAttnFwdSm90INS1_25CollectiveMainloopFwdSm90ILi2EN4cute5tupleIJNS5_1CILi1EEES8_S8_EEENS6_IJNS7_ILi64EEESA_SA_EEELi512ENS_6half_tEfNS_4arch4Sm90ELb0ELb1ELb0ELb0ELb0ELb0ELb0ELb0ELb0ELb0ELb0ELb0EEENS1_21CollectiveEpilogueFwdINS6_IJSA_NS7_ILi512EEESA_EEES9_SC_SE_Li256ELb0ELb0ELb0ELb0EEENS1_30DynamicPersistentTileSchedulerILi256ELi32ELb0ELb0ELb1EEEEEEEEEvNT_6ParamsE)
        /*004c*/ 	.short	0x0380
        /*004e*/ 	.short	0x0b80


	//----- nvinfo : EIATTR_SW_WAR
	.align		4
.L_488:
        /*0050*/ 	.byte	0x04, 0x36
        /*0052*/ 	.short	(.L_490 - .L_489)
.L_489:
        /*0054*/ 	.word	0x00000008
.L_490:


//--------------------- .nv.info._ZN7cutlass13device_kernelIN5flash11enable_sm90INS1_16FlashAttnFwdSm90INS1_25CollectiveMainloopFwdSm90ILi2EN4cute5tupleIJNS5_1CILi1EEES8_S8_EEENS6_IJNS7_ILi64EEESA_SA_EEELi512ENS_6half_tEfNS_4arch4Sm90ELb0ELb1ELb0ELb0ELb0ELb0ELb1ELb0ELb0ELb0ELb0ELb0EEENS1_21CollectiveEpilogueFwdINS6_IJSA_NS7_ILi512EEESA_EEES9_SC_SE_Li256ELb0ELb0ELb0ELb0EEENS1_30DynamicPersistentTileSchedulerILi256ELi32ELb0ELb0ELb1EEEEEEEEEvNT_6ParamsE --------------------------
	.section	.nv.info._ZN7cutlass13device_kernelIN5flash11enable_sm90INS1_16FlashAttnFwdSm90INS1_25CollectiveMainloopFwdSm90ILi2EN4cute5tupleIJNS5_1CILi1EEES8_S8_EEENS6_IJNS7_ILi64EEESA_SA_EEELi512ENS_6half_tEfNS_4arch4Sm90ELb0ELb1ELb0ELb0ELb0ELb0ELb1ELb0ELb0ELb0ELb0ELb0EEENS1_21CollectiveEpilogueFwdINS6_IJSA_NS7_ILi512EEESA_EEES9_SC_SE_Li256ELb0ELb0ELb0ELb0EEENS1_30DynamicPersistentTileSchedulerILi256ELi32ELb0ELb0ELb1EEEEEEEEEvNT_6ParamsE,"",@"SHT_CUDA_INFO"
	.sectionflags	@""
	.align	4


	//----- nvinfo : EIATTR_CUDA_API_VERSION
	.align		4
        /*0000*/ 	.byte	0x04, 0x37
        /*0002*/ 	.short	(.L_492 - .L_491)
.L_491:
        /*0004*/ 	.word	0x00000082


	//----- nvinfo : EIATTR_KPARAM_INFO
	.align		4
.L_492:
        /*0008*/ 	.byte	0x04, 0x17
        /*000a*/ 	.short	(.L_494 - .L_493)
.L_493:
        /*000c*/ 	.word	0x00000000
        /*0010*/ 	.short	0x0000
        /*0012*/ 	.short	0x0000
        /*0014*/ 	.byte	0x00, 0xf0, 0x01, 0x32


	//----- nvinfo : EIATTR_SPARSE_MMA_MASK
	.align		4
.L_494:
        /*0018*/ 	.byte	0x03, 0x50
        /*001a*/ 	.short	0x0000


	//----- nvinfo : EIATTR_MAXREG_COUNT
	.align		4
        /*001c*/ 	.byte	0x03, 0x1b
        /*001e*/ 	.short	0x00a8


	//----- nvinfo : EIATTR_MERCURY_ISA_VERSION
	.align		4
        /*0020*/ 	.byte	0x03, 0x5f
        /*0022*/ 	.short	0x0101


	//----- nvinfo : EIATTR_VRC_CTA_INIT_COUNT
	.align		4
        /*0024*/ 	.byte	0x02, 0x4a
	.zero		1
	.zero		1


	//----- nvinfo : EIATTR_EXIT_INSTR_OFFSETS
	.align		4
        /*0028*/ 	.byte	0x04, 0x1c
        /*002a*/ 	.short	(.L_496 - .L_495)


	//   ....[0]....
.L_495:
        /*002c*/ 	.word	0x00000010


	//----- nvinfo : EIATTR_MAX_THREADS
	.align		4
.L_496:
        /*0030*/ 	.byte	0x04, 0x05
        /*0032*/ 	.short	(.L_498 - .L_497)
.L_497:
        /*0034*/ 	.word	0x00000180
        /*0038*/ 	.word	0x00000001
        /*003c*/ 	.word	0x00000001


	//----- nvinfo : EIATTR_CBANK_PARAM_SIZE
	.align		4
.L_498:
        /*0040*/ 	.byte	0x03, 0x19
        /*0042*/ 	.short	0x0c80


	//----- nvinfo : EIATTR_PARAM_CBANK
	.align		4
        /*0044*/ 	.byte	0x04, 0x0a
        /*0046*/ 	.short	(.L_500 - .L_499)
	.align		4
.L_499:
        /*0048*/ 	.word	index@(.nv.constant0._ZN7cutlass13device_kernelIN5flash11enable_sm90INS1_16FlashAttnFwdSm90INS1_25CollectiveMainloopFwdSm90ILi2EN4cute5tupleIJNS5_1CILi1EEES8_S8_EEENS6_IJNS7_ILi64EEESA_SA_EEELi512ENS_6half_tEfNS_4arch4Sm90ELb0ELb1ELb0ELb0ELb0ELb0ELb1ELb0ELb0ELb0ELb0ELb0EEENS1_21CollectiveEpilogueFwdINS6_IJSA_NS7_ILi512EEESA_EEES9_SC_SE_Li256ELb0ELb0ELb0ELb0EEENS1_30DynamicPersistentTileSchedulerILi256ELi32ELb0ELb0ELb1EEEEEEEEEvNT_6ParamsE)
        /*004c*/ 	.short	0x0380
        /*004e*/ 	.short	0x0c80


	//----- nvinfo : EIATTR_SW_WAR
	.align		4
.L_500:
        /*0050*/ 	.byte	0x04, 0x36
        /*0052*/ 	.short	(.L_502 - .L_501)
.L_501:
        /*0054*/ 	.word	0x00000008
.L_502:


//--------------------- .nv.info._ZN7cutlass13device_kernelIN5flash11enable_sm90INS1_16FlashAttnFwdSm90INS1_25CollectiveMainloopFwdSm90ILi2EN4cute5tupleIJNS5_1CILi1EEES8_S8_EEENS6_IJNS7_ILi64EEESA_SA_EEELi512ENS_6half_tEfNS_4arch4Sm90ELb0ELb1ELb0ELb1ELb0ELb0ELb0ELb0ELb0ELb0ELb0ELb0EEENS1_21CollectiveEpilogueFwdINS6_IJSA_NS7_ILi512EEESA_EEES9_SC_SE_Li256ELb1ELb0ELb0ELb0EEENS1_36VarlenDynamicPersistentTileSchedulerILi64ELi64ELi256ELi32ELb0ELb0ELb1ELb1ELb0ELb1EEEEEEEEEvNT_6ParamsE --------------------------
	.section	.nv.info._ZN7cutlass13device_kernelIN5flash11enable_sm90INS1_16FlashAttnFwdSm90INS1_25CollectiveMainloopFwdSm90ILi2EN4cute5tupleIJNS5_1CILi1EEES8_S8_EEENS6_IJNS7_ILi64EEESA_SA_EEELi512ENS_6half_tEfNS_4arch4Sm90ELb0ELb1ELb0ELb1ELb0ELb0ELb0ELb0ELb0ELb0ELb0ELb0EEENS1_21CollectiveEpilogueFwdINS6_IJSA_NS7_ILi512EEESA_EEES9_SC_SE_Li256ELb1ELb0ELb0ELb0EEENS1_36VarlenDynamicPersistentTileSchedulerILi64ELi64ELi256ELi32ELb0ELb0ELb1ELb1ELb0ELb1EEEEEEEEEvNT_6ParamsE,"",@"SHT_CUDA_INFO"
	.sectionflags	@""
	.align	4


	//----- nvinfo : EIATTR_CUDA_API_VERSION
	.align		4
        /*0000*/ 	.byte	0x04, 0x37
        /*0002*/ 	.short	(.L_504 - .L_503)
.L_503:
        /*0004*/ 	.word	0x00000082


	//----- nvinfo : EIATTR_KPARAM_INFO
	.align		4
.L_504:
        /*0008*/ 	.byte	0x04, 0x17
        /*000a*/ 	.short	(.L_506 - .L_505)
.L_505:
        /*000c*/ 	.word	0x00000000
        /*0010*/ 	.short	0x0000
        /*0012*/ 	.short	0x0000
        /*0014*/ 	.byte	0x00, 0xf0, 0x01, 0x28


	//----- nvinfo : EIATTR_SPARSE_MMA_MASK
	.align		4
.L_506:
        /*0018*/ 	.byte	0x03, 0x50
        /*001a*/ 	.short	0x0000


	//----- nvinfo : EIATTR_MAXREG_COUNT
	.align		4
        /*001c*/ 	.byte	0x03, 0x1b
        /*001e*/ 	.short	0x00a8


	//----- nvinfo : EIATTR_MERCURY_ISA_VERSION
	.align		4
        /*0020*/ 	.byte	0x03, 0x5f
        /*0022*/ 	.short	0x0101


	//----- nvinfo : EIATTR_VRC_CTA_INIT_COUNT
	.align		4
        /*0024*/ 	.byte	0x02, 0x4a
	.zero		1
	.zero		1


	//----- nvinfo : EIATTR_EXIT_INSTR_OFFSETS
	.align		4
        /*0028*/ 	.byte	0x04, 0x1c
        /*002a*/ 	.short	(.L_508 - .L_507)


	//   ....[0]....
.L_507:
        /*002c*/ 	.word	0x00000010


	//----- nvinfo : EIATTR_MAX_THREADS
	.align		4
.L_508:
        /*0030*/ 	.byte	0x04, 0x05
        /*0032*/ 	.short	(.L_510 - .L_509)
.L_509:
        /*0034*/ 	.word	0x00000180
        /*0038*/ 	.word	0x00000001
        /*003c*/ 	.word	0x00000001


	//----- nvinfo : EIATTR_CBANK_PARAM_SIZE
	.align		4
.L_510:
        /*0040*/ 	.byte	0x03, 0x19
        /*0042*/ 	.short	0x0a00


	//----- nvinfo : EIATTR_PARAM_CBANK
	.align		4
        /*0044*/ 	.byte	0x04, 0x0a
        /*0046*/ 	.short	(.L_512 - .L_511)
	.align		4
.L_511:
        /*0048*/ 	.word	index@(.nv.constant0._ZN7cutlass13device_kernelIN5flash11enable_sm90INS1_16FlashAttnFwdSm90INS1_25CollectiveMainloopFwdSm90ILi2EN4cute5tupleIJNS5_1CILi1EEES8_S8_EEENS6_IJNS7_ILi64EEESA_SA_EEELi512ENS_6half_tEfNS_4arch4Sm90ELb0ELb1ELb0ELb1ELb0ELb0ELb0ELb0ELb0ELb0ELb0ELb0EEENS1_21CollectiveEpilogueFwdINS6_IJSA_NS7_ILi512EEESA_EEES9_SC_SE_Li256ELb1ELb0ELb0ELb0EEENS1_36VarlenDynamicPersistentTileSchedulerILi64ELi64ELi256ELi32ELb0ELb0ELb1ELb1ELb0ELb1EEEEEEEEEvNT_6ParamsE)
        /*004c*/ 	.short	0x0380
        /*004e*/ 	.short	0x0a00


	//----- nvinfo : EIATTR_SW_WAR
	.align		4
.L_512:
        /*0050*/ 	.byte	0x04, 0x36
        /*0052*/ 	.short	(.L_514 - .L_513)
.L_513:
        /*0054*/ 	.word	0x00000008
.L_514:


//--------------------- .nv.info._ZN7cutlass13device_kernelIN5flash11enable_sm90INS1_16FlashAttnFwdSm90INS1_25CollectiveMainloopFwdSm90ILi2EN4cute5tupleIJNS5_1CILi1EEES8_S8_EEENS6_IJNS7_ILi64EEESA_SA_EEELi512ENS_6half_tEfNS_4arch4Sm90ELb0ELb1ELb0ELb1ELb0ELb1ELb0ELb0ELb0ELb0ELb0ELb0EEENS1_21CollectiveEpilogueFwdINS6_IJSA_NS7_ILi512EEESA_EEES9_SC_SE_Li256ELb1ELb0ELb0ELb0EEENS1_36VarlenDynamicPersistentTileSchedulerILi64ELi64ELi256ELi32ELb0ELb0ELb1ELb1ELb0ELb1EEEEEEEEEvNT_6ParamsE --------------------------
	.section	.nv.info._ZN7cutlass13device_kernelIN5flash11enable_sm90INS1_16FlashAttnFwdSm90INS1_25CollectiveMainloopFwdSm90ILi2EN4cute5tupleIJNS5_1CILi1EEES8_S8_EEENS6_IJNS7_ILi64EEESA_SA_EEELi512ENS_6half_tEfNS_4arch4Sm90ELb0ELb1ELb0ELb1ELb0ELb1ELb0ELb0ELb0ELb0ELb0ELb0EEENS1_21CollectiveEpilogueFwdINS6_IJSA_NS7_ILi512EEESA_EEES9_SC_SE_Li256ELb1ELb0ELb0ELb0EEENS1_36VarlenDynamicPersistentTileSchedulerILi64ELi64ELi256ELi32ELb0ELb0ELb1ELb1ELb0ELb1EEEEEEEEEvNT_6ParamsE,"",@"SHT_CUDA_INFO"
	.sectionflags	@""
	.align	4


	//----- nvinfo : EIATTR_CUDA_API_VERSION
	.align		4
        /*0000*/ 	.byte	0x04, 0x37
        /*0002*/ 	.short	(.L_516 - .L_515)
.L_515:
        /*0004*/ 	.word	0x00000082


	//----- nvinfo : EIATTR_KPARAM_INFO
	.align		4
.L_516:
        /*0008*/ 	.byte	0x04, 0x17
        /*000a*/ 	.short	(.L_518 - .L_517)
.L_517:
        /*000c*/ 	.word	0x00000000
        /*0010*/ 	.short	0x0000
        /*0012*/ 	.short	0x0000
        /*0014*/ 	.byte	0x00, 0xf0, 0x01, 0x28


	//----- nvinfo : EIATTR_SPARSE_MMA_MASK
	.align		4
.L_518:
        /*0018*/ 	.byte	0x03, 0x50
        /*001a*/ 	.short	0x0000


	//----- nvinfo : EIATTR_MAXREG_COUNT
	.align		4
        /*001c*/ 	.byte	0x03, 0x1b
        /*001e*/ 	.short	0x00a8


	//----- nvinfo : EIATTR_MERCURY_ISA_VERSION
	.align		4
        /*0020*/ 	.byte	0x03, 0x5f
        /*0022*/ 	.short	0x0101


	//----- nvinfo : EIATTR_VRC_CTA_INIT_COUNT
	.align		4
        /*0024*/ 	.byte	0x02, 0x4a
	.zero		1
	.zero		1


	//----- nvinfo : EIATTR_EXIT_INSTR_OFFSETS
	.align		4
        /*0028*/ 	.byte	0x04, 0x1c
        /*002a*/ 	.short	(.L_520 - .L_519)


	//   ....[0]....
.L_519:
        /*002c*/ 	.word	0x00000010


	//----- nvinfo : EIATTR_MAX_THREADS
	.align		4
.L_520:
        /*0030*/ 	.byte	0x04, 0x05
        /*0032*/ 	.short	(.L_522 - .L_521)
.L_521:
        /*0034*/ 	.word	0x00000180
        /*0038*/ 	.word	0x00000001
        /*003c*/ 	.word	0x00000001


	//----- nvinfo : EIATTR_CBANK_PARAM_SIZE
	.align		4
.L_522:
        /*0040*/ 	.byte	0x03, 0x19
        /*0042*/ 	.short	0x0a00


	//----- nvinfo : EIATTR_PARAM_CBANK
	.align		4
        /*0044*/ 	.byte	0x04, 0x0a
        /*0046*/ 	.short	(.L_524 - .L_523)
	.align		4
.L_523:
        /*0048*/ 	.word	index@(.nv.constant0._ZN7cutlass13device_kernelIN5flash11enable_sm90INS1_16FlashAttnFwdSm90INS1_25CollectiveMainloopFwdSm90ILi2EN4cute5tupleIJNS5_1CILi1EEES8_S8_EEENS6_IJNS7_ILi64EEESA_SA_EEELi512ENS_6half_tEfNS_4arch4Sm90ELb0ELb1ELb0ELb1ELb0ELb1ELb0ELb0ELb0ELb0ELb0ELb0EEENS1_21CollectiveEpilogueFwdINS6_IJSA_NS7_ILi512EEESA_EEES9_SC_SE_Li256ELb1ELb0ELb0ELb0EEENS1_36VarlenDynamicPersistentTileSchedulerILi64ELi64ELi256ELi32ELb0ELb0ELb1ELb1ELb0ELb1EEEEEEEEEvNT_6ParamsE)
        /*004c*/ 	.short	0x0380
        /*004e*/ 	.short	0x0a00


	//----- nvinfo : EIATTR_SW_WAR
	.align		4
.L_524:
        /*0050*/ 	.byte	0x04, 0x36
        /*0052*/ 	.short	(.L_526 - .L_525)
.L_525:
        /*0054*/ 	.word	0x00000008
.L_526:


//--------------------- .nv.info._ZN7cutlass13device_kernelIN5flash11enable_sm90INS1_16FlashAttnFwdSm90INS1_25CollectiveMainloopFwdSm90ILi2EN4cute5tupleIJNS5_1CILi1EEES8_S8_EEENS6_IJNS7_ILi64EEESA_SA_EEELi512ENS_6half_tEfNS_4arch4Sm90ELb0ELb1ELb0ELb1ELb0ELb0ELb1ELb0ELb0ELb0ELb0ELb0EEENS1_21CollectiveEpilogueFwdINS6_IJSA_NS7_ILi512EEESA_EEES9_SC_SE_Li256ELb1ELb0ELb0ELb0EEENS1_36VarlenDynamicPersistentTileSchedulerILi64ELi64ELi256ELi32ELb0ELb0ELb1ELb1ELb0ELb1EEEEEEEEEvNT_6ParamsE --------------------------
	.section	.nv.info._ZN7cutlass13device_kernelIN5flash11enable_sm90INS1_16FlashAttnFwdSm90INS1_25CollectiveMainloopFwdSm90ILi2EN4cute5tupleIJNS5_1CILi1EEES8_S8_EEENS6_IJNS7_ILi64EEESA_SA_EEELi512ENS_6half_tEfNS_4arch4Sm90ELb0ELb1ELb0ELb1ELb0ELb0ELb1ELb0ELb0ELb0ELb0ELb0EEENS1_21CollectiveEpilogueFwdINS6_IJSA_NS7_ILi512EEESA_EEES9_SC_SE_Li256ELb1ELb0ELb0ELb0EEENS1_36VarlenDynamicPersistentTileSchedulerILi64ELi64ELi256ELi32ELb0ELb0ELb1ELb1ELb0ELb1EEEEEEEEEvNT_6ParamsE,"",@"SHT_CUDA_INFO"
	.sectionflags	@""
	.align	4


	//----- nvinfo : EIATTR_CUDA_API_VERSION
	.align		4
        /*0000*/ 	.byte	0x04, 0x37
        /*0002*/ 	.short	(.L_528 - .L_527)
.L_527:
        /*0004*/ 	.word	0x00000082


	//----- nvinfo : EIATTR_KPARAM_INFO
	.align		4
.L_528:
        /*0008*/ 	.byte	0x04, 0x17
        /*000a*/ 	.short	(.L_530 - .L_529)
.L_529:
        /*000c*/ 	.word	0x00000000
        /*0010*/ 	.short	0x0000
        /*0012*/ 	.short	0x0000
        /*0014*/ 	.byte	0x00, 0xf0, 0x01, 0x2c


	//----- nvinfo : EIATTR_SPARSE_MMA_MASK
	.align		4
.L_530:
        /*0018*/ 	.byte	0x03, 0x50
        /*001a*/ 	.short	0x0000


	//----- nvinfo : EIATTR_MAXREG_COUNT
	.align		4
        /*001c*/ 	.byte	0x03, 0x1b
        /*001e*/ 	.short	0x00a8


	//----- nvinfo : EIATTR_MERCURY_ISA_VERSION
	.align		4
        /*0020*/ 	.byte	0x03, 0x5f
        /*0022*/ 	.short	0x0101


	//----- nvinfo : EIATTR_VRC_CTA_INIT_COUNT
	.align		4
        /*0024*/ 	.byte	0x02, 0x4a
	.zero		1
	.zero		1


	//----- nvinfo : EIATTR_EXIT_INSTR_OFFSETS
	.align		4
        /*0028*/ 	.byte	0x04, 0x1c
        /*002a*/ 	.short	(.L_532 - .L_531)


	//   ....[0]....
.L_531:
        /*002c*/ 	.word	0x00000010


	//----- nvinfo : EIATTR_MAX_THREADS
	.align		4
.L_532:
        /*0030*/ 	.byte	0x04, 0x05
        /*0032*/ 	.short	(.L_534 - .L_533)
.L_533:
        /*0034*/ 	.word	0x00000180
        /*0038*/ 	.word	0x00000001
        /*003c*/ 	.word	0x00000001


	//----- nvinfo : EIATTR_CBANK_PARAM_SIZE
	.align		4
.L_534:
        /*0040*/ 	.byte	0x03, 0x19
        /*0042*/ 	.short	0x0b00


	//----- nvinfo : EIATTR_PARAM_CBANK
	.align		4
        /*0044*/ 	.byte	0x04, 0x0a
        /*0046*/ 	.short	(.L_536 - .L_535)
	.align		4
.L_535:
        /*0048*/ 	.word	index@(.nv.constant0._ZN7cutlass13device_kernelIN5flash11enable_sm90INS1_16FlashAttnFwdSm90INS1_25CollectiveMainloopFwdSm90ILi2EN4cute5tupleIJNS5_1CILi1EEES8_S8_EEENS6_IJNS7_ILi64EEESA_SA_EEELi512ENS_6half_tEfNS_4arch4Sm90ELb0ELb1ELb0ELb1ELb0ELb0ELb1ELb0ELb0ELb0ELb0ELb0EEENS1_21CollectiveEpilogueFwdINS6_IJSA_NS7_ILi512EEESA_EEES9_SC_SE_Li256ELb1ELb0ELb0ELb0EEENS1_36VarlenDynamicPersistentTileSchedulerILi64ELi64ELi256ELi32ELb0ELb0ELb1ELb1ELb0ELb1EEEEEEEEEvNT_6ParamsE)
        /*004c*/ 	.short	0x0380
        /*004e*/ 	.short	0x0b00


	//----- nvinfo : EIATTR_SW_WAR
	.align		4
.L_536:
        /*0050*/ 	.byte	0x04, 0x36
        /*0052*/ 	.short	(.L_538 - .L_537)
.L_537:
        /*0054*/ 	.word	0x00000008
.L_538:


//--------------------- .nv.info._ZN7cutlass13device_kernelIN5flash11enable_sm90INS1_16FlashAttnFwdSm90INS1_25CollectiveMainloopFwdSm90ILi2EN4cute5tupleIJNS5_1CILi1EEES8_S8_EEENS6_IJNS7_ILi64EEESA_SA_EEELi512ENS_6half_tEfNS_4arch4Sm90ELb0ELb1ELb0ELb1ELb0ELb1ELb1ELb0ELb0ELb0ELb0ELb0EEENS1_21CollectiveEpilogueFwdINS6_IJSA_NS7_ILi512EEESA_EEES9_SC_SE_Li256ELb1ELb0ELb0ELb0EEENS1_36VarlenDynamicPersistentTileSchedulerILi64ELi64ELi256ELi32ELb0ELb0ELb1ELb1ELb0ELb1EEEEEEEEEvNT_6ParamsE --------------------------
	.section	.nv.info._ZN7cutlass13device_kernelIN5flash11enable_sm90INS1_16FlashAttnFwdSm90INS1_25CollectiveMainloopFwdSm90ILi2EN4cute5tupleIJNS5_1CILi1EEES8_S8_EEENS6_IJNS7_ILi64EEESA_SA_EEELi512ENS_6half_tEfNS_4arch4Sm90ELb0ELb1ELb0ELb1ELb0ELb1ELb1ELb0ELb0ELb0ELb0ELb0EEENS1_21CollectiveEpilogueFwdINS6_IJSA_NS7_ILi512EEESA_EEES9_SC_SE_Li256ELb1ELb0ELb0ELb0EEENS1_36VarlenDynamicPersistentTileSchedulerILi64ELi64ELi256ELi32ELb0ELb0ELb1ELb1ELb0ELb1EEEEEEEEEvNT_6ParamsE,"",@"SHT_CUDA_INFO"
	.sectionflags	@""
	.align	4


	//----- nvinfo : EIATTR_CUDA_API_VERSION
	.align		4
        /*0000*/ 	.byte	0x04, 0x37
        /*0002*/ 	.short	(.L_540 - .L_539)
.L_539:
        /*0004*/ 	.word	0x00000082


	//----- nvinfo : EIATTR_KPARAM_INFO
	.align		4
.L_540:
        /*0008*/ 	.byte	0x04, 0x17
        /*000a*/ 	.short	(.L_542 - .L_541)
.L_541:
        /*000c*/ 	.word	0x00000000
        /*0010*/ 	.short	0x0000
        /*0012*/ 	.short	0x0000
        /*0014*/ 	.byte	0x00, 0xf0, 0x01, 0x2c


	//----- nvinfo : EIATTR_SPARSE_MMA_MASK
	.align		4
.L_542:
        /*0018*/ 	.byte	0x03, 0x50
        /*001a*/ 	.short	0x0000


	//----- nvinfo : EIATTR_MAXREG_COUNT
	.align		4
        /*001c*/ 	.byte	0x03, 0x1b
        /*001e*/ 	.short	0x00a8


	//----- nvinfo : EIATTR_MERCURY_ISA_VERSION
	.align		4
        /*0020*/ 	.byte	0x03, 0x5f
        /*0022*/ 	.short	0x0101


	//----- nvinfo : EIATTR_VRC_CTA_INIT_COUNT
	.align		4
        /*0024*/ 	.byte	0x02, 0x4a
	.zero		1
	.zero		1


	//----- nvinfo : EIATTR_EXIT_INSTR_OFFSETS
	.align		4
        /*0028*/ 	.byte	0x04, 0x1c
        /*002a*/ 	.short	(.L_544 - .L_543)


	//   ....[0]....
.L_543:
        /*002c*/ 	.word	0x00000010


	//----- nvinfo : EIATTR_MAX_THREADS
	.align		4
.L_544:
        /*0030*/ 	.byte	0x04, 0x05
        /*0032*/ 	.short	(.L_546 - .L_545)
.L_545:
        /*0034*/ 	.word	0x00000180
        /*0038*/ 	.word	0x00000001
        /*003c*/ 	.word	0x00000001


	//----- nvinfo : EIATTR_CBANK_PARAM_SIZE
	.align		4
.L_546:
        /*0040*/ 	.byte	0x03, 0x19
        /*0042*/ 	.short	0x0b00


	//----- nvinfo : EIATTR_PARAM_CBANK
	.align		4
        /*0044*/ 	.byte	0x04, 0x0a
        /*0046*/ 	.short	(.L_548 - .L_547)
	.align		4
.L_547:
        /*0048*/ 	.word	index@(.nv.constant0._ZN7cutlass13device_kernelIN5flash11enable_sm90INS1_16FlashAttnFwdSm90INS1_25CollectiveMainloopFwdSm90ILi2EN4cute5tupleIJNS5_1CILi1EEES8_S8_EEENS6_IJNS7_ILi64EEESA_SA_EEELi512ENS_6half_tEfNS_4arch4Sm90ELb0ELb1ELb0ELb1ELb0ELb1ELb1ELb0ELb0ELb0ELb0ELb0EEENS1_21CollectiveEpilogueFwdINS6_IJSA_NS7_ILi512EEESA_EEES9_SC_SE_Li256ELb1ELb0ELb0ELb0EEENS1_36VarlenDynamicPersistentTileSchedulerILi64ELi64ELi256ELi32ELb0ELb0ELb1ELb1ELb0ELb1EEEEEEEEEvNT_6ParamsE)
        /*004c*/ 	.short	0x0380
        /*004e*/ 	.short	0x0b00


	//----- nvinfo : EIATTR_SW_WAR
	.align		4
.L_548:
        /*0050*/ 	.byte	0x04, 0x36
        /*0052*/ 	.short	(.L_550 - .L_549)
.L_549:
        /*0054*/ 	.word	0x00000008
.L_550:


//--------------------- .nv.info._ZN7cutlass13device_kernelIN5flash11enable_sm90INS1_16FlashAttnFwdSm90INS1_25CollectiveMainloopFwdSm90ILi2EN4cute5tupleIJNS5_1CILi1EEES8_S8_EEENS6_IJNS7_ILi64EEESA_SA_EEELi512ENS_6half_tEfNS_4arch4Sm90ELb1ELb0ELb0ELb0ELb0ELb0ELb0ELb0ELb0ELb0ELb0ELb0EEENS1_21CollectiveEpilogueFwdINS6_IJSA_NS7_ILi512EEESA_EEES9_SC_SE_Li256ELb0ELb0ELb0ELb0EEENS1_30DynamicPersistentTileSchedulerILi256ELi32ELb0ELb0ELb1EEEEEEEEEvNT_6ParamsE --------------------------
	.section	.nv.info._ZN7cutlass13device_kernelIN5flash11enable_sm90INS1_16FlashAttnFwdSm90INS1_25CollectiveMainloopFwdSm90ILi2EN4cute5tupleIJNS5_1CILi1EEES8_S8_EEENS6_IJNS7_ILi64EEESA_SA_EEELi512ENS_6half_tEfNS_4arch4Sm90ELb1ELb0ELb0ELb0ELb0ELb0ELb0ELb0ELb0ELb0ELb0ELb0EEENS1_21CollectiveEpilogueFwdINS6_IJSA_NS7_ILi512EEESA_EEES9_SC_SE_Li256ELb0ELb0ELb0ELb0EEENS1_30DynamicPersistentTileSchedulerILi256ELi32ELb0ELb0ELb1EEEEEEEEEvNT_6ParamsE,"",@"SHT_CUDA_INFO"
	.sectionflags	@""
	.align	4


	//----- nvinfo : EIATTR_CUDA_API_VERSION
	.align		4
        /*0000*/ 	.byte	0x04, 0x37
        /*0002*/ 	.short	(.L_552 - .L_551)
.L_551:
        /*0004*/ 	.word	0x00000082


	//----- nvinfo : EIATTR_KPARAM_INFO
	.align		4
.L_552:
        /*0008*/ 	.byte	0x04, 0x17
        /*000a*/ 	.short	(.L_554 - .L_553)
.L_553:
        /*000c*/ 	.word	0x00000000
        /*0010*/ 	.short	0x0000
        /*0012*/ 	.short	0x0000
        /*0014*/ 	.byte	0x00, 0xf0, 0x01, 0x2e


	//----- nvinfo : EIATTR_SPARSE_MMA_MASK
	.align		4
.L_554:
        /*0018*/ 	.byte	0x03, 0x50
        /*001a*/ 	.short	0x0000


	//----- nvinfo : EIATTR_MAXREG_COUNT
	.align		4
        /*001c*/ 	.byte	0x03, 0x1b
        /*001e*/ 	.short	0x00a8


	//----- nvinfo : EIATTR_MERCURY_ISA_VERSION
	.align		4
        /*0020*/ 	.byte	0x03, 0x5f
        /*0022*/ 	.short	0x0101


	//----- nvinfo : EIATTR_VRC_CTA_INIT_COUNT
	.align		4
        /*0024*/ 	.byte	0x02, 0x4a
	.zero		1
	.zero		1


	//----- nvinfo : EIATTR_EXIT_INSTR_OFFSETS
	.align		4
        /*0028*/ 	.byte	0x04, 0x1c
        /*002a*/ 	.short	(.L_556 - .L_555)


	//   ....[0]....
.L_555:
        /*002c*/ 	.word	0x00000010


	//----- nvinfo : EIATTR_MAX_THREADS
	.align		4
.L_556:
        /*0030*/ 	.byte	0x04, 0x05
        /*0032*/ 	.short	(.L_558 - .L_557)
.L_557:
        /*0034*/ 	.word	0x00000180
        /*0038*/ 	.word	0x00000001
        /*003c*/ 	.word	0x00000001


	//----- nvinfo : EIATTR_CBANK_PARAM_SIZE
	.align		4
.L_558:
        /*0040*/ 	.byte	0x03, 0x19
        /*0042*/ 	.short	0x0b80


	//----- nvinfo : EIATTR_PARAM_CBANK
	.align		4
        /*0044*/ 	.byte	0x04, 0x0a
        /*0046*/ 	.short	(.L_560 - .L_559)
	.align		4
.L_559:
        /*0048*/ 	.word	index@(.nv.constant0._ZN7cutlass13device_kernelIN5flash11enable_sm90INS1_16FlashAttnFwdSm90INS1_25CollectiveMainloopFwdSm90ILi2EN4cute5tupleIJNS5_1CILi1EEES8_S8_EEENS6_IJNS7_ILi64EEESA_SA_EEELi512ENS_6half_tEfNS_4arch4Sm90ELb1ELb0ELb0ELb0ELb0ELb0ELb0ELb0ELb0ELb0ELb0ELb0EEENS1_21CollectiveEpilogueFwdINS6_IJSA_NS7_ILi512EEESA_EEES9_SC_SE_Li256ELb0ELb0ELb0ELb0EEENS1_30DynamicPersistentTileSchedulerILi256ELi32ELb0ELb0ELb1EEEEEEEEEvNT_6ParamsE)
        /*004c*/ 	.short	0x0380
        /*004e*/ 	.short	0x0b80


	//----- nvinfo : EIATTR_SW_WAR
	.align		4
.L_560:
        /*0050*/ 	.byte	0x04, 0x36
        /*0052*/ 	.short	(.L_562 - .L_561)
.L_561:
        /*0054*/ 	.word	0x00000008
.L_562:


//--------------------- .nv.info._ZN7cutlass13device_kernelIN5flash11enable_sm90INS1_16FlashAttnFwdSm90INS1_25CollectiveMainloopFwdSm90ILi2EN4cute5tupleIJNS5_1CILi1EEES8_S8_EEENS6_IJNS7_ILi64EEESA_SA_EEELi512ENS_6half_tEfNS_4arch4Sm90ELb1ELb0ELb0ELb0ELb0ELb0ELb1ELb0ELb0ELb0ELb0ELb0EEENS1_21CollectiveEpilogueFwdINS6_IJSA_NS7_ILi512EEESA_EEES9_SC_SE_Li256ELb0ELb0ELb0ELb0EEENS1_30DynamicPersistentTileSchedulerILi256ELi32ELb0ELb0ELb1EEEEEEEEEvNT_6ParamsE --------------------------
	.section	.nv.info._ZN7cutlass13device_kernelIN5flash11enable_sm90INS1_16FlashAttnFwdSm90INS1_25CollectiveMainloopFwdSm90ILi2EN4cute5tupleIJNS5_1CILi1EEES8_S8_EEENS6_IJNS7_ILi64EEESA_SA_EEELi512ENS_6half_tEfNS_4arch4Sm90ELb1ELb0ELb0ELb0ELb0ELb0ELb1ELb0ELb0ELb0ELb0ELb0EEENS1_21CollectiveEpilogueFwdINS6_IJSA_NS7_ILi512EEESA_EEES9_SC_SE_Li256ELb0ELb0ELb0ELb0EEENS1_30DynamicPersistentTileSchedulerILi256ELi32ELb0ELb0ELb1EEEEEEEEEvNT_6ParamsE,"",@"SHT_CUDA_INFO"
	.sectionflags	@""
	.align	4


	//----- nvinfo : EIATTR_CUDA_API_VERSION
	.align		4
        /*0000*/ 	.byte	0x04, 0x37
        /*0002*/ 	.short	(.L_564 - .L_563)
.L_563:
        /*0004*/ 	.word	0x00000082


	//----- nvinfo : EIATTR_KPARAM_INFO
	.align		4
.L_564:
        /*0008*/ 	.byte	0x04, 0x17
        /*000a*/ 	.short	(.L_566 - .L_565)
.L_565:
        /*000c*/ 	.word	0x00000000
        /*0010*/ 	.short	0x0000
        /*0012*/ 	.short	0x0000
        /*0014*/ 	.byte	0x00, 0xf0, 0x01, 0x32


	//----- nvinfo : EIATTR_SPARSE_MMA_MASK
	.align		4
.L_566:
        /*0018*/ 	.byte	0x03, 0x50
        /*001a*/ 	.short	0x0000


	//----- nvinfo : EIATTR_MAXREG_COUNT
	.align		4
        /*001c*/ 	.byte	0x03, 0x1b
        /*001e*/ 	.short	0x00a8


	//----- nvinfo : EIATTR_MERCURY_ISA_VERSION
	.align		4
        /*0020*/ 	.byte	0x03, 0x5f
        /*0022*/ 	.short	0x0101


	//----- nvinfo : EIATTR_VRC_CTA_INIT_COUNT
	.align		4
        /*0024*/ 	.byte	0x02, 0x4a
	.zero		1
	.zero		1


	//----- nvinfo : EIATTR_EXIT_INSTR_OFFSETS
	.align		4
        /*0028*/ 	.byte	0x04, 0x1c
        /*002a*/ 	.short	(.L_568 - .L_567)


	//   ....[0]....
.L_567:
        /*002c*/ 	.word	0x00000010


	//----- nvinfo : EIATTR_MAX_THREADS
	.align		4
.L_568:
        /*0030*/ 	.byte	0x04, 0x05
        /*0032*/ 	.short	(.L_570 - .L_569)
.L_569:
        /*0034*/ 	.word	0x00000180
        /*0038*/ 	.word	0x00000001
        /*003c*/ 	.word	0x00000001


	//----- nvinfo : EIATTR_CBANK_PARAM_SIZE
	.align		4
.L_570:
        /*0040*/ 	.byte	0x03, 0x19
        /*0042*/ 	.short	0x0c80


	//----- nvinfo : EIATTR_PARAM_CBANK
	.align		4
        /*0044*/ 	.byte	0x04, 0x0a
        /*0046*/ 	.short	(.L_572 - .L_571)
	.align		4
.L_571:
        /*0048*/ 	.word	index@(.nv.constant0._ZN7cutlass13device_kernelIN5flash11enable_sm90INS1_16FlashAttnFwdSm90INS1_25CollectiveMainloopFwdSm90ILi2EN4cute5tupleIJNS5_1CILi1EEES8_S8_EEENS6_IJNS7_ILi64EEESA_SA_EEELi512ENS_6half_tEfNS_4arch4Sm90ELb1ELb0ELb0ELb0ELb0ELb0ELb1ELb0ELb0ELb0ELb0ELb0EEENS1_21CollectiveEpilogueFwdINS6_IJSA_NS7_ILi512EEESA_EEES9_SC_SE_Li256ELb0ELb0ELb0ELb0EEENS1_30DynamicPersistentTileSchedulerILi256ELi32ELb0ELb0ELb1EEEEEEEEEvNT_6ParamsE)
        /*004c*/ 	.short	0x0380
        /*004e*/ 	.short	0x0c80


	//----- nvinfo : EIATTR_SW_WAR
	.align		4
.L_572:
        /*0050*/ 	.byte	0x04, 0x36
        /*0052*/ 	.short	(.L_574 - .L_573)
.L_573:
        /*0054*/ 	.word	0x00000008
.L_574:


//--------------------- .nv.info._ZN7cutlass13device_kernelIN5flash11enable_sm90INS1_16FlashAttnFwdSm90INS1_25CollectiveMainloopFwdSm90ILi2EN4cute5tupleIJNS5_1CILi1EEES8_S8_EEENS6_IJNS7_ILi64EEESA_SA_EEELi512ENS_6half_tEfNS_4arch4Sm90ELb1ELb0ELb0ELb1ELb0ELb0ELb0ELb0ELb0ELb0ELb0ELb0EEENS1_21CollectiveEpilogueFwdINS6_IJSA_NS7_ILi512EEESA_EEES9_SC_SE_Li256ELb1ELb0ELb0ELb0EEENS1_36VarlenDynamicPersistentTileSchedulerILi64ELi64ELi256ELi32ELb0ELb0ELb1ELb1ELb1ELb1EEEEEEEEEvNT_6ParamsE --------------------------
	.section	.nv.info._ZN7cutlass13device_kernelIN5flash11enable_sm90INS1_16FlashAttnFwdSm90INS1_25CollectiveMainloopFwdSm90ILi2EN4cute5tupleIJNS5_1CILi1EEES8_S8_EEENS6_IJNS7_ILi64EEESA_SA_EEELi512ENS_6half_tEfNS_4arch4Sm90ELb1ELb0ELb0ELb1ELb0ELb0ELb0ELb0ELb0ELb0ELb0ELb0EEENS1_21CollectiveEpilogueFwdINS6_IJSA_NS7_ILi512EEESA_EEES9_SC_SE_Li256ELb1ELb0ELb0ELb0EEENS1_36VarlenDynamicPersistentTileSchedulerILi64ELi64ELi256ELi32ELb0ELb0ELb1ELb1ELb1ELb1EEEEEEEEEvNT_6ParamsE,"",@"SHT_CUDA_INFO"
	.sectionflags	@""
	.align	4


	//----- nvinfo : EIATTR_CUDA_API_VERSION
	.align		4
        /*0000*/ 	.byte	0x04, 0x37
        /*0002*/ 	.short	(.L_576 - .L_575)
.L_575:
        /*0004*/ 	.word	0x00000082


	//----- nvinfo : EIATTR_KPARAM_INFO
	.align		4
.L_576:
        /*0008*/ 	.byte	0x04, 0x17
        /*000a*/ 	.short	(.L_578 - .L_577)
.L_577:
        /*000c*/ 	.word	0x00000000
        /*0010*/ 	.short	0x0000
        /*0012*/ 	.short	0x0000
        /*0014*/ 	.byte	0x00, 0xf0, 0x01, 0x28


	//----- nvinfo : EIATTR_SPARSE_MMA_MASK
	.align		4
.L_578:
        /*0018*/ 	.byte	0x03, 0x50
        /*001a*/ 	.short	0x0000


	//----- nvinfo : EIATTR_MAXREG_COUNT
	.align		4
        /*001c*/ 	.byte	0x03, 0x1b
        /*001e*/ 	.short	0x00a8


	//----- nvinfo : EIATTR_MERCURY_ISA_VERSION
	.align		4
        /*0020*/ 	.byte	0x03, 0x5f
        /*0022*/ 	.short	0x0101


	//----- nvinfo : EIATTR_VRC_CTA_INIT_COUNT
	.align		4
        /*0024*/ 	.byte	0x02, 0x4a
	.zero		1
	.zero		1


	//----- nvinfo : EIATTR_EXIT_INSTR_OFFSETS
	.align		4
        /*0028*/ 	.byte	0x04, 0x1c
        /*002a*/ 	.short	(.L_580 - .L_579)


	//   ....[0]....
.L_579:
        /*002c*/ 	.word	0x00000010


	//----- nvinfo : EIATTR_MAX_THREADS
	.align		4
.L_580:
        /*0030*/ 	.byte	0x04, 0x05
        /*0032*/ 	.short	(.L_582 - .L_581)
.L_581:
        /*0034*/ 	.word	0x00000180
        /*0038*/ 	.word	0x00000001
        /*003c*/ 	.word	0x00000001


	//----- nvinfo : EIATTR_CBANK_PARAM_SIZE
	.align		4
.L_582:
        /*0040*/ 	.byte	0x03, 0x19
        /*0042*/ 	.short	0x0a00


	//----- nvinfo : EIATTR_PARAM_CBANK
	.align		4
        /*0044*/ 	.byte	0x04, 0x0a
        /*0046*/ 	.short	(.L_584 - .L_583)
	.align		4
.L_583:
        /*0048*/ 	.word	index@(.nv.constant0._ZN7cutlass13device_kernelIN5flash11enable_sm90INS1_16FlashAttnFwdSm90INS1_25CollectiveMainloopFwdSm90ILi2EN4cute5tupleIJNS5_1CILi1EEES8_S8_EEENS6_IJNS7_ILi64EEESA_SA_EEELi512ENS_6half_tEfNS_4arch4Sm90ELb1ELb0ELb0ELb1ELb0ELb0ELb0ELb0ELb0ELb0ELb0ELb0EEENS1_21CollectiveEpilogueFwdINS6_IJSA_NS7_ILi512EEESA_EEES9_SC_SE_Li256ELb1ELb0ELb0ELb0EEENS1_36VarlenDynamicPersistentTileSchedulerILi64ELi64ELi256ELi32ELb0ELb0ELb1ELb1ELb1ELb1EEEEEEEEEvNT_6ParamsE)
        /*004c*/ 	.short	0x0380
        /*004e*/ 	.short	0x0a00


	//----- nvinfo : EIATTR_SW_WAR
	.align		4
.L_584:
        /*0050*/ 	.byte	0x04, 0x36
        /*0052*/ 	.short	(.L_586 - .L_585)
.L_585:
        /*0054*/ 	.word	0x00000008
.L_586:


//--------------------- .nv.info._ZN7cutlass13device_kernelIN5flash11enable_sm90INS1_16FlashAttnFwdSm90INS1_25CollectiveMainloopFwdSm90ILi2EN4cute5tupleIJNS5_1CILi1EEES8_S8_EEENS6_IJNS7_ILi64EEESA_SA_EEELi512ENS_6half_tEfNS_4arch4Sm90ELb1ELb0ELb0ELb1ELb0ELb1ELb0ELb0ELb0ELb0ELb0ELb0EEENS1_21CollectiveEpilogueFwdINS6_IJSA_NS7_ILi512EEESA_EEES9_SC_SE_Li256ELb1ELb0ELb0ELb0EEENS1_36VarlenDynamicPersistentTileSchedulerILi64ELi64ELi256ELi32ELb0ELb0ELb1ELb1ELb1ELb1EEEEEEEEEvNT_6ParamsE --------------------------
	.section	.nv.info._ZN7cutlass13device_kernelIN5flash11enable_sm90INS1_16FlashAttnFwdSm90INS1_25CollectiveMainloopFwdSm90ILi2EN4cute5tupleIJNS5_1CILi1EEES8_S8_EEENS6_IJNS7_ILi64EEESA_SA_EEELi512ENS_6half_tEfNS_4arch4Sm90ELb1ELb0ELb0ELb1ELb0ELb1ELb0ELb0ELb0ELb0ELb0ELb0EEENS1_21CollectiveEpilogueFwdINS6_IJSA_NS7_ILi512EEESA_EEES9_SC_SE_Li256ELb1ELb0ELb0ELb0EEENS1_36VarlenDynamicPersistentTileSchedulerILi64ELi64ELi256ELi32ELb0ELb0ELb1ELb1ELb1ELb1EEEEEEEEEvNT_6ParamsE,"",@"SHT_CUDA_INFO"
	.sectionflags	@""
	.align	4


	//----- nvinfo : EIATTR_CUDA_API_VERSION
	.align		4
        /*0000*/ 	.byte	0x04, 0x37
        /*0002*/ 	.short	(.L_588 - .L_587)
.L_587:
        /*0004*/ 	.word	0x00000082


	//----- nvinfo : EIATTR_KPARAM_INFO
	.align		4
.L_588:
        /*0008*/ 	.byte	0x04, 0x17
        /*000a*/ 	.short	(.L_590 - .L_589)
.L_589:
        /*000c*/ 	.word	0x00000000
        /*0010*/ 	.short	0x0000
        /*0012*/ 	.short	0x0000
        /*0014*/ 	.byte	0x00, 0xf0, 0x01, 0x28


	//----- nvinfo : EIATTR_SPARSE_MMA_MASK
	.align		4
.L_590:
        /*0018*/ 	.byte	0x03, 0x50
        /*001a*/ 	.short	0x0000


	//----- nvinfo : EIATTR_MAXREG_COUNT
	.align		4
        /*001c*/ 	.byte	0x03, 0x1b
        /*001e*/ 	.short	0x00a8


	//----- nvinfo : EIATTR_MERCURY_ISA_VERSION
	.align		4
        /*0020*/ 	.byte	0x03, 0x5f
        /*0022*/ 	.short	0x0101


	//----- nvinfo : EIATTR_VRC_CTA_INIT_COUNT
	.align		4
        /*0024*/ 	.byte	0x02, 0x4a
	.zero		1
	.zero		1


	//----- nvinfo : EIATTR_EXIT_INSTR_OFFSETS
	.align		4
        /*0028*/ 	.byte	0x04, 0x1c
        /*002a*/ 	.short	(.L_592 - .L_591)


	//   ....[0]....
.L_591:
        /*002c*/ 	.word	0x00000010


	//----- nvinfo : EIATTR_MAX_THREADS
	.align		4
.L_592:
        /*0030*/ 	.byte	0x04, 0x05
        /*0032*/ 	.short	(.L_594 - .L_593)
.L_593:
        /*0034*/ 	.word	0x00000180
        /*0038*/ 	.word	0x00000001
        /*003c*/ 	.word	0x00000001


	//----- nvinfo : EIATTR_CBANK_PARAM_SIZE
	.align		4
.L_594:
        /*0040*/ 	.byte	0x03, 0x19
        /*0042*/ 	.short	0x0a00


	//----- nvinfo : EIATTR_PARAM_CBANK
	.align		4
        /*0044*/ 	.byte	0x04, 0x0a
        /*0046*/ 	.short	(.L_596 - .L_595)
	.align		4
.L_595:
        /*0048*/ 	.word	index@(.nv.constant0._ZN7cutlass13device_kernelIN5flash11enable_sm90INS1_16FlashAttnFwdSm90INS1_25CollectiveMainloopFwdSm90ILi2EN4cute5tupleIJNS5_1CILi1EEES8_S8_EEENS6_IJNS7_ILi64EEESA_SA_EEELi512ENS_6half_tEfNS_4arch4Sm90ELb1ELb0ELb0ELb1ELb0ELb1ELb0ELb0ELb0ELb0ELb0ELb0EEENS1_21CollectiveEpilogueFwdINS6_IJSA_NS7_ILi512EEESA_EEES9_SC_SE_Li256ELb1ELb0ELb0ELb0EEENS1_36VarlenDynamicPersistentTileSchedulerILi64ELi64ELi256ELi32ELb0ELb0ELb1ELb1ELb1ELb1EEEEEEEEEvNT_6ParamsE)
        /*004c*/ 	.short	0x0380
        /*004e*/ 	.short	0x0a00


	//----- nvinfo : EIATTR_SW_WAR
	.align		4
.L_596:
        /*0050*/ 	.byte	0x04, 0x36
        /*0052*/ 	.short	(.L_598 - .L_597)
.L_597:
        /*0054*/ 	.word	0x00000008
.L_598:


//--------------------- .nv.info._ZN7cutlass13device_kernelIN5flash11enable_sm90INS1_16FlashAttnFwdSm90INS1_25CollectiveMainloopFwdSm90ILi2EN4cute5tupleIJNS5_1CILi1EEES8_S8_EEENS6_IJNS7_ILi64EEESA_SA_EEELi512ENS_6half_tEfNS_4arch4Sm90ELb1ELb0ELb0ELb1ELb0ELb0ELb1ELb0ELb0ELb0ELb0ELb0EEENS1_21CollectiveEpilogueFwdINS6_IJSA_NS7_ILi512EEESA_EEES9_SC_SE_Li256ELb1ELb0ELb0ELb0EEENS1_36VarlenDynamicPersistentTileSchedulerILi64ELi64ELi256ELi32ELb0ELb0ELb1ELb1ELb1ELb1EEEEEEEEEvNT_6ParamsE --------------------------
	.section	.nv.info._ZN7cutlass13device_kernelIN5flash11enable_sm90INS1_16FlashAttnFwdSm90INS1_25CollectiveMainloopFwdSm90ILi2EN4cute5tupleIJNS5_1CILi1EEES8_S8_EEENS6_IJNS7_ILi64EEESA_SA_EEELi512ENS_6half_tEfNS_4arch4Sm90ELb1ELb0ELb0ELb1ELb0ELb0ELb1ELb0ELb0ELb0ELb0ELb0EEENS1_21CollectiveEpilogueFwdINS6_IJSA_NS7_ILi512EEESA_EEES9_SC_SE_Li256ELb1ELb0ELb0ELb0EEENS1_36VarlenDynamicPersistentTileSchedulerILi64ELi64ELi256ELi32ELb0ELb0ELb1ELb1ELb1ELb1EEEEEEEEEvNT_6ParamsE,"",@"SHT_CUDA_INFO"
	.sectionflags	@""
	.align	4


	//----- nvinfo : EIATTR_CUDA_API_VERSION
	.align		4
        /*0000*/ 	.byte	0x04, 0x37
        /*0002*/ 	.short	(.L_600 - .L_599)
.L_599:
        /*0004*/ 	.word	0x00000082


	//----- nvinfo : EIATTR_KPARAM_INFO
	.align		4
.L_600:
        /*0008*/ 	.byte	0x04, 0x17
        /*000a*/ 	.short	(.L_602 - .L_601)
.L_601:
        /*000c*/ 	.word	0x00000000
        /*0010*/ 	.short	0x0000
        /*0012*/ 	.short	0x0000
        /*0014*/ 	.byte	0x00, 0xf0, 0x01, 0x2c


	//----- nvinfo : EIATTR_SPARSE_MMA_MASK
	.align		4
.L_602:
        /*0018*/ 	.byte	0x03, 0x50
        /*001a*/ 	.short	0x0000


	//----- nvinfo : EIATTR_MAXREG_COUNT
	.align		4
        /*001c*/ 	.byte	0x03, 0x1b
        /*001e*/ 	.short	0x00a8


	//----- nvinfo : EIATTR_MERCURY_ISA_VERSION
	.align		4
        /*0020*/ 	.byte	0x03, 0x5f
        /*0022*/ 	.short	0x0101


	//----- nvinfo : EIATTR_VRC_CTA_INIT_COUNT
	.align		4
        /*0024*/ 	.byte	0x02, 0x4a
	.zero		1
	.zero		1


	//----- nvinfo : EIATTR_EXIT_INSTR_OFFSETS
	.align		4
        /*0028*/ 	.byte	0x04, 0x1c
        /*002a*/ 	.short	(.L_604 - .L_603)


	//   ....[0]....
.L_603:
        /*002c*/ 	.word	0x00000010


	//----- nvinfo : EIATTR_MAX_THREADS
	.align		4
.L_604:
        /*0030*/ 	.byte	0x04, 0x05
        /*0032*/ 	.short	(.L_606 - .L_605)
.L_605:
        /*0034*/ 	.word	0x00000180
        /*0038*/ 	.word	0x00000001
        /*003c*/ 	.word	0x00000001


	//----- nvinfo : EIATTR_CBANK_PARAM_SIZE
	.align		4
.L_606:
        /*0040*/ 	.byte	0x03, 0x19
        /*0042*/ 	.short	0x0b00


	//----- nvinfo : EIATTR_PARAM_CBANK
	.align		4
        /*0044*/ 	.byte	0x04, 0x0a
        /*0046*/ 	.short	(.L_608 - .L_607)
	.align		4
.L_607:
        /*0048*/ 	.word	index@(.nv.constant0._ZN7cutlass13device_kernelIN5flash11enable_sm90INS1_16FlashAttnFwdSm90INS1_25CollectiveMainloopFwdSm90ILi2EN4cute5tupleIJNS5_1CILi1EEES8_S8_EEENS6_IJNS7_ILi64EEESA_SA_EEELi512ENS_6half_tEfNS_4arch4Sm90ELb1ELb0ELb0ELb1ELb0ELb0ELb1ELb0ELb0ELb0ELb0ELb0EEENS1_21CollectiveEpilogueFwdINS6_IJSA_NS7_ILi512EEESA_EEES9_SC_SE_Li256ELb1ELb0ELb0ELb0EEENS1_36VarlenDynamicPersistentTileSchedulerILi64ELi64ELi256ELi32ELb0ELb0ELb1ELb1ELb1ELb1EEEEEEEEEvNT_6ParamsE)
        /*004c*/ 	.short	0x0380
        /*004e*/ 	.short	0x0b00


	//----- nvinfo : EIATTR_SW_WAR
	.align		4
.L_608:
        /*0050*/ 	.byte	0x04, 0x36
        /*0052*/ 	.short	(.L_610 - .L_609)
.L_609:
        /*0054*/ 	.word	0x00000008
.L_610:


//--------------------- .nv.info._ZN7cutlass13device_kernelIN5flash11enable_sm90INS1_16FlashAttnFwdSm90INS1_25CollectiveMainloopFwdSm90ILi2EN4cute5tupleIJNS5_1CILi1EEES8_S8_EEENS6_IJNS7_ILi64EEESA_SA_EEELi512ENS_6half_tEfNS_4arch4Sm90ELb1ELb0ELb0ELb1ELb0ELb1ELb1ELb0ELb0ELb0ELb0ELb0EEENS1_21CollectiveEpilogueFwdINS6_IJSA_NS7_ILi512EEESA_EEES9_SC_SE_Li256ELb1ELb0ELb0ELb0EEENS1_36VarlenDynamicPersistentTileSchedulerILi64ELi64ELi256ELi32ELb0ELb0ELb1ELb1ELb1ELb1EEEEEEEEEvNT_6ParamsE --------------------------
	.section	.nv.info._ZN7cutlass13device_kernelIN5flash11enable_sm90INS1_16FlashAttnFwdSm90INS1_25CollectiveMainloopFwdSm90ILi2EN4cute5tupleIJNS5_1CILi1EEES8_S8_EEENS6_IJNS7_ILi64EEESA_SA_EEELi512ENS_6half_tEfNS_4arch4Sm90ELb1ELb0ELb0ELb1ELb0ELb1ELb1ELb0ELb0ELb0ELb0ELb0EEENS1_21CollectiveEpilogueFwdINS6_IJSA_NS7_ILi512EEESA_EEES9_SC_SE_Li256ELb1ELb0ELb0ELb0EEENS1_36VarlenDynamicPersistentTileSchedulerILi64ELi64ELi256ELi32ELb0ELb0ELb1ELb1ELb1ELb1EEEEEEEEEvNT_6ParamsE,"",@"SHT_CUDA_INFO"
	.sectionflags	@""
	.align	4


	//----- nvinfo : EIATTR_CUDA_API_VERSION
	.align		4
        /*0000*/ 	.byte	0x04, 0x37
        /*0002*/ 	.short	(.L_612 - .L_611)
.L_611:
        /*0004*/ 	.word	0x00000082


	//----- nvinfo : EIATTR_KPARAM_INFO
	.align		4
.L_612:
        /*0008*/ 	.byte	0x04, 0x17
        /*000a*/ 	.short	(.L_614 - .L_613)
.L_613:
        /*000c*/ 	.word	0x00000000
        /*0010*/ 	.short	0x0000
        /*0012*/ 	.short	0x0000
        /*0014*/ 	.byte	0x00, 0xf0, 0x01, 0x2c


	//----- nvinfo : EIATTR_SPARSE_MMA_MASK
	.align		4
.L_614:
        /*0018*/ 	.byte	0x03, 0x50
        /*001a*/ 	.short	0x0000


	//----- nvinfo : EIATTR_MAXREG_COUNT
	.align		4
        /*001c*/ 	.byte	0x03, 0x1b
        /*001e*/ 	.short	0x00a8


	//----- nvinfo : EIATTR_MERCURY_ISA_VERSION
	.align		4
        /*0020*/ 	.byte	0x03, 0x5f
        /*0022*/ 	.short	0x0101


	//----- nvinfo : EIATTR_VRC_CTA_INIT_COUNT
	.align		4
        /*0024*/ 	.byte	0x02, 0x4a
	.zero		1
	.zero		1


	//----- nvinfo : EIATTR_EXIT_INSTR_OFFSETS
	.align		4
        /*0028*/ 	.byte	0x04, 0x1c
        /*002a*/ 	.short	(.L_616 - .L_615)


	//   ....[0]....
.L_615:
        /*002c*/ 	.word	0x00000010


	//----- nvinfo : EIATTR_MAX_THREADS
	.align		4
.L_616:
        /*0030*/ 	.byte	0x04, 0x05
        /*0032*/ 	.short	(.L_618 - .L_617)
.L_617:
        /*0034*/ 	.word	0x00000180
        /*0038*/ 	.word	0x00000001
        /*003c*/ 	.word	0x00000001


	//----- nvinfo : EIATTR_CBANK_PARAM_SIZE
	.align		4
.L_618:
        /*0040*/ 	.byte	0x03, 0x19
        /*0042*/ 	.short	0x0b00


	//----- nvinfo : EIATTR_PARAM_CBANK
	.align		4
        /*0044*/ 	.byte	0x04, 0x0a
        /*0046*/ 	.short	(.L_620 - .L_619)
	.align		4
.L_619:
        /*0048*/ 	.word	index@(.nv.constant0._ZN7cutlass13device_kernelIN5flash11enable_sm90INS1_16FlashAttnFwdSm90INS1_25CollectiveMainloopFwdSm90ILi2EN4cute5tupleIJNS5_1CILi1EEES8_S8_EEENS6_IJNS7_ILi64EEESA_SA_EEELi512ENS_6half_tEfNS_4arch4Sm90ELb1ELb0ELb0ELb1ELb0ELb1ELb1ELb0ELb0ELb0ELb0ELb0EEENS1_21CollectiveEpilogueFwdINS6_IJSA_NS7_ILi512EEESA_EEES9_SC_SE_Li256ELb1ELb0ELb0ELb0EEENS1_36VarlenDynamicPersistentTileSchedulerILi64ELi64ELi256ELi32ELb0ELb0ELb1ELb1ELb1ELb1EEEEEEEEEvNT_6ParamsE)
        /*004c*/ 	.short	0x0380
        /*004e*/ 	.short	0x0b00


	//----- nvinfo : EIATTR_SW_WAR
	.align		4
.L_620:
        /*0050*/ 	.byte	0x04, 0x36
        /*0052*/ 	.short	(.L_622 - .L_621)
.L_621:
        /*0054*/ 	.word	0x00000008
.L_622:


//--------------------- .nv.info._ZN7cutlass13device_kernelIN5flash11enable_sm90INS1_16FlashAttnFwdSm90INS1_25CollectiveMainloopFwdSm90ILi2EN4cute5tupleIJNS5_1CILi1EEES8_S8_EEENS6_IJNS7_ILi128EEENS7_ILi96EEENS7_ILi64EEEEEELi256ENS_6half_tEfNS_4arch4Sm90ELb0ELb0ELb0ELb0ELb0ELb0ELb0ELb1ELb0ELb0ELb0ELb0EEENS1_21CollectiveEpilogueFwdINS6_IJSA_NS7_ILi256EEESB_EEES9_SE_SG_Li256ELb0ELb0ELb0ELb0EEENS1_29StaticPersistentTileSchedulerILb0EEEEEEEEEvNT_6ParamsE --------------------------
	.section	.nv.info._ZN7cutlass13device_kernelIN5flash11enable_sm90INS1_16FlashAttnFwdSm90INS1_25CollectiveMainloopFwdSm90ILi2EN4cute5tupleIJNS5_1CILi1EEES8_S8_EEENS6_IJNS7_ILi128EEENS7_ILi96EEENS7_ILi64EEEEEELi256ENS_6half_tEfNS_4arch4Sm90ELb0ELb0ELb0ELb0ELb0ELb0ELb0ELb1ELb0ELb0ELb0ELb0EEENS1_21CollectiveEpilogueFwdINS6_IJSA_NS7_ILi256EEESB_EEES9_SE_SG_Li256ELb0ELb0ELb0ELb0EEENS1_29StaticPersistentTileSchedulerILb0EEEEEEEEEvNT_6ParamsE,"",@"SHT_CUDA_INFO"
	.sectionflags	@""
	.align	4


	//----- nvinfo : EIATTR_CUDA_API_VERSION
	.align		4
        /*0000*/ 	.byte	0x04, 0x37
        /*0002*/ 	.short	(.L_624 - .L_623)
.L_623:
        /*0004*/ 	.word	0x00000082


	//----- nvinfo : EIATTR_KPARAM_INFO
	.align		4
.L_624:
        /*0008*/ 	.byte	0x04, 0x17
        /*000a*/ 	.short	(.L_626 - .L_625)
.L_625:
        /*000c*/ 	.word	0x00000000
        /*0010*/ 	.short	0x0000
        /*0012*/ 	.short	0x0000
        /*0014*/ 	.byte	0x00, 0xf0, 0x01, 0x2e


	//----- nvinfo : EIATTR_SPARSE_MMA_MASK
	.align		4
.L_626:
        /*0018*/ 	.byte	0x03, 0x50
        /*001a*/ 	.short	0x0000


	//----- nvinfo : EIATTR_MAXREG_COUNT
	.align		4
        /*001c*/ 	.byte	0x03, 0x1b
        /*001e*/ 	.short	0x00a8


	//----- nvinfo : EIATTR_MERCURY_ISA_VERSION
	.align		4
        /*0020*/ 	.byte	0x03, 0x5f
        /*0022*/ 	.short	0x0101


	//----- nvinfo : EIATTR_VRC_CTA_INIT_COUNT
	.align		4
        /*0024*/ 	.byte	0x02, 0x4a
	.zero		1
	.zero		1


	//----- nvinfo : EIATTR_EXIT_INSTR_OFFSETS
	.align		4
        /*0028*/ 	.byte	0x04, 0x1c
        /*002a*/ 	.short	(.L_628 - .L_627)


	//   ....[0]....
.L_627:
        /*002c*/ 	.word	0x00000010


	//----- nvinfo : EIATTR_MAX_THREADS
	.align		4
.L_628:
        /*0030*/ 	.byte	0x04, 0x05
        /*0032*/ 	.short	(.L_630 - .L_629)
.L_629:
        /*0034*/ 	.word	0x00000180
        /*0038*/ 	.word	0x00000001
        /*003c*/ 	.word	0x00000001


	//----- nvinfo : EIATTR_CBANK_PARAM_SIZE
	.align		4
.L_630:
        /*0040*/ 	.byte	0x03, 0x19
        /*0042*/ 	.short	0x0b80


	//----- nvinfo : EIATTR_PARAM_CBANK
	.align		4
        /*0044*/ 	.byte	0x04, 0x0a
        /*0046*/ 	.short	(.L_632 - .L_631)
	.align		4
.L_631:
        /*0048*/ 	.word	index@(.nv.constant0._ZN7cutlass13device_kernelIN5flash11enable_sm90INS1_16FlashAttnFwdSm90INS1_25CollectiveMainloopFwdSm90ILi2EN4cute5tupleIJNS5_1CILi1EEES8_S8_EEENS6_IJNS7_ILi128EEENS7_ILi96EEENS7_ILi64EEEEEELi256ENS_6half_tEfNS_4arch4Sm90ELb0ELb0ELb0ELb0ELb0ELb0ELb0ELb1ELb0ELb0ELb0ELb0EEENS1_21CollectiveEpilogueFwdINS6_IJSA_NS7_ILi256EEESB_EEES9_SE_SG_Li256ELb0ELb0ELb0ELb0EEENS1_29StaticPersistentTileSchedulerILb0EEEEEEEEEvNT_6ParamsE)
        /*004c*/ 	.short	0x0380
        /*004e*/ 	.short	0x0b80


	//----- nvinfo : EIATTR_SW_WAR
	.align		4
.L_632:
        /*0050*/ 	.byte	0x04, 0x36
        /*0052*/ 	.short	(.L_634 - .L_633)
.L_633:
        /*0054*/ 	.word	0x00000008
.L_634:


//--------------------- .nv.info._ZN7cutlass13device_kernelIN5flash11enable_sm90INS1_16FlashAttnFwdSm90INS1_25CollectiveMainloopFwdSm90ILi2EN4cute5tupleIJNS5_1CILi1EEES8_S8_EEENS6_IJNS7_ILi128EEENS7_ILi96EEENS7_ILi64EEEEEELi256ENS_6half_tEfNS_4arch4Sm90ELb0ELb0ELb0ELb0ELb0ELb0ELb1ELb1ELb0ELb0ELb0ELb0EEENS1_21CollectiveEpilogueFwdINS6_IJSA_NS7_ILi256EEESB_EEES9_SE_SG_Li256ELb0ELb0ELb0ELb0EEENS1_29StaticPersistentTileSchedulerILb0EEEEEEEEEvNT_6ParamsE --------------------------
	.section	.nv.info._ZN7cutlass13device_kernelIN5flash11enable_sm90INS1_16FlashAttnFwdSm90INS1_25CollectiveMainloopFwdSm90ILi2EN4cute5tupleIJNS5_1CILi1EEES8_S8_EEENS6_IJNS7_ILi128EEENS7_ILi96EEENS7_ILi64EEEEEELi256ENS_6half_tEfNS_4arch4Sm90ELb0ELb0ELb0ELb0ELb0ELb0ELb1ELb1ELb0ELb0ELb0ELb0EEENS1_21CollectiveEpilogueFwdINS6_IJSA_NS7_ILi256EEESB_EEES9_SE_SG_Li256ELb0ELb0ELb0ELb0EEENS1_29StaticPersistentTileSchedulerILb0EEEEEEEEEvNT_6ParamsE,"",@"SHT_CUDA_INFO"
	.sectionflags	@""
	.align	4


	//----- nvinfo : EIATTR_CUDA_API_VERSION
	.align		4
        /*0000*/ 	.byte	0x04, 0x37
        /*0002*/ 	.short	(.L_636 - .L_635)
.L_635:
        /*0004*/ 	.word	0x00000082


	//----- nvinfo : EIATTR_KPARAM_INFO
	.align		4
.L_636:
        /*0008*/ 	.byte	0x04, 0x17
        /*000a*/ 	.short	(.L_638 - .L_637)
.L_637:
        /*000c*/ 	.word	0x00000000
        /*0010*/ 	.short	0x0000
        /*0012*/ 	.short	0x0000
        /*0014*/ 	.byte	0x00, 0xf0, 0x01, 0x32


	//----- nvinfo : EIATTR_SPARSE_MMA_MASK
	.align		4
.L_638:
        /*0018*/ 	.byte	0x03, 0x50
        /*001a*/ 	.short	0x0000


	//----- nvinfo : EIATTR_MAXREG_COUNT
	.align		4
        /*001c*/ 	.byte	0x03, 0x1b
        /*001e*/ 	.short	0x00a8


	//----- nvinfo : EIATTR_MERCURY_ISA_VERSION
	.align		4
        /*0020*/ 	.byte	0x03, 0x5f
        /*0022*/ 	.short	0x0101


	//----- nvinfo : EIATTR_VRC_CTA_INIT_COUNT
	.align		4
        /*0024*/ 	.byte	0x02, 0x4a
	.zero		1
	.zero		1


	//----- nvinfo : EIATTR_EXIT_INSTR_OFFSETS
	.align		4
        /*0028*/ 	.byte	0x04, 0x1c
        /*002a*/ 	.short	(.L_640 - .L_639)


	//   ....[0]....
.L_639:
        /*002c*/ 	.word	0x00000010


	//----- nvinfo : EIATTR_MAX_THREADS
	.align		4
.L_640:
        /*0030*/ 	.byte	0x04, 0x05
        /*0032*/ 	.short	(.L_642 - .L_641)
.L_641:
        /*0034*/ 	.word	0x00000180
        /*0038*/ 	.word	0x00000001
        /*003c*/ 	.word	0x00000001


	//----- nvinfo : EIATTR_CBANK_PARAM_SIZE
	.align		4
.L_642:
        /*0040*/ 	.byte	0x03, 0x19
        /*0042*/ 	.short	0x0c80


	//----- nvinfo : EIATTR_PARAM_CBANK
	.align		4
        /*0044*/ 	.byte	0x04, 0x0a
        /*0046*/ 	.short	(.L_644 - .L_643)
	.align		4
.L_643:
        /*0048*/ 	.word	index@(.nv.constant0._ZN7cutlass13device_kernelIN5flash11enable_sm90INS1_16FlashAttnFwdSm90INS1_25CollectiveMainloopFwdSm90ILi2EN4cute5tupleIJNS5_1CILi1EEES8_S8_EEENS6_IJNS7_ILi128EEENS7_ILi96EEENS7_ILi64EEEEEELi256ENS_6half_tEfNS_4arch4Sm90ELb0ELb0ELb0ELb0ELb0ELb0ELb1ELb1ELb0ELb0ELb0ELb0EEENS1_21CollectiveEpilogueFwdINS6_IJSA_NS7_ILi256EEESB_EEES9_SE_SG_Li256ELb0ELb0ELb0ELb0EEENS1_29StaticPersistentTileSchedulerILb0EEEEEEEEEvNT_6ParamsE)
        /*004c*/ 	.short	0x0380
        /*004e*/ 	.short	0x0c80


	//----- nvinfo : EIATTR_SW_WAR
	.align		4
.L_644:
        /*0050*/ 	.byte	0x04, 0x36
        /*0052*/ 	.short	(.L_646 - .L_645)
.L_645:
        /*0054*/ 	.word	0x00000008
.L_646:


//--------------------- .nv.info._ZN7cutlass13device_kernelIN5flash11enable_sm90INS1_16FlashAttnFwdSm90INS1_25CollectiveMainloopFwdSm90ILi2EN4cute5tupleIJNS5_1CILi1EEES8_S8_EEENS6_IJNS7_ILi128EEENS7_ILi96EEENS7_ILi64EEEEEELi256ENS_6half_tEfNS_4arch4Sm90ELb0ELb0ELb0ELb1ELb0ELb0ELb0ELb1ELb0ELb0ELb0ELb0EEENS1_21CollectiveEpilogueFwdINS6_IJSA_NS7_ILi256EEESB_EEES9_SE_SG_Li256ELb1ELb0ELb0ELb0EEENS1_36VarlenDynamicPersistentTileSchedulerILi128ELi96ELi256ELi32ELb0ELb0ELb1ELb0ELb1ELb1EEEEEEEEEvNT_6ParamsE --------------------------
	.section	.nv.info._ZN7cutlass13device_kernelIN5flash11enable_sm90INS1_16FlashAttnFwdSm90INS1_25CollectiveMainloopFwdSm90ILi2EN4cute5tupleIJNS5_1CILi1EEES8_S8_EEENS6_IJNS7_ILi128EEENS7_ILi96EEENS7_ILi64EEEEEELi256ENS_6half_tEfNS_4arch4Sm90ELb0ELb0ELb0ELb1ELb0ELb0ELb0ELb1ELb0ELb0ELb0ELb0EEENS1_21CollectiveEpilogueFwdINS6_IJSA_NS7_ILi256EEESB_EEES9_SE_SG_Li256ELb1ELb0ELb0ELb0EEENS1_36VarlenDynamicPersistentTileSchedulerILi128ELi96ELi256ELi32ELb0ELb0ELb1ELb0ELb1ELb1EEEEEEEEEvNT_6ParamsE,"",@"SHT_CUDA_INFO"
	.sectionflags	@""
	.align	4


	//----- nvinfo : EIATTR_CUDA_API_VERSION
	.align		4
        /*0000*/ 	.byte	0x04, 0x37
        /*0002*/ 	.short	(.L_648 - .L_647)
.L_647:
        /*0004*/ 	.word	0x00000082


	//----- nvinfo : EIATTR_KPARAM_INFO
	.align		4
.L_648:
        /*0008*/ 	.byte	0x04, 0x17
        /*000a*/ 	.short	(.L_650 - .L_649)
.L_649:
        /*000c*/ 	.word	0x00000000
        /*0010*/ 	.short	0x0000
        /*0012*/ 	.short	0x0000
        /*0014*/ 	.byte	0x00, 0xf0, 0x01, 0x28


	//----- nvinfo : EIATTR_SPARSE_MMA_MASK
	.align		4
.L_650:
        /*0018*/ 	.byte	0x03, 0x50
        /*001a*/ 	.short	0x0000


	//----- nvinfo : EIATTR_MAXREG_COUNT
	.align		4
        /*001c*/ 	.byte	0x03, 0x1b
        /*001e*/ 	.short	0x00a8


	//----- nvinfo : EIATTR_MERCURY_ISA_VERSION
	.align		4
        /*0020*/ 	.byte	0x03, 0x5f
        /*0022*/ 	.short	0x0101


	//----- nvinfo : EIATTR_VRC_CTA_INIT_COUNT
	.align		4
        /*0024*/ 	.byte	0x02, 0x4a
	.zero		1
	.zero		1


	//----- nvinfo : EIATTR_EXIT_INSTR_OFFSETS
	.align		4
        /*0028*/ 	.byte	0x04, 0x1c
        /*002a*/ 	.short	(.L_652 - .L_651)


	//   ....[0]....
.L_651:
        /*002c*/ 	.word	0x00000010


	//----- nvinfo : EIATTR_MAX_THREADS
	.align		4
.L_652:
        /*0030*/ 	.byte	0x04, 0x05
        /*0032*/ 	.short	(.L_654 - .L_653)
.L_653:
        /*0034*/ 	.word	0x00000180
        /*0038*/ 	.word	0x00000001
        /*003c*/ 	.word	0x00000001


	//----- nvinfo : EIATTR_CBANK_PARAM_SIZE
	.align		4
.L_654:
        /*0040*/ 	.byte	0x03, 0x19
        /*0042*/ 	.short	0x0a00


	//----- nvinfo : EIATTR_PARAM_CBANK
	.align		4
        /*0044*/ 	.byte	0x04, 0x0a
        /*0046*/ 	.short	(.L_656 - .L_655)
	.align		4
.L_655:
        /*0048*/ 	.word	index@(.nv.constant0._ZN7cutlass13device_kernelIN5flash11enable_sm90INS1_16FlashAttnFwdSm90INS1_25CollectiveMainloopFwdSm90ILi2EN4cute5tupleIJNS5_1CILi1EEES8_S8_EEENS6_IJNS7_ILi128EEENS7_ILi96EEENS7_ILi64EEEEEELi256ENS_6half_tEfNS_4arch4Sm90ELb0ELb0ELb0ELb1ELb0ELb0ELb0ELb1ELb0ELb0ELb0ELb0EEENS1_21CollectiveEpilogueFwdINS6_IJSA_NS7_ILi256EEESB_EEES9_SE_SG_Li256ELb1ELb0ELb0ELb0EEENS1_36VarlenDynamicPersistentTileSchedulerILi128ELi96ELi256ELi32ELb0ELb0ELb1ELb0ELb1ELb1EEEEEEEEEvNT_6ParamsE)
        /*004c*/ 	.short	0x0380
        /*004e*/ 	.short	0x0a00


	//----- nvinfo : EIATTR_SW_WAR
	.align		4
.L_656:
        /*0050*/ 	.byte	0x04, 0x36
        /*0052*/ 	.short	(.L_658 - .L_657)
.L_657:
        /*0054*/ 	.word	0x00000008
.L_658:


//--------------------- .nv.info._ZN7cutlass13device_kernelIN5flash11enable_sm90INS1_16FlashAttnFwdSm90INS1_25CollectiveMainloopFwdSm90ILi2EN4cute5tupleIJNS5_1CILi1EEES8_S8_EEENS6_IJNS7_ILi128EEENS7_ILi96EEENS7_ILi64EEEEEELi256ENS_6half_tEfNS_4arch4Sm90ELb0ELb0ELb0ELb1ELb0ELb1ELb0ELb1ELb0ELb0ELb0ELb0EEENS1_21CollectiveEpilogueFwdINS6_IJSA_NS7_ILi256EEESB_EEES9_SE_SG_Li256ELb1ELb0ELb0ELb0EEENS1_36VarlenDynamicPersistentTileSchedulerILi128ELi96ELi256ELi32ELb0ELb0ELb1ELb0ELb1ELb1EEEEEEEEEvNT_6ParamsE --------------------------
	.section	.nv.info._ZN7cutlass13device_kernelIN5flash11enable_sm90INS1_16FlashAttnFwdSm90INS1_25CollectiveMainloopFwdSm90ILi2EN4cute5tupleIJNS5_1CILi1EEES8_S8_EEENS6_IJNS7_ILi128EEENS7_ILi96EEENS7_ILi64EEEEEELi256ENS_6half_tEfNS_4arch4Sm90ELb0ELb0ELb0ELb1ELb0ELb1ELb0ELb1ELb0ELb0ELb0ELb0EEENS1_21CollectiveEpilogueFwdINS6_IJSA_NS7_ILi256EEESB_EEES9_SE_SG_Li256ELb1ELb0ELb0ELb0EEENS1_36VarlenDynamicPersistentTileSchedulerILi128ELi96ELi256ELi32ELb0ELb0ELb1ELb0ELb1ELb1EEEEEEEEEvNT_6ParamsE,"",@"SHT_CUDA_INFO"
	.sectionflags	@""
	.align	4


	//----- nvinfo : EIATTR_CUDA_API_VERSION
	.align		4
        /*0000*/ 	.byte	0x04, 0x37
        /*0002*/ 	.short	(.L_660 - .L_659)
.L_659:
        /*0004*/ 	.word	0x00000082


	//----- nvinfo : EIATTR_KPARAM_INFO
	.align		4
.L_660:
        /*0008*/ 	.byte	0x04, 0x17
        /*000a*/ 	.short	(.L_662 - .L_661)
.L_661:
        /*000c*/ 	.word	0x00000000
        /*0010*/ 	.short	0x0000
        /*0012*/ 	.short	0x0000
        /*0014*/ 	.byte	0x00, 0xf0, 0x01, 0x28


	//----- nvinfo : EIATTR_SPARSE_MMA_MASK
	.align		4
.L_662:
        /*0018*/ 	.byte	0x03, 0x50
        /*001a*/ 	.short	0x0000


	//----- nvinfo : EIATTR_MAXREG_COUNT
	.align		4
        /*001c*/ 	.byte	0x03, 0x1b
        /*001e*/ 	.short	0x00a8


	//----- nvinfo : EIATTR_MERCURY_ISA_VERSION
	.align		4
        /*0020*/ 	.byte	0x03, 0x5f
        /*0022*/ 	.short	0x0101


	//----- nvinfo : EIATTR_VRC_CTA_INIT_COUNT
	.align		4
        /*0024*/ 	.byte	0x02, 0x4a
	.zero		1
	.zero		1


	//----- nvinfo : EIATTR_EXIT_INSTR_OFFSETS
	.align		4
        /*0028*/ 	.byte	0x04, 0x1c
        /*002a*/ 	.short	(.L_664 - .L_663)


	//   ....[0]....
.L_663:
        /*002c*/ 	.word	0x00000010


	//----- nvinfo : EIATTR_MAX_THREADS
	.align		4
.L_664:
        /*0030*/ 	.byte	0x04, 0x05
        /*0032*/ 	.short	(.L_666 - .L_665)
.L_665:
        /*0034*/ 	.word	0x00000180
        /*0038*/ 	.word	0x00000001
        /*003c*/ 	.word	0x00000001


	//----- nvinfo : EIATTR_CBANK_PARAM_SIZE
	.align		4
.L_666:
        /*0040*/ 	.byte	0x03, 0x19
        /*0042*/ 	.short	0x0a00


	//----- nvinfo : EIATTR_PARAM_CBANK
	.align		4
        /*0044*/ 	.byte	0x04, 0x0a
        /*0046*/ 	.short	(.L_668 - .L_667)
	.align		4
.L_667:
        /*0048*/ 	.word	index@(.nv.constant0._ZN7cutlass13device_kernelIN5flash11enable_sm90INS1_16FlashAttnFwdSm90INS1_25CollectiveMainloopFwdSm90ILi2EN4cute5tupleIJNS5_1CILi1EEES8_S8_EEENS6_IJNS7_ILi128EEENS7_ILi96EEENS7_ILi64EEEEEELi256ENS_6half_tEfNS_4arch4Sm90ELb0ELb0ELb0ELb1ELb0ELb1ELb0ELb1ELb0ELb0ELb0ELb0EEENS1_21CollectiveEpilogueFwdINS6_IJSA_NS7_ILi256EEESB_EEES9_SE_SG_Li256ELb1ELb0ELb0ELb0EEENS1_36VarlenDynamicPersistentTileSchedulerILi128ELi96ELi256ELi32ELb0ELb0ELb1ELb0ELb1ELb1EEEEEEEEEvNT_6ParamsE)
        /*004c*/ 	.short	0x0380
        /*004e*/ 	.short	0x0a00


	//----- nvinfo : EIATTR_SW_WAR
	.align		4
.L_668:
        /*0050*/ 	.byte	0x04, 0x36
        /*0052*/ 	.short	(.L_670 - .L_669)
.L_669:
        /*0054*/ 	.word	0x00000008
.L_670:


//--------------------- .nv.info._ZN7cutlass13device_kernelIN5flash11enable_sm90INS1_16FlashAttnFwdSm90INS1_25CollectiveMainloopFwdSm90ILi2EN4cute5tupleIJNS5_1CILi1EEES8_S8_EEENS6_IJNS7_ILi128EEENS7_ILi96EEENS7_ILi64EEEEEELi256ENS_6half_tEfNS_4arch4Sm90ELb0ELb0ELb0ELb1ELb0ELb0ELb1ELb1ELb0ELb0ELb0ELb0EEENS1_21CollectiveEpilogueFwdINS6_IJSA_NS7_ILi256EEESB_EEES9_SE_SG_Li256ELb1ELb0ELb0ELb0EEENS1_36VarlenDynamicPersistentTileSchedulerILi128ELi96ELi256ELi32ELb0ELb0ELb1ELb0ELb1ELb1EEEEEEEEEvNT_6ParamsE --------------------------
	.section	.nv.info._ZN7cutlass13device_kernelIN5flash11enable_sm90INS1_16FlashAttnFwdSm90INS1_25CollectiveMainloopFwdSm90ILi2EN4cute5tupleIJNS5_1CILi1EEES8_S8_EEENS6_IJNS7_ILi128EEENS7_ILi96EEENS7_ILi64EEEEEELi256ENS_6half_tEfNS_4arch4Sm90ELb0ELb0ELb0ELb1ELb0ELb0ELb1ELb1ELb0ELb0ELb0ELb0EEENS1_21CollectiveEpilogueFwdINS6_IJSA_NS7_ILi256EEESB_EEES9_SE_SG_Li256ELb1ELb0ELb0ELb0EEENS1_36VarlenDynamicPersistentTileSchedulerILi128ELi96ELi256ELi32ELb0ELb0ELb1ELb0ELb1ELb1EEEEEEEEEvNT_6ParamsE,"",@"SHT_CUDA_INFO"
	.sectionflags	@""
	.align	4


	//----- nvinfo : EIATTR_CUDA_API_VERSION
	.align		4
        /*0000*/ 	.byte	0x04, 0x37
        /*0002*/ 	.short	(.L_672 - .L_671)
.L_671:
        /*0004*/ 	.word	0x00000082


	//----- nvinfo : EIATTR_KPARAM_INFO
	.align		4
.L_672:
        /*0008*/ 	.byte	0x04, 0x17
        /*000a*/ 	.short	(.L_674 - .L_673)
.L_673:
        /*000c*/ 	.word	0x00000000
        /*0010*/ 	.short	0x0000
        /*0012*/ 	.short	0x0000
        /*0014*/ 	.byte	0x00, 0xf0, 0x01, 0x2c


	//----- nvinfo : EIATTR_SPARSE_MMA_MASK
	.align		4
.L_674:
        /*0018*/ 	.byte	0x03, 0x50
        /*001a*/ 	.short	0x0000


	//----- nvinfo : EIATTR_MAXREG_COUNT
	.align		4
        /*001c*/ 	.byte	0x03, 0x1b
        /*001e*/ 	.short	0x00a8


	//----- nvinfo : EIATTR_MERCURY_ISA_VERSION
	.align		4
        /*0020*/ 	.byte	0x03, 0x5f
        /*0022*/ 	.short	0x0101


	//----- nvinfo : EIATTR_VRC_CTA_INIT_COUNT
	.align		4
        /*0024*/ 	.byte	0x02, 0x4a
	.zero		1
	.zero		1


	//----- nvinfo : EIATTR_EXIT_INSTR_OFFSETS
	.align		4
        /*0028*/ 	.byte	0x04, 0x1c
        /*002a*/ 	.short	(.L_676 - .L_675)


	//   ....[0]....
.L_675:
        /*002c*/ 	.word	0x00000010


	//----- nvinfo : EIATTR_MAX_THREADS
	.align		4
.L_676:
        /*0030*/ 	.byte	0x04, 0x05
        /*0032*/ 	.short	(.L_678 - .L_677)
.L_677:
        /*0034*/ 	.word	0x00000180
        /*0038*/ 	.word	0x00000001
        /*003c*/ 	.word	0x00000001


	//----- nvinfo : EIATTR_CBANK_PARAM_SIZE
	.align		4
.L_678:
        /*0040*/ 	.byte	0x03, 0x19
        /*0042*/ 	.short	0x0b00


	//----- nvinfo : EIATTR_PARAM_CBANK
	.align		4
        /*0044*/ 	.byte	0x04, 0x0a
        /*0046*/ 	.short	(.L_680 - .L_679)
	.align		4
.L_679:
        /*0048*/ 	.word	index@(.nv.constant0._ZN7cutlass13device_kernelIN5flash11enable_sm90INS1_16FlashAttnFwdSm90INS1_25CollectiveMainloopFwdSm90ILi2EN4cute5tupleIJNS5_1CILi1EEES8_S8_EEENS6_IJNS7_ILi128EEENS7_ILi96EEENS7_ILi64EEEEEELi256ENS_6half_tEfNS_4arch4Sm90ELb0ELb0ELb0ELb1ELb0ELb0ELb1ELb1ELb0ELb0ELb0ELb0EEENS1_21CollectiveEpilogueFwdINS6_IJSA_NS7_ILi256EEESB_EEES9_SE_SG_Li256ELb1ELb0ELb0ELb0EEENS1_36VarlenDynamicPersistentTileSchedulerILi128ELi96ELi256ELi32ELb0ELb0ELb1ELb0ELb1ELb1EEEEEEEEEvNT_6ParamsE)
        /*004c*/ 	.short	0x0380
        /*004e*/ 	.short	0x0b00


	//----- nvinfo : EIATTR_SW_WAR
	.align		4
.L_680:
        /*0050*/ 	.byte	0x04, 0x36
        /*0052*/ 	.short	(.L_682 - .L_681)
.L_681:
        /*0054*/ 	.word	0x00000008
.L_682:


//--------------------- .nv.info._ZN7cutlass13device_kernelIN5flash11enable_sm90INS1_16FlashAttnFwdSm90INS1_25CollectiveMainloopFwdSm90ILi2EN4cute5tupleIJNS5_1CILi1EEES8_S8_EEENS6_IJNS7_ILi128EEENS7_ILi96EEENS7_ILi64EEEEEELi256ENS_6half_tEfNS_4arch4Sm90ELb0ELb0ELb0ELb1ELb0ELb1ELb1ELb1ELb0ELb0ELb0ELb0EEENS1_21CollectiveEpilogueFwdINS6_IJSA_NS7_ILi256EEESB_EEES9_SE_SG_Li256ELb1ELb0ELb0ELb0EEENS1_36VarlenDynamicPersistentTileSchedulerILi128ELi96ELi256ELi32ELb0ELb0ELb1ELb0ELb1ELb1EEEEEEEEEvNT_6ParamsE --------------------------
	.section	.nv.info._ZN7cutlass13device_kernelIN5flash11enable_sm90INS1_16FlashAttnFwdSm90INS1_25CollectiveMainloopFwdSm90ILi2EN4cute5tupleIJNS5_1CILi1EEES8_S8_EEENS6_IJNS7_ILi128EEENS7_ILi96EEENS7_ILi64EEEEEELi256ENS_6half_tEfNS_4arch4Sm90ELb0ELb0ELb0ELb1ELb0ELb1ELb1ELb1ELb0ELb0ELb0ELb0EEENS1_21CollectiveEpilogueFwdINS6_IJSA_NS7_ILi256EEESB_EEES9_SE_SG_Li256ELb1ELb0ELb0ELb0EEENS1_36VarlenDynamicPersistentTileSchedulerILi128ELi96ELi256ELi32ELb0ELb0ELb1ELb0ELb1ELb1EEEEEEEEEvNT_6ParamsE,"",@"SHT_CUDA_INFO"
	.sectionflags	@""
	.align	4


	//----- nvinfo : EIATTR_CUDA_API_VERSION
	.align		4
        /*0000*/ 	.byte	0x04, 0x37
        /*0002*/ 	.short	(.L_684 - .L_683)
.L_683:
        /*0004*/ 	.word	0x00000082


	//----- nvinfo : EIATTR_KPARAM_INFO
	.align		4
.L_684:
        /*0008*/ 	.byte	0x04, 0x17
        /*000a*/ 	.short	(.L_686 - .L_685)
.L_685:
        /*000c*/ 	.word	0x00000000
        /*0010*/ 	.short	0x0000
        /*0012*/ 	.short	0x0000
        /*0014*/ 	.byte	0x00, 0xf0, 0x01, 0x2c


	//----- nvinfo : EIATTR_SPARSE_MMA_MASK
	.align		4
.L_686:
        /*0018*/ 	.byte	0x03, 0x50
        /*001a*/ 	.short	0x0000


	//----- nvinfo : EIATTR_MAXREG_COUNT
	.align		4
        /*001c*/ 	.byte	0x03, 0x1b
        /*001e*/ 	.short	0x00a8


	//----- nvinfo : EIATTR_MERCURY_ISA_VERSION
	.align		4
        /*0020*/ 	.byte	0x03, 0x5f
        /*0022*/ 	.short	0x0101


	//----- nvinfo : EIATTR_VRC_CTA_INIT_COUNT
	.align		4
        /*0024*/ 	.byte	0x02, 0x4a
	.zero		1
	.zero		1


	//----- nvinfo : EIATTR_EXIT_INSTR_OFFSETS
	.align		4
        /*0028*/ 	.byte	0x04, 0x1c
        /*002a*/ 	.short	(.L_688 - .L_687)


	//   ....[0]....
.L_687:
        /*002c*/ 	.word	0x00000010


	//----- nvinfo : EIATTR_MAX_THREADS
	.align		4
.L_688:
        /*0030*/ 	.byte	0x04, 0x05
        /*0032*/ 	.short	(.L_690 - .L_689)
.L_689:
        /*0034*/ 	.word	0x00000180
        /*0038*/ 	.word	0x00000001
        /*003c*/ 	.word	0x00000001


	//----- nvinfo : EIATTR_CBANK_PARAM_SIZE
	.align		4
.L_690:
        /*0040*/ 	.byte	0x03, 0x19
        /*0042*/ 	.short	0x0b00


	//----- nvinfo : EIATTR_PARAM_CBANK
	.align		4
        /*0044*/ 	.byte	0x04, 0x0a
        /*0046*/ 	.short	(.L_692 - .L_691)
	.align		4
.L_691:
        /*0048*/ 	.word	index@(.nv.constant0._ZN7cutlass13device_kernelIN5flash11enable_sm90INS1_16FlashAttnFwdSm90INS1_25CollectiveMainloopFwdSm90ILi2EN4cute5tupleIJNS5_1CILi1EEES8_S8_EEENS6_IJNS7_ILi128EEENS7_ILi96EEENS7_ILi64EEEEEELi256ENS_6half_tEfNS_4arch4Sm90ELb0ELb0ELb0ELb1ELb0ELb1ELb1ELb1ELb0ELb0ELb0ELb0EEENS1_21CollectiveEpilogueFwdINS6_IJSA_NS7_ILi256EEESB_EEES9_SE_SG_Li256ELb1ELb0ELb0ELb0EEENS1_36VarlenDynamicPersistentTileSchedulerILi128ELi96ELi256ELi32ELb0ELb0ELb1ELb0ELb1ELb1EEEEEEEEEvNT_6ParamsE)
        /*004c*/ 	.short	0x0380
        /*004e*/ 	.short	0x0b00


	//----- nvinfo : EIATTR_SW_WAR
	.align		4
.L_692:
        /*0050*/ 	.byte	0x04, 0x36
        /*0052*/ 	.short	(.L_694 - .L_693)
.L_693:
        /*0054*/ 	.word	0x00000008
.L_694:


//--------------------- .nv.info._ZN7cutlass13device_kernelIN5flash11enable_sm90INS1_16FlashAttnFwdSm90INS1_25CollectiveMainloopFwdSm90ILi2EN4cute5tupleIJNS5_1CILi1EEES8_S8_EEENS6_IJNS7_ILi128EEENS7_ILi96EEENS7_ILi64EEEEEELi256ENS_6half_tEfNS_4arch4Sm90ELb0ELb1ELb0ELb0ELb0ELb0ELb0ELb1ELb0ELb0ELb0ELb0EEENS1_21CollectiveEpilogueFwdINS6_IJSA_NS7_ILi256EEESB_EEES9_SE_SG_Li256ELb0ELb0ELb0ELb0EEENS1_30DynamicPersistentTileSchedulerILi256ELi32ELb0ELb0ELb1EEEEEEEEEvNT_6ParamsE --------------------------
	.section	.nv.info._ZN7cutlass13device_kernelIN5flash11enable_sm90INS1_16FlashAttnFwdSm90INS1_25CollectiveMainloopFwdSm90ILi2EN4cute5tupleIJNS5_1CILi1EEES8_S8_EEENS6_IJNS7_ILi128EEENS7_ILi96EEENS7_ILi64EEEEEELi256ENS_6half_tEfNS_4arch4Sm90ELb0ELb1ELb0ELb0ELb0ELb0ELb0ELb1ELb0ELb0ELb0ELb0EEENS1_21CollectiveEpilogueFwdINS6_IJSA_NS7_ILi256EEESB_EEES9_SE_SG_Li256ELb0ELb0ELb0ELb0EEENS1_30DynamicPersistentTileSchedulerILi256ELi32ELb0ELb0ELb1EEEEEEEEEvNT_6ParamsE,"",@"SHT_CUDA_INFO"
	.sectionflags	@""
	.align	4


	//----- nvinfo : EIATTR_CUDA_API_VERSION
	.align		4
        /*0000*/ 	.byte	0x04, 0x37
        /*0002*/ 	.short	(.L_696 - .L_695)
.L_695:
        /*0004*/ 	.word	0x00000082


	//----- nvinfo : EIATTR_KPARAM_INFO
	.align		4
.L_696:
        /*0008*/ 	.byte	0x04, 0x17
        /*000a*/ 	.short	(.L_698 - .L_697)
.L_697:
        /*000c*/ 	.word	0x00000000
        /*0010*/ 	.short	0x0000
        /*0012*/ 	.short	0x0000
        /*0014*/ 	.byte	0x00, 0xf0, 0x01, 0x2e


	//----- nvinfo : EIATTR_SPARSE_MMA_MASK
	.align		4
.L_698:
        /*0018*/ 	.byte	0x03, 0x50
        /*001a*/ 	.short	0x0000


	//----- nvinfo : EIATTR_MAXREG_COUNT
	.align		4
        /*001c*/ 	.byte	0x03, 0x1b
        /*001e*/ 	.short	0x00a8


	//----- nvinfo : EIATTR_MERCURY_ISA_VERSION
	.align		4
        /*0020*/ 	.byte	0x03, 0x5f
        /*0022*/ 	.short	0x0101


	//----- nvinfo : EIATTR_VRC_CTA_INIT_COUNT
	.align		4
        /*0024*/ 	.byte	0x02, 0x4a
	.zero		1
	.zero		1


	//----- nvinfo : EIATTR_EXIT_INSTR_OFFSETS
	.align		4
        /*0028*/ 	.byte	0x04, 0x1c
        /*002a*/ 	.short	(.L_700 - .L_699)


	//   ....[0]....
.L_699:
        /*002c*/ 	.word	0x00000010


	//----- nvinfo : EIATTR_MAX_THREADS
	.align		4
.L_700:
        /*0030*/ 	.byte	0x04, 0x05
        /*0032*/ 	.short	(.L_702 - .L_701)
.L_701:
        /*0034*/ 	.word	0x00000180
        /*0038*/ 	.word	0x00000001
        /*003c*/ 	.word	0x00000001


	//----- nvinfo : EIATTR_CBANK_PARAM_SIZE
	.align		4
.L_702:
        /*0040*/ 	.byte	0x03, 0x19
        /*0042*/ 	.short	0x0b80


	//----- nvinfo : EIATTR_PARAM_CBANK
	.align		4
        /*0044*/ 	.byte	0x04, 0x0a
        /*0046*/ 	.short	(.L_704 - .L_703)
	.align		4
.L_703:
        /*0048*/ 	.word	index@(.nv.constant0._ZN7cutlass13device_kernelIN5flash11enable_sm90INS1_16FlashAttnFwdSm90INS1_25CollectiveMainloopFwdSm90ILi2EN4cute5tupleIJNS5_1CILi1EEES8_S8_EEENS6_IJNS7_ILi128EEENS7_ILi96EEENS7_ILi64EEEEEELi256ENS_6half_tEfNS_4arch4Sm90ELb0ELb1ELb0ELb0ELb0ELb0ELb0ELb1ELb0ELb0ELb0ELb0EEENS1_21CollectiveEpilogueFwdINS6_IJSA_NS7_ILi256EEESB_EEES9_SE_SG_Li256ELb0ELb0ELb0ELb0EEENS1_30DynamicPersistentTileSchedulerILi256ELi32ELb0ELb0ELb1EEEEEEEEEvNT_6ParamsE)
        /*004c*/ 	.short	0x0380
        /*004e*/ 	.short	0x0b80


	//----- nvinfo : EIATTR_SW_WAR
	.align		4
.L_704:
        /*0050*/ 	.byte	0x04, 0x36
        /*0052*/ 	.short	(.L_706 - .L_705)
.L_705:
        /*0054*/ 	.word	0x00000008
.L_706:


//--------------------- .nv.info._ZN7cutlass13device_kernelIN5flash11enable_sm90INS1_16FlashAttnFwdSm90INS1_25CollectiveMainloopFwdSm90ILi2EN4cute5tupleIJNS5_1CILi1EEES8_S8_EEENS6_IJNS7_ILi128EEENS7_ILi96EEENS7_ILi64EEEEEELi256ENS_6half_tEfNS_4arch4Sm90ELb0ELb1ELb0ELb0ELb0ELb0ELb1ELb1ELb0ELb0ELb0ELb0EEENS1_21CollectiveEpilogueFwdINS6_IJSA_NS7_ILi256EEESB_EEES9_SE_SG_Li256ELb0ELb0ELb0ELb0EEENS1_30DynamicPersistentTileSchedulerILi256ELi32ELb0ELb0ELb1EEEEEEEEEvNT_6ParamsE --------------------------
	.section	.nv.info._ZN7cutlass13device_kernelIN5flash11enable_sm90INS1_16FlashAttnFwdSm90INS1_25CollectiveMainloopFwdSm90ILi2EN4cute5tupleIJNS5_1CILi1EEES8_S8_EEENS6_IJNS7_ILi128EEENS7_ILi96EEENS7_ILi64EEEEEELi256ENS_6half_tEfNS_4arch4Sm90ELb0ELb1ELb0ELb0ELb0ELb0ELb1ELb1ELb0ELb0ELb0ELb0EEENS1_21CollectiveEpilogueFwdINS6_IJSA_NS7_ILi256EEESB_EEES9_SE_SG_Li256ELb0ELb0ELb0ELb0EEENS1_30DynamicPersistentTileSchedulerILi256ELi32ELb0ELb0ELb1EEEEEEEEEvNT_6ParamsE,"",@"SHT_CUDA_INFO"
	.sectionflags	@""
	.align	4


	//----- nvinfo : EIATTR_CUDA_API_VERSION
	.align		4
        /*0000*/ 	.byte	0x04, 0x37
        /*0002*/ 	.short	(.L_708 - .L_707)
.L_707:
        /*0004*/ 	.word	0x00000082


	//----- nvinfo : EIATTR_KPARAM_INFO
	.align		4
.L_708:
        /*0008*/ 	.byte	0x04, 0x17
        /*000a*/ 	.short	(.L_710 - .L_709)
.L_709:
        /*000c*/ 	.word	0x00000000
        /*0010*/ 	.short	0x0000
        /*0012*/ 	.short	0x0000
        /*0014*/ 	.byte	0x00, 0xf0, 0x01, 0x32


	//----- nvinfo : EIATTR_SPARSE_MMA_MASK
	.align		4
.L_710:
        /*0018*/ 	.byte	0x03, 0x50
        /*001a*/ 	.short	0x0000


	//----- nvinfo : EIATTR_MAXREG_COUNT
	.align		4
        /*001c*/ 	.byte	0x03, 0x1b
        /*001e*/ 	.short	0x00a8


	//----- nvinfo : EIATTR_MERCURY_ISA_VERSION
	.align		4
        /*0020*/ 	.byte	0x03, 0x5f
        /*0022*/ 	.short	0x0101


	//----- nvinfo : EIATTR_VRC_CTA_INIT_COUNT
	.align		4
        /*0024*/ 	.byte	0x02, 0x4a
	.zero		1
	.zero		1


	//----- nvinfo : EIATTR_EXIT_INSTR_OFFSETS
	.align		4
        /*0028*/ 	.byte	0x04, 0x1c
        /*002a*/ 	.short	(.L_712 - .L_711)


	//   ....[0]....
.L_711:
        /*002c*/ 	.word	0x00000010


	//----- nvinfo : EIATTR_MAX_THREADS
	.align		4
.L_712:
        /*0030*/ 	.byte	0x04, 0x05
        /*0032*/ 	.short	(.L_714 - .L_713)
.L_713:
        /*0034*/ 	.word	0x00000180
        /*0038*/ 	.word	0x00000001
        /*003c*/ 	.word	0x00000001


	//----- nvinfo : EIATTR_CBANK_PARAM_SIZE
	.align		4
.L_714:
        /*0040*/ 	.byte	0x03, 0x19
        /*0042*/ 	.short	0x0c80


	//----- nvinfo : EIATTR_PARAM_CBANK
	.align		4
        /*0044*/ 	.byte	0x04, 0x0a
        /*0046*/ 	.short	(.L_716 - .L_715)
	.align		4
.L_715:
        /*0048*/ 	.word	index@(.nv.constant0._ZN7cutlass13device_kernelIN5flash11enable_sm90INS1_16FlashAttnFwdSm90INS1_25CollectiveMainloopFwdSm90ILi2EN4cute5tupleIJNS5_1CILi1EEES8_S8_EEENS6_IJNS7_ILi128EEENS7_ILi96EEENS7_ILi64EEEEEELi256ENS_6half_tEfNS_4arch4Sm90ELb0ELb1ELb0ELb0ELb0ELb0ELb1ELb1ELb0ELb0ELb0ELb0EEENS1_21CollectiveEpilogueFwdINS6_IJSA_NS7_ILi256EEESB_EEES9_SE_SG_Li256ELb0ELb0ELb0ELb0EEENS1_30DynamicPersistentTileSchedulerILi256ELi32ELb0ELb0ELb1EEEEEEEEEvNT_6ParamsE)
        /*004c*/ 	.short	0x0380
        /*004e*/ 	.short	0x0c80


	//----- nvinfo : EIATTR_SW_WAR
	.align		4
.L_716:
        /*0050*/ 	.byte	0x04, 0x36
        /*0052*/ 	.short	(.L_718 - .L_717)
.L_717:
        /*0054*/ 	.word	0x00000008
.L_718:


//--------------------- .nv.info._ZN7cutlass13device_kernelIN5flash11enable_sm90INS1_16FlashAttnFwdSm90INS1_25CollectiveMainloopFwdSm90ILi2EN4cute5tupleIJNS5_1CILi1EEES8_S8_EEENS6_IJNS7_ILi128EEENS7_ILi96EEENS7_ILi64EEEEEELi256ENS_6half_tEfNS_4arch4Sm90ELb0ELb1ELb0ELb1ELb0ELb0ELb0ELb1ELb0ELb0ELb0ELb0EEENS1_21CollectiveEpilogueFwdINS6_IJSA_NS7_ILi256EEESB_EEES9_SE_SG_Li256ELb1ELb0ELb0ELb0EEENS1_36VarlenDynamicPersistentTileSchedulerILi128ELi96ELi256ELi32ELb0ELb0ELb1ELb1ELb0ELb1EEEEEEEEEvNT_6ParamsE --------------------------
	.section	.nv.info._ZN7cutlass13device_kernelIN5flash11enable_sm90INS1_16FlashAttnFwdSm90INS1_25CollectiveMainloopFwdSm90ILi2EN4cute5tupleIJNS5_1CILi1EEES8_S8_EEENS6_IJNS7_ILi128EEENS7_ILi96EEENS7_ILi64EEEEEELi256ENS_6half_tEfNS_4arch4Sm90ELb0ELb1ELb0ELb1ELb0ELb0ELb0ELb1ELb0ELb0ELb0ELb0EEENS1_21CollectiveEpilogueFwdINS6_IJSA_NS7_ILi256EEESB_EEES9_SE_SG_Li256ELb1ELb0ELb0ELb0EEENS1_36VarlenDynamicPersistentTileSchedulerILi128ELi96ELi256ELi32ELb0ELb0ELb1ELb1ELb0ELb1EEEEEEEEEvNT_6ParamsE,"",@"SHT_CUDA_INFO"
	.sectionflags	@""
	.align	4


	//----- nvinfo : EIATTR_CUDA_API_VERSION
	.align		4
        /*0000*/ 	.byte	0x04, 0x37
        /*0002*/ 	.short	(.L_720 - .L_719)
.L_719:
        /*0004*/ 	.word	0x00000082


	//----- nvinfo : EIATTR_KPARAM_INFO
	.align		4
.L_720:
        /*0008*/ 	.byte	0x04, 0x17
        /*000a*/ 	.short	(.L_722 - .L_721)
.L_721:
        /*000c*/ 	.word	0x00000000
        /*0010*/ 	.short	0x0000
        /*0012*/ 	.short	0x0000
        /*0014*/ 	.byte	0x00, 0xf0, 0x01, 0x28


	//----- nvinfo : EIATTR_SPARSE_MMA_MASK
	.align		4
.L_722:
        /*0018*/ 	.byte	0x03, 0x50
        /*001a*/ 	.short	0x0000


	//----- nvinfo : EIATTR_MAXREG_COUNT
	.align		4
        /*001c*/ 	.byte	0x03, 0x1b
        /*001e*/ 	.short	0x00a8


	//----- nvinfo : EIATTR_MERCURY_ISA_VERSION
	.align		4
        /*0020*/ 	.byte	0x03, 0x5f
        /*0022*/ 	.short	0x0101


	//----- nvinfo : EIATTR_VRC_CTA_INIT_COUNT
	.align		4
        /*0024*/ 	.byte	0x02, 0x4a
	.zero		1
	.zero		1


	//----- nvinfo : EIATTR_EXIT_INSTR_OFFSETS
	.align		4
        /*0028*/ 	.byte	0x04, 0x1c
        /*002a*/ 	.short	(.L_724 - .L_723)


	//   ....[0]....
.L_723:
        /*002c*/ 	.word	0x00000010


	//----- nvinfo : EIATTR_MAX_THREADS
	.align		4
.L_724:
        /*0030*/ 	.byte	0x04, 0x05
        /*0032*/ 	.short	(.L_726 - .L_725)
.L_725:
        /*0034*/ 	.word	0x00000180
        /*0038*/ 	.word	0x00000001
        /*003c*/ 	.word	0x00000001


	//----- nvinfo : EIATTR_CBANK_PARAM_SIZE
	.align		4
.L_726:
        /*0040*/ 	.byte	0x03, 0x19
        /*0042*/ 	.short	0x0a00


	//----- nvinfo : EIATTR_PARAM_CBANK
	.align		4
        /*0044*/ 	.byte	0x04, 0x0a
        /*0046*/ 	.short	(.L_728 - .L_727)
	.align		4
.L_727:
        /*0048*/ 	.word	index@(.nv.constant0._ZN7cutlass13device_kernelIN5flash11enable_sm90INS1_16FlashAttnFwdSm90INS1_25CollectiveMainloopFwdSm90ILi2EN4cute5tupleIJNS5_1CILi1EEES8_S8_EEENS6_IJNS7_ILi128EEENS7_ILi96EEENS7_ILi64EEEEEELi256ENS_6half_tEfNS_4arch4Sm90ELb0ELb1ELb0ELb1ELb0ELb0ELb0ELb1ELb0ELb0ELb0ELb0EEENS1_21CollectiveEpilogueFwdINS6_IJSA_NS7_ILi256EEESB_EEES9_SE_SG_Li256ELb1ELb0ELb0ELb0EEENS1_36VarlenDynamicPersistentTileSchedulerILi128ELi96ELi256ELi32ELb0ELb0ELb1ELb1ELb0ELb1EEEEEEEEEvNT_6ParamsE)
        /*004c*/ 	.short	0x0380
        /*004e*/ 	.short	0x0a00


	//----- nvinfo : EIATTR_SW_WAR
	.align		4
.L_728:
        /*0050*/ 	.byte	0x04, 0x36
        /*0052*/ 	.short	(.L_730 - .L_729)
.L_729:
        /*0054*/ 	.word	0x00000008
.L_730:


//--------------------- .nv.info._ZN7cutlass13device_kernelIN5flash11enable_sm90INS1_16FlashAttnFwdSm90INS1_25CollectiveMainloopFwdSm90ILi2EN4cute5tupleIJNS5_1CILi1EEES8_S8_EEENS6_IJNS7_ILi128EEENS7_ILi96EEENS7_ILi64EEEEEELi256ENS_6half_tEfNS_4arch4Sm90ELb0ELb1ELb0ELb1ELb0ELb1ELb0ELb1ELb0ELb0ELb0ELb0EEENS1_21CollectiveEpilogueFwdINS6_IJSA_NS7_ILi256EEESB_EEES9_SE_SG_Li256ELb1ELb0ELb0ELb0EEENS1_36VarlenDynamicPersistentTileSchedulerILi128ELi96ELi256ELi32ELb0ELb0ELb1ELb1ELb0ELb1EEEEEEEEEvNT_6ParamsE --------------------------
	.section	.nv.info._ZN7cutlass13device_kernelIN5flash11enable_sm90INS1_16FlashAttnFwdSm90INS1_25CollectiveMainloopFwdSm90ILi2EN4cute5tupleIJNS5_1CILi1EEES8_S8_EEENS6_IJNS7_ILi128EEENS7_ILi96EEENS7_ILi64EEEEEELi256ENS_6half_tEfNS_4arch4Sm90ELb0ELb1ELb0ELb1ELb0ELb1ELb0ELb1ELb0ELb0ELb0ELb0EEENS1_21CollectiveEpilogueFwdINS6_IJSA_NS7_ILi256EEESB_EEES9_SE_SG_Li256ELb1ELb0ELb0ELb0EEENS1_36VarlenDynamicPersistentTileSchedulerILi128ELi96ELi256ELi32ELb0ELb0ELb1ELb1ELb0ELb1EEEEEEEEEvNT_6ParamsE,"",@"SHT_CUDA_INFO"
	.sectionflags	@""
	.align	4


	//----- nvinfo : EIATTR_CUDA_API_VERSION
	.align		4
        /*0000*/ 	.byte	0x04, 0x37
        /*0002*/ 	.short	(.L_732 - .L_731)
.L_731:
        /*0004*/ 	.word	0x00000082


	//----- nvinfo : EIATTR_KPARAM_INFO
	.align		4
.L_732:
        /*0008*/ 	.byte	0x04, 0x17
        /*000a*/ 	.short	(.L_734 - .L_733)
.L_733:
        /*000c*/ 	.word	0x00000000
        /*0010*/ 	.short	0x0000
        /*0012*/ 	.short	0x0000
        /*0014*/ 	.byte	0x00, 0xf0, 0x01, 0x28


	//----- nvinfo : EIATTR_SPARSE_MMA_MASK
	.align		4
.L_734:
        /*0018*/ 	.byte	0x03, 0x50
        /*001a*/ 	.short	0x0000


	//----- nvinfo : EIATTR_MAXREG_COUNT
	.align		4
        /*001c*/ 	.byte	0x03, 0x1b
        /*001e*/ 	.short	0x00a8


	//----- nvinfo : EIATTR_MERCURY_ISA_VERSION
	.align		4
        /*0020*/ 	.byte	0x03, 0x5f
        /*0022*/ 	.short	0x0101


	//----- nvinfo : EIATTR_VRC_CTA_INIT_COUNT
	.align		4
        /*0024*/ 	.byte	0x02, 0x4a
	.zero		1
	.zero		1


	//----- nvinfo : EIATTR_EXIT_INSTR_OFFSETS
	.align		4
        /*0028*/ 	.byte	0x04, 0x1c
        /*002a*/ 	.short	(.L_736 - .L_735)


	//   ....[0]....
.L_735:
        /*002c*/ 	.word	0x00000010


	//----- nvinfo : EIATTR_MAX_THREADS
	.align		4
.L_736:
        /*0030*/ 	.byte	0x04, 0x05
        /*0032*/ 	.short	(.L_738 - .L_737)
.L_737:
        /*0034*/ 	.word	0x00000180
        /*0038*/ 	.word	0x00000001
        /*003c*/ 	.word	0x00000001


	//----- nvinfo : EIATTR_CBANK_PARAM_SIZE
	.align		4
.L_738:
        /*0040*/ 	.byte	0x03, 0x19
        /*0042*/ 	.short	0x0a00


	//----- nvinfo : EIATTR_PARAM_CBANK
	.align		4
        /*0044*/ 	.byte	0x04, 0x0a
        /*0046*/ 	.short	(.L_740 - .L_739)
	.align		4
.L_739:
        /*0048*/ 	.word	index@(.nv.constant0._ZN7cutlass13device_kernelIN5flash11enable_sm90INS1_16FlashAttnFwdSm90INS1_25CollectiveMainloopFwdSm90ILi2EN4cute5tupleIJNS5_1CILi1EEES8_S8_EEENS6_IJNS7_ILi128EEENS7_ILi96EEENS7_ILi64EEEEEELi256ENS_6half_tEfNS_4arch4Sm90ELb0ELb1ELb0ELb1ELb0ELb1ELb0ELb1ELb0ELb0ELb0ELb0EEENS1_21CollectiveEpilogueFwdINS6_IJSA_NS7_ILi256EEESB_EEES9_SE_SG_Li256ELb1ELb0ELb0ELb0EEENS1_36VarlenDynamicPersistentTileSchedulerILi128ELi96ELi256ELi32ELb0ELb0ELb1ELb1ELb0ELb1EEEEEEEEEvNT_6ParamsE)
        /*004c*/ 	.short	0x0380
        /*004e*/ 	.short	0x0a00


	//----- nvinfo : EIATTR_SW_WAR
	.align		4
.L_740:
        /*0050*/ 	.byte	0x04, 0x36
        /*0052*/ 	.short	(.L_742 - .L_741)
.L_741:
        /*0054*/ 	.word	0x00000008
.L_742:


//--------------------- .nv.info._ZN7cutlass13device_kernelIN5flash11enable_sm90INS1_16FlashAttnFwdSm90INS1_25CollectiveMainloopFwdSm90ILi2EN4cute5tupleIJNS5_1CILi1EEES8_S8_EEENS6_IJNS7_ILi128EEENS7_ILi96EEENS7_ILi64EEEEEELi256ENS_6half_tEfNS_4arch4Sm90ELb0ELb1ELb0ELb1ELb0ELb0ELb1ELb1ELb0ELb0ELb0ELb0EEENS1_21CollectiveEpilogueFwdINS6_IJSA_NS7_ILi256EEESB_EEES9_SE_SG_Li256ELb1ELb0ELb0ELb0EEENS1_36VarlenDynamicPersistentTileSchedulerILi128ELi96ELi256ELi32ELb0ELb0ELb1ELb1ELb0ELb1EEEEEEEEEvNT_6ParamsE --------------------------
	.section	.nv.info._ZN7cutlass13device_kernelIN5flash11enable_sm90INS1_16FlashAttnFwdSm90INS1_25CollectiveMainloopFwdSm90ILi2EN4cute5tupleIJNS5_1CILi1EEES8_S8_EEENS6_IJNS7_ILi128EEENS7_ILi96EEENS7_ILi64EEEEEELi256ENS_6half_tEfNS_4arch4Sm90ELb0ELb1ELb0ELb1ELb0ELb0ELb1ELb1ELb0ELb0ELb0ELb0EEENS1_21CollectiveEpilogueFwdINS6_IJSA_NS7_ILi256EEESB_EEES9_SE_SG_Li256ELb1ELb0ELb0ELb0EEENS1_36VarlenDynamicPersistentTileSchedulerILi128ELi96ELi256ELi32ELb0ELb0ELb1ELb1ELb0ELb1EEEEEEEEEvNT_6ParamsE,"",@"SHT_CUDA_INFO"
	.sectionflags	@""
	.align	4


	//----- nvinfo : EIATTR_CUDA_API_VERSION
	.align		4
        /*0000*/ 	.byte	0x04, 0x37
        /*0002*/ 	.short	(.L_744 - .L_743)
.L_743:
        /*0004*/ 	.word	0x00000082


	//----- nvinfo : EIATTR_KPARAM_INFO
	.align		4
.L_744:
        /*0008*/ 	.byte	0x04, 0x17
        /*000a*/ 	.short	(.L_746 - .L_745)
.L_745:
        /*000c*/ 	.word	0x00000000
        /*0010*/ 	.short	0x0000
        /*0012*/ 	.short	0x0000
        /*0014*/ 	.byte	0x00, 0xf0, 0x01, 0x2c


	//----- nvinfo : EIATTR_SPARSE_MMA_MASK
	.align		4
.L_746:
        /*0018*/ 	.byte	0x03, 0x50
        /*001a*/ 	.short	0x0000


	//----- nvinfo : EIATTR_MAXREG_COUNT
	.align		4
        /*001c*/ 	.byte	0x03, 0x1b
        /*001e*/ 	.short	0x00a8


	//----- nvinfo : EIATTR_MERCURY_ISA_VERSION
	.align		4
        /*0020*/ 	.byte	0x03, 0x5f
        /*0022*/ 	.short	0x0101


	//----- nvinfo : EIATTR_VRC_CTA_INIT_COUNT
	.align		4
        /*0024*/ 	.byte	0x02, 0x4a
	.zero		1
	.zero		1


	//----- nvinfo : EIATTR_EXIT_INSTR_OFFSETS
	.align		4
        /*0028*/ 	.byte	0x04, 0x1c
        /*002a*/ 	.short	(.L_748 - .L_747)


	//   ....[0]....
.L_747:
        /*002c*/ 	.word	0x00000010


	//----- nvinfo : EIATTR_MAX_THREADS
	.align		4
.L_748:
        /*0030*/ 	.byte	0x04, 0x05
        /*0032*/ 	.short	(.L_750 - .L_749)
.L_749:
        /*0034*/ 	.word	0x00000180
        /*0038*/ 	.word	0x00000001
        /*003c*/ 	.word	0x00000001


	//----- nvinfo : EIATTR_CBANK_PARAM_SIZE
	.align		4
.L_750:
        /*0040*/ 	.byte	0x03, 0x19
        /*0042*/ 	.short	0x0b00


	//----- nvinfo : EIATTR_PARAM_CBANK
	.align		4
        /*0044*/ 	.byte	0x04, 0x0a
        /*0046*/ 	.short	(.L_752 - .L_751)
	.align		4
.L_751:
        /*0048*/ 	.word	index@(.nv.constant0._ZN7cutlass13device_kernelIN5flash11enable_sm90INS1_16FlashAttnFwdSm90INS1_25CollectiveMainloopFwdSm90ILi2EN4cute5tupleIJNS5_1CILi1EEES8_S8_EEENS6_IJNS7_ILi128EEENS7_ILi96EEENS7_ILi64EEEEEELi256ENS_6half_tEfNS_4arch4Sm90ELb0ELb1ELb0ELb1ELb0ELb0ELb1ELb1ELb0ELb0ELb0ELb0EEENS1_21CollectiveEpilogueFwdINS6_IJSA_NS7_ILi256EEESB_EEES9_SE_SG_Li256ELb1ELb0ELb0ELb0EEENS1_36VarlenDynamicPersistentTileSchedulerILi128ELi96ELi256ELi32ELb0ELb0ELb1ELb1ELb0ELb1EEEEEEEEEvNT_6ParamsE)
        /*004c*/ 	.short	0x0380
        /*004e*/ 	.short	0x0b00


	//----- nvinfo : EIATTR_SW_WAR
	.align		4
.L_752:
        /*0050*/ 	.byte	0x04, 0x36
        /*0052*/ 	.short	(.L_754 - .L_753)
.L_753:
        /*0054*/ 	.word	0x00000008
.L_754:


//--------------------- .nv.info._ZN7cutlass13device_kernelIN5flash11enable_sm90INS1_16FlashAttnFwdSm90INS1_25CollectiveMainloopFwdSm90ILi2EN4cute5tupleIJNS5_1CILi1EEES8_S8_EEENS6_IJNS7_ILi128EEENS7_ILi96EEENS7_ILi64EEEEEELi256ENS_6half_tEfNS_4arch4Sm90ELb0ELb1ELb0ELb1ELb0ELb1ELb1ELb1ELb0ELb0ELb0ELb0EEENS1_21CollectiveEpilogueFwdINS6_IJSA_NS7_ILi256EEESB_EEES9_SE_SG_Li256ELb1ELb0ELb0ELb0EEENS1_36VarlenDynamicPersistentTileSchedulerILi128ELi96ELi256ELi32ELb0ELb0ELb1ELb1ELb0ELb1EEEEEEEEEvNT_6ParamsE --------------------------
	.section	.nv.info._ZN7cutlass13device_kernelIN5flash11enable_sm90INS1_16FlashAttnFwdSm90INS1_25CollectiveMainloopFwdSm90ILi2EN4cute5tupleIJNS5_1CILi1EEES8_S8_EEENS6_IJNS7_ILi128EEENS7_ILi96EEENS7_ILi64EEEEEELi256ENS_6half_tEfNS_4arch4Sm90ELb0ELb1ELb0ELb1ELb0ELb1ELb1ELb1ELb0ELb0ELb0ELb0EEENS1_21CollectiveEpilogueFwdINS6_IJSA_NS7_ILi256EEESB_EEES9_SE_SG_Li256ELb1ELb0ELb0ELb0EEENS1_36VarlenDynamicPersistentTileSchedulerILi128ELi96ELi256ELi32ELb0ELb0ELb1ELb1ELb0ELb1EEEEEEEEEvNT_6ParamsE,"",@"SHT_CUDA_INFO"
	.sectionflags	@""
	.align	4


	//----- nvinfo : EIATTR_CUDA_API_VERSION
	.align		4
        /*0000*/ 	.byte	0x04, 0x37
        /*0002*/ 	.short	(.L_756 - .L_755)
.L_755:
        /*0004*/ 	.word	0x00000082


	//----- nvinfo : EIATTR_KPARAM_INFO
	.align		4
.L_756:
        /*0008*/ 	.byte	0x04, 0x17
        /*000a*/ 	.short	(.L_758 - .L_757)
.L_757:
        /*000c*/ 	.word	0x00000000
        /*0010*/ 	.short	0x0000
        /*0012*/ 	.short	0x0000
        /*0014*/ 	.byte	0x00, 0xf0, 0x01, 0x2c


	//----- nvinfo : EIATTR_SPARSE_MMA_MASK
	.align		4
.L_758:
        /*0018*/ 	.byte	0x03, 0x50
        /*001a*/ 	.short	0x0000


	//----- nvinfo : EIATTR_MAXREG_COUNT
	.align		4
        /*001c*/ 	.byte	0x03, 0x1b
        /*001e*/ 	.short	0x00a8


	//----- nvinfo : EIATTR_MERCURY_ISA_VERSION
	.align		4
        /*0020*/ 	.byte	0x03, 0x5f
        /*0022*/ 	.short	0x0101


	//----- nvinfo : EIATTR_VRC_CTA_INIT_COUNT
	.align		4
        /*0024*/ 	.byte	0x02, 0x4a
	.zero		1
	.zero		1


	//----- nvinfo : EIATTR_EXIT_INSTR_OFFSETS
	.align		4
        /*0028*/ 	.byte	0x04, 0x1c
        /*002a*/ 	.short	(.L_760 - .L_759)


	//   ....[0]....
.L_759:
        /*002c*/ 	.word	0x00000010


	//----- nvinfo : EIATTR_MAX_THREADS
	.align		4
.L_760:
        /*0030*/ 	.byte	0x04, 0x05
        /*0032*/ 	.short	(.L_762 - .L_761)
.L_761:
        /*0034*/ 	.word	0x00000180
        /*0038*/ 	.word	0x00000001
        /*003c*/ 	.word	0x00000001


	//----- nvinfo : EIATTR_CBANK_PARAM_SIZE
	.align		4
.L_762:
        /*0040*/ 	.byte	0x03, 0x19
        /*0042*/ 	.short	0x0b00


	//----- nvinfo : EIATTR_PARAM_CBANK
	.align		4
        /*0044*/ 	.byte	0x04, 0x0a
        /*0046*/ 	.short	(.L_764 - .L_763)
	.align		4
.L_763:
        /*0048*/ 	.word	index@(.nv.constant0._ZN7cutlass13device_kernelIN5flash11enable_sm90INS1_16FlashAttnFwdSm90INS1_25CollectiveMainloopFwdSm90ILi2EN4cute5tupleIJNS5_1CILi1EEES8_S8_EEENS6_IJNS7_ILi128EEENS7_ILi96EEENS7_ILi64EEEEEELi256ENS_6half_tEfNS_4arch4Sm90ELb0ELb1ELb0ELb1ELb0ELb1ELb1ELb1ELb0ELb0ELb0ELb0EEENS1_21CollectiveEpilogueFwdINS6_IJSA_NS7_ILi256EEESB_EEES9_SE_SG_Li256ELb1ELb0ELb0ELb0EEENS1_36VarlenDynamicPersistentTileSchedulerILi128ELi96ELi256ELi32ELb0ELb0ELb1ELb1ELb0ELb1EEEEEEEEEvNT_6ParamsE)
        /*004c*/ 	.short	0x0380
        /*004e*/ 	.short	0x0b00


	//----- nvinfo : EIATTR_SW_WAR
	.align		4
.L_764:
        /*0050*/ 	.byte	0x04, 0x36
        /*0052*/ 	.short	(.L_766 - .L_765)
.L_765:
        /*0054*/ 	.word	0x00000008
.L_766:


//--------------------- .nv.info._ZN7cutlass13device_kernelIN5flash11enable_sm90INS1_16FlashAttnFwdSm90INS1_25CollectiveMainloopFwdSm90ILi2EN4cute5tupleIJNS5_1CILi1EEES8_S8_EEENS6_IJNS7_ILi128EEENS7_ILi96EEENS7_ILi64EEEEEELi256ENS_6half_tEfNS_4arch4Sm90ELb1ELb0ELb0ELb0ELb0ELb0ELb0ELb1ELb0ELb0ELb0ELb0EEENS1_21CollectiveEpilogueFwdINS6_IJSA_NS7_ILi256EEESB_EEES9_SE_SG_Li256ELb0ELb0ELb0ELb0EEENS1_30DynamicPersistentTileSchedulerILi256ELi32ELb0ELb0ELb1EEEEEEEEEvNT_6ParamsE --------------------------
	.section	.nv.info._ZN7cutlass13device_kernelIN5flash11enable_sm90INS1_16FlashAttnFwdSm90INS1_25CollectiveMainloopFwdSm90ILi2EN4cute5tupleIJNS5_1CILi1EEES8_S8_EEENS6_IJNS7_ILi128EEENS7_ILi96EEENS7_ILi64EEEEEELi256ENS_6half_tEfNS_4arch4Sm90ELb1ELb0ELb0ELb0ELb0ELb0ELb0ELb1ELb0ELb0ELb0ELb0EEENS1_21CollectiveEpilogueFwdINS6_IJSA_NS7_ILi256EEESB_EEES9_SE_SG_Li256ELb0ELb0ELb0ELb0EEENS1_30DynamicPersistentTileSchedulerILi256ELi32ELb0ELb0ELb1EEEEEEEEEvNT_6ParamsE,"",@"SHT_CUDA_INFO"
	.sectionflags	@""
	.align	4


	//----- nvinfo : EIATTR_CUDA_API_VERSION
	.align		4
        /*0000*/ 	.byte	0x04, 0x37
        /*0002*/ 	.short	(.L_768 - .L_767)
.L_767:
        /*0004*/ 	.word	0x00000082


	//----- nvinfo : EIATTR_KPARAM_INFO
	.align		4
.L_768:
        /*0008*/ 	.byte	0x04, 0x17
        /*000a*/ 	.short	(.L_770 - .L_769)
.L_769:
        /*000c*/ 	.word	0x00000000
        /*0010*/ 	.short	0x0000
        /*0012*/ 	.short	0x0000
        /*0014*/ 	.byte	0x00, 0xf0, 0x01, 0x2e


	//----- nvinfo : EIATTR_SPARSE_MMA_MASK
	.align		4
.L_770:
        /*0018*/ 	.byte	0x03, 0x50
        /*001a*/ 	.short	0x0000


	//----- nvinfo : EIATTR_MAXREG_COUNT
	.align		4
        /*001c*/ 	.byte	0x03, 0x1b
        /*001e*/ 	.short	0x00a8


	//----- nvinfo : EIATTR_MERCURY_ISA_VERSION
	.align		4
        /*0020*/ 	.byte	0x03, 0x5f
        /*0022*/ 	.short	0x0101


	//----- nvinfo : EIATTR_VRC_CTA_INIT_COUNT
	.align		4
        /*0024*/ 	.byte	0x02, 0x4a
	.zero		1
	.zero		1


	//----- nvinfo : EIATTR_EXIT_INSTR_OFFSETS
	.align		4
        /*0028*/ 	.byte	0x04, 0x1c
        /*002a*/ 	.short	(.L_772 - .L_771)


	//   ....[0]....
.L_771:
        /*002c*/ 	.word	0x00000010


	//----- nvinfo : EIATTR_MAX_THREADS
	.align		4
.L_772:
        /*0030*/ 	.byte	0x04, 0x05
        /*0032*/ 	.short	(.L_774 - .L_773)
.L_773:
        /*0034*/ 	.word	0x00000180
        /*0038*/ 	.word	0x00000001
        /*003c*/ 	.word	0x00000001


	//----- nvinfo : EIATTR_CBANK_PARAM_SIZE
	.align		4
.L_774:
        /*0040*/ 	.byte	0x03, 0x19
        /*0042*/ 	.short	0x0b80


	//----- nvinfo : EIATTR_PARAM_CBANK
	.align		4
        /*0044*/ 	.byte	0x04, 0x0a
        /*0046*/ 	.short	(.L_776 - .L_775)
	.align		4
.L_775:
        /*0048*/ 	.word	index@(.nv.constant0._ZN7cutlass13device_kernelIN5flash11enable_sm90INS1_16FlashAttnFwdSm90INS1_25CollectiveMainloopFwdSm90ILi2EN4cute5tupleIJNS5_1CILi1EEES8_S8_EEENS6_IJNS7_ILi128EEENS7_ILi96EEENS7_ILi64EEEEEELi256ENS_6half_tEfNS_4arch4Sm90ELb1ELb0ELb0ELb0ELb0ELb0ELb0ELb1ELb0ELb0ELb0ELb0EEENS1_21CollectiveEpilogueFwdINS6_IJSA_NS7_ILi256EEESB_EEES9_SE_SG_Li256ELb0ELb0ELb0ELb0EEENS1_30DynamicPersistentTileSchedulerILi256ELi32ELb0ELb0ELb1EEEEEEEEEvNT_6ParamsE)
        /*004c*/ 	.short	0x0380
        /*004e*/ 	.short	0x0b80


	//----- nvinfo : EIATTR_SW_WAR
	.align		4
.L_776:
        /*0050*/ 	.byte	0x04, 0x36
        /*0052*/ 	.short	(.L_778 - .L_777)
.L_777:
        /*0054*/ 	.word	0x00000008
.L_778:


//--------------------- .nv.info._ZN7cutlass13device_kernelIN5flash11enable_sm90INS1_16FlashAttnFwdSm90INS1_25CollectiveMainloopFwdSm90ILi2EN4cute5tupleIJNS5_1CILi1EEES8_S8_EEENS6_IJNS7_ILi128EEENS7_ILi96EEENS7_ILi64EEEEEELi256ENS_6half_tEfNS_4arch4Sm90ELb1ELb0ELb0ELb0ELb0ELb0ELb1ELb1ELb0ELb0ELb0ELb0EEENS1_21CollectiveEpilogueFwdINS6_IJSA_NS7_ILi256EEESB_EEES9_SE_SG_Li256ELb0ELb0ELb0ELb0EEENS1_30DynamicPersistentTileSchedulerILi256ELi32ELb0ELb0ELb1EEEEEEEEEvNT_6ParamsE --------------------------
	.section	.nv.info._ZN7cutlass13device_kernelIN5flash11enable_sm90INS1_16FlashAttnFwdSm90INS1_25CollectiveMainloopFwdSm90ILi2EN4cute5tupleIJNS5_1CILi1EEES8_S8_EEENS6_IJNS7_ILi128EEENS7_ILi96EEENS7_ILi64EEEEEELi256ENS_6half_tEfNS_4arch4Sm90ELb1ELb0ELb0ELb0ELb0ELb0ELb1ELb1ELb0ELb0ELb0ELb0EEENS1_21CollectiveEpilogueFwdINS6_IJSA_NS7_ILi256EEESB_EEES9_SE_SG_Li256ELb0ELb0ELb0ELb0EEENS1_30DynamicPersistentTileSchedulerILi256ELi32ELb0ELb0ELb1EEEEEEEEEvNT_6ParamsE,"",@"SHT_CUDA_INFO"
	.sectionflags	@""
	.align	4


	//----- nvinfo : EIATTR_CUDA_API_VERSION
	.align		4
        /*0000*/ 	.byte	0x04, 0x37
        /*0002*/ 	.short	(.L_780 - .L_779)
.L_779:
        /*0004*/ 	.word	0x00000082


	//----- nvinfo : EIATTR_KPARAM_INFO
	.align		4
.L_780:
        /*0008*/ 	.byte	0x04, 0x17
        /*000a*/ 	.short	(.L_782 - .L_781)
.L_781:
        /*000c*/ 	.word	0x00000000
        /*0010*/ 	.short	0x0000
        /*0012*/ 	.short	0x0000
        /*0014*/ 	.byte	0x00, 0xf0, 0x01, 0x32


	//----- nvinfo : EIATTR_SPARSE_MMA_MASK
	.align		4
.L_782:
        /*0018*/ 	.byte	0x03, 0x50
        /*001a*/ 	.short	0x0000


	//----- nvinfo : EIATTR_MAXREG_COUNT
	.align		4
        /*001c*/ 	.byte	0x03, 0x1b
        /*001e*/ 	.short	0x00a8


	//----- nvinfo : EIATTR_MERCURY_ISA_VERSION
	.align		4
        /*0020*/ 	.byte	0x03, 0x5f
        /*0022*/ 	.short	0x0101


	//----- nvinfo : EIATTR_VRC_CTA_INIT_COUNT
	.align		4
        /*0024*/ 	.byte	0x02, 0x4a
	.zero		1
	.zero		1


	//----- nvinfo : EIATTR_EXIT_INSTR_OFFSETS
	.align		4
        /*0028*/ 	.byte	0x04, 0x1c
        /*002a*/ 	.short	(.L_784 - .L_783)


	//   ....[0]....
.L_783:
        /*002c*/ 	.word	0x00000010


	//----- nvinfo : EIATTR_MAX_THREADS
	.align		4
.L_784:
        /*0030*/ 	.byte	0x04, 0x05
        /*0032*/ 	.short	(.L_786 - .L_785)
.L_785:
        /*0034*/ 	.word	0x00000180
        /*0038*/ 	.word	0x00000001
        /*003c*/ 	.word	0x00000001


	//----- nvinfo : EIATTR_CBANK_PARAM_SIZE
	.align		4
.L_786:
        /*0040*/ 	.byte	0x03, 0x19
        /*0042*/ 	.short	0x0c80


	//----- nvinfo : EIATTR_PARAM_CBANK
	.align		4
        /*0044*/ 	.byte	0x04, 0x0a
        /*0046*/ 	.short	(.L_788 - .L_787)
	.align		4
.L_787:
        /*0048*/ 	.word	index@(.nv.constant0._ZN7cutlass13device_kernelIN5flash11enable_sm90INS1_16FlashAttnFwdSm90INS1_25CollectiveMainloopFwdSm90ILi2EN4cute5tupleIJNS5_1CILi1EEES8_S8_EEENS6_IJNS7_ILi128EEENS7_ILi96EEENS7_ILi64EEEEEELi256ENS_6half_tEfNS_4arch4Sm90ELb1ELb0ELb0ELb0ELb0ELb0ELb1ELb1ELb0ELb0ELb0ELb0EEENS1_21CollectiveEpilogueFwdINS6_IJSA_NS7_ILi256EEESB_EEES9_SE_SG_Li256ELb0ELb0ELb0ELb0EEENS1_30DynamicPersistentTileSchedulerILi256ELi32ELb0ELb0ELb1EEEEEEEEEvNT_6ParamsE)
        /*004c*/ 	.short	0x0380
        /*004e*/ 	.short	0x0c80


	//----- nvinfo : EIATTR_SW_WAR
	.align		4
.L_788:
        /*0050*/ 	.byte	0x04, 0x36
        /*0052*/ 	.short	(.L_790 - .L_789)
.L_789:
        /*0054*/ 	.word	0x00000008
.L_790:


//--------------------- .nv.info._ZN7cutlass13device_kernelIN5flash11enable_sm90INS1_16FlashAttnFwdSm90INS1_25CollectiveMainloopFwdSm90ILi2EN4cute5tupleIJNS5_1CILi1EEES8_S8_EEENS6_IJNS7_ILi128EEENS7_ILi96EEENS7_ILi64EEEEEELi256ENS_6half_tEfNS_4arch4Sm90ELb1ELb0ELb0ELb1ELb0ELb0ELb0ELb1ELb0ELb0ELb0ELb0EEENS1_21CollectiveEpilogueFwdINS6_IJSA_NS7_ILi256EEESB_EEES9_SE_SG_Li256ELb1ELb0ELb0ELb0EEENS1_36VarlenDynamicPersistentTileSchedulerILi128ELi96ELi256ELi32ELb0ELb0ELb1ELb1ELb1ELb1EEEEEEEEEvNT_6ParamsE --------------------------
	.section	.nv.info._ZN7cutlass13device_kernelIN5flash11enable_sm90INS1_16FlashAttnFwdSm90INS1_25CollectiveMainloopFwdSm90ILi2EN4cute5tupleIJNS5_1CILi1EEES8_S8_EEENS6_IJNS7_ILi128EEENS7_ILi96EEENS7_ILi64EEEEEELi256ENS_6half_tEfNS_4arch4Sm90ELb1ELb0ELb0ELb1ELb0ELb0ELb0ELb1ELb0ELb0ELb0ELb0EEENS1_21CollectiveEpilogueFwdINS6_IJSA_NS7_ILi256EEESB_EEES9_SE_SG_Li256ELb1ELb0ELb0ELb0EEENS1_36VarlenDynamicPersistentTileSchedulerILi128ELi96ELi256ELi32ELb0ELb0ELb1ELb1ELb1ELb1EEEEEEEEEvNT_6ParamsE,"",@"SHT_CUDA_INFO"
	.sectionflags	@""
	.align	4


	//----- nvinfo : EIATTR_CUDA_API_VERSION
	.align		4
        /*0000*/ 	.byte	0x04, 0x37
        /*0002*/ 	.short	(.L_792 - .L_791)
.L_791:
        /*0004*/ 	.word	0x00000082


	//----- nvinfo : EIATTR_KPARAM_INFO
	.align		4
.L_792:
        /*0008*/ 	.byte	0x04, 0x17
        /*000a*/ 	.short	(.L_794 - .L_793)
.L_793:
        /*000c*/ 	.word	0x00000000
        /*0010*/ 	.short	0x0000
        /*0012*/ 	.short	0x0000
        /*0014*/ 	.byte	0x00, 0xf0, 0x01, 0x28


	//----- nvinfo : EIATTR_SPARSE_MMA_MASK
	.align		4
.L_794:
        /*0018*/ 	.byte	0x03, 0x50
        /*001a*/ 	.short	0x0000


	//----- nvinfo : EIATTR_MAXREG_COUNT
	.align		4
        /*001c*/ 	.byte	0x03, 0x1b
        /*001e*/ 	.short	0x00a8


	//----- nvinfo : EIATTR_MERCURY_ISA_VERSION
	.align		4
        /*0020*/ 	.byte	0x03, 0x5f
        /*0022*/ 	.short	0x0101


	//----- nvinfo : EIATTR_VRC_CTA_INIT_COUNT
	.align		4
        /*0024*/ 	.byte	0x02, 0x4a
	.zero		1
	.zero		1


	//----- nvinfo : EIATTR_EXIT_INSTR_OFFSETS
	.align		4
        /*0028*/ 	.byte	0x04, 0x1c
        /*002a*/ 	.short	(.L_796 - .L_795)


	//   ....[0]....
.L_795:
        /*002c*/ 	.word	0x00000010


	//----- nvinfo : EIATTR_MAX_THREADS
	.align		4
.L_796:
        /*0030*/ 	.byte	0x04, 0x05
        /*0032*/ 	.short	(.L_798 - .L_797)
.L_797:
        /*0034*/ 	.word	0x00000180
        /*0038*/ 	.word	0x00000001
        /*003c*/ 	.word	0x00000001


	//----- nvinfo : EIATTR_CBANK_PARAM_SIZE
	.align		4
.L_798:
        /*0040*/ 	.byte	0x03, 0x19
        /*0042*/ 	.short	0x0a00


	//----- nvinfo : EIATTR_PARAM_CBANK
	.align		4
        /*0044*/ 	.byte	0x04, 0x0a
        /*0046*/ 	.short	(.L_800 - .L_799)
	.align		4
.L_799:
        /*0048*/ 	.word	index@(.nv.constant0._ZN7cutlass13device_kernelIN5flash11enable_sm90INS1_16FlashAttnFwdSm90INS1_25CollectiveMainloopFwdSm90ILi2EN4cute5tupleIJNS5_1CILi1EEES8_S8_EEENS6_IJNS7_ILi128EEENS7_ILi96EEENS7_ILi64EEEEEELi256ENS_6half_tEfNS_4arch4Sm90ELb1ELb0ELb0ELb1ELb0ELb0ELb0ELb1ELb0ELb0ELb0ELb0EEENS1_21CollectiveEpilogueFwdINS6_IJSA_NS7_ILi256EEESB_EEES9_SE_SG_Li256ELb1ELb0ELb0ELb0EEENS1_36VarlenDynamicPersistentTileSchedulerILi128ELi96ELi256ELi32ELb0ELb0ELb1ELb1ELb1ELb1EEEEEEEEEvNT_6ParamsE)
        /*004c*/ 	.short	0x0380
        /*004e*/ 	.short	0x0a00


	//----- nvinfo : EIATTR_SW_WAR
	.align		4
.L_800:
        /*0050*/ 	.byte	0x04, 0x36
        /*0052*/ 	.short	(.L_802 - .L_801)
.L_801:
        /*0054*/ 	.word	0x00000008
.L_802:


//--------------------- .nv.info._ZN7cutlass13device_kernelIN5flash11enable_sm90INS1_16FlashAttnFwdSm90INS1_25CollectiveMainloopFwdSm90ILi2EN4cute5tupleIJNS5_1CILi1EEES8_S8_EEENS6_IJNS7_ILi128EEENS7_ILi96EEENS7_ILi64EEEEEELi256ENS_6half_tEfNS_4arch4Sm90ELb1ELb0ELb0ELb1ELb0ELb1ELb0ELb1ELb0ELb0ELb0ELb0EEENS1_21CollectiveEpilogueFwdINS6_IJSA_NS7_ILi256EEESB_EEES9_SE_SG_Li256ELb1ELb0ELb0ELb0EEENS1_36VarlenDynamicPersistentTileSchedulerILi128ELi96ELi256ELi32ELb0ELb0ELb1ELb1ELb1ELb1EEEEEEEEEvNT_6ParamsE --------------------------
	.section	.nv.info._ZN7cutlass13device_kernelIN5flash11enable_sm90INS1_16FlashAttnFwdSm90INS1_25CollectiveMainloopFwdSm90ILi2EN4cute5tupleIJNS5_1CILi1EEES8_S8_EEENS6_IJNS7_ILi128EEENS7_ILi96EEENS7_ILi64EEEEEELi256ENS_6half_tEfNS_4arch4Sm90ELb1ELb0ELb0ELb1ELb0ELb1ELb0ELb1ELb0ELb0ELb0ELb0EEENS1_21CollectiveEpilogueFwdINS6_IJSA_NS7_ILi256EEESB_EEES9_SE_SG_Li256ELb1ELb0ELb0ELb0EEENS1_36VarlenDynamicPersistentTileSchedulerILi128ELi96ELi256ELi32ELb0ELb0ELb1ELb1ELb1ELb1EEEEEEEEEvNT_6ParamsE,"",@"SHT_CUDA_INFO"
	.sectionflags	@""
	.align	4


	//----- nvinfo : EIATTR_CUDA_API_VERSION
	.align		4
        /*0000*/ 	.byte	0x04, 0x37
        /*0002*/ 	.short	(.L_804 - .L_803)
.L_803:
        /*0004*/ 	.word	0x00000082


	//----- nvinfo : EIATTR_KPARAM_INFO
	.align		4
.L_804:
        /*0008*/ 	.byte	0x04, 0x17
        /*000a*/ 	.short	(.L_806 - .L_805)
.L_805:
        /*000c*/ 	.word	0x00000000
        /*0010*/ 	.short	0x0000
        /*0012*/ 	.short	0x0000
        /*0014*/ 	.byte	0x00, 0xf0, 0x01, 0x28


	//----- nvinfo : EIATTR_SPARSE_MMA_MASK
	.align		4
.L_806:
        /*0018*/ 	.byte	0x03, 0x50
        /*001a*/ 	.short	0x0000


	//----- nvinfo : EIATTR_MAXREG_COUNT
	.align		4
        /*001c*/ 	.byte	0x03, 0x1b
        /*001e*/ 	.short	0x00a8


	//----- nvinfo : EIATTR_MERCURY_ISA_VERSION
	.align		4
        /*0020*/ 	.byte	0x03, 0x5f
        /*0022*/ 	.short	0x0101


	//----- nvinfo : EIATTR_VRC_CTA_INIT_COUNT
	.align		4
        /*0024*/ 	.byte	0x02, 0x4a
	.zero		1
	.zero		1


	//----- nvinfo : EIATTR_EXIT_INSTR_OFFSETS
	.align		4
        /*0028*/ 	.byte	0x04, 0x1c
        /*002a*/ 	.short	(.L_808 - .L_807)


	//   ....[0]....
.L_807:
        /*002c*/ 	.word	0x00000010


	//----- nvinfo : EIATTR_MAX_THREADS
	.align		4
.L_808:
        /*0030*/ 	.byte	0x04, 0x05
        /*0032*/ 	.short	(.L_810 - .L_809)
.L_809:
        /*0034*/ 	.word	0x00000180
        /*0038*/ 	.word	0x00000001
        /*003c*/ 	.word	0x00000001


	//----- nvinfo : EIATTR_CBANK_PARAM_SIZE
	.align		4
.L_810:
        /*0040*/ 	.byte	0x03, 0x19
        /*0042*/ 	.short	0x0a00


	//----- nvinfo : EIATTR_PARAM_CBANK
	.align		4
        /*0044*/ 	.byte	0x04, 0x0a
        /*0046*/ 	.short	(.L_812 - .L_811)
	.align		4
.L_811:
        /*0048*/ 	.word	index@(.nv.constant0._ZN7cutlass13device_kernelIN5flash11enable_sm90INS1_16FlashAttnFwdSm90INS1_25CollectiveMainloopFwdSm90ILi2EN4cute5tupleIJNS5_1CILi1EEES8_S8_EEENS6_IJNS7_ILi128EEENS7_ILi96EEENS7_ILi64EEEEEELi256ENS_6half_tEfNS_4arch4Sm90ELb1ELb0ELb0ELb1ELb0ELb1ELb0ELb1ELb0ELb0ELb0ELb0EEENS1_21CollectiveEpilogueFwdINS6_IJSA_NS7_ILi256EEESB_EEES9_SE_SG_Li256ELb1ELb0ELb0ELb0EEENS1_36VarlenDynamicPersistentTileSchedulerILi128ELi96ELi256ELi32ELb0ELb0ELb1ELb1ELb1ELb1EEEEEEEEEvNT_6ParamsE)
        /*004c*/ 	.short	0x0380
        /*004e*/ 	.short	0x0a00


	//----- nvinfo : EIATTR_SW_WAR
	.align		4
.L_812:
        /*0050*/ 	.byte	0x04, 0x36
        /*0052*/ 	.short	(.L_814 - .L_813)
.L_813:
        /*0054*/ 	.word	0x00000008
.L_814:


//--------------------- .nv.info._ZN7cutlass13device_kernelIN5flash11enable_sm90INS1_16FlashAttnFwdSm90INS1_25CollectiveMainloopFwdSm90ILi2EN4cute5tupleIJNS5_1CILi1EEES8_S8_EEENS6_IJNS7_ILi128EEENS7_ILi96EEENS7_ILi64EEEEEELi256ENS_6half_tEfNS_4arch4Sm90ELb1ELb0ELb0ELb1ELb0ELb0ELb1ELb1ELb0ELb0ELb0ELb0EEENS1_21CollectiveEpilogueFwdINS6_IJSA_NS7_ILi256EEESB_EEES9_SE_SG_Li256ELb1ELb0ELb0ELb0EEENS1_36VarlenDynamicPersistentTileSchedulerILi128ELi96ELi256ELi32ELb0ELb0ELb1ELb1ELb1ELb1EEEEEEEEEvNT_6ParamsE --------------------------
	.section	.nv.info._ZN7cutlass13device_kernelIN5flash11enable_sm90INS1_16FlashAttnFwdSm90INS1_25CollectiveMainloopFwdSm90ILi2EN4cute5tupleIJNS5_1CILi1EEES8_S8_EEENS6_IJNS7_ILi128EEENS7_ILi96EEENS7_ILi64EEEEEELi256ENS_6half_tEfNS_4arch4Sm90ELb1ELb0ELb0ELb1ELb0ELb0ELb1ELb1ELb0ELb0ELb0ELb0EEENS1_21CollectiveEpilogueFwdINS6_IJSA_NS7_ILi256EEESB_EEES9_SE_SG_Li256ELb1ELb0ELb0ELb0EEENS1_36VarlenDynamicPersistentTileSchedulerILi128ELi96ELi256ELi32ELb0ELb0ELb1ELb1ELb1ELb1EEEEEEEEEvNT_6ParamsE,"",@"SHT_CUDA_INFO"
	.sectionflags	@""
	.align	4


	//----- nvinfo : EIATTR_CUDA_API_VERSION
	.align		4
        /*0000*/ 	.byte	0x04, 0x37
        /*0002*/ 	.short	(.L_816 - .L_815)
.L_815:
        /*0004*/ 	.word	0x00000082


	//----- nvinfo : EIATTR_KPARAM_INFO
	.align		4
.L_816:
        /*0008*/ 	.byte	0x04, 0x17
        /*000a*/ 	.short	(.L_818 - .L_817)
.L_817:
        /*000c*/ 	.word	0x00000000
        /*0010*/ 	.short	0x0000
        /*0012*/ 	.short	0x0000
        /*0014*/ 	.byte	0x00, 0xf0, 0x01, 0x2c


	//----- nvinfo : EIATTR_SPARSE_MMA_MASK
	.align		4
.L_818:
        /*0018*/ 	.byte	0x03, 0x50
        /*001a*/ 	.short	0x0000


	//----- nvinfo : EIATTR_MAXREG_COUNT
	.align		4
        /*001c*/ 	.byte	0x03, 0x1b
        /*001e*/ 	.short	0x00a8


	//----- nvinfo : EIATTR_MERCURY_ISA_VERSION
	.align		4
        /*0020*/ 	.byte	0x03, 0x5f
        /*0022*/ 	.short	0x0101


	//----- nvinfo : EIATTR_VRC_CTA_INIT_COUNT
	.align		4
        /*0024*/ 	.byte	0x02, 0x4a
	.zero		1
	.zero		1


	//----- nvinfo : EIATTR_EXIT_INSTR_OFFSETS
	.align		4
        /*0028*/ 	.byte	0x04, 0x1c
        /*002a*/ 	.short	(.L_820 - .L_819)


	//   ....[0]....
.L_819:
        /*002c*/ 	.word	0x00000010


	//----- nvinfo : EIATTR_MAX_THREADS
	.align		4
.L_820:
        /*0030*/ 	.byte	0x04, 0x05
        /*0032*/ 	.short	(.L_822 - .L_821)
.L_821:
        /*0034*/ 	.word	0x00000180
        /*0038*/ 	.word	0x00000001
        /*003c*/ 	.word	0x00000001


	//----- nvinfo : EIATTR_CBANK_PARAM_SIZE
	.align		4
.L_822:
        /*0040*/ 	.byte	0x03, 0x19
        /*0042*/ 	.short	0x0b00


	//----- nvinfo : EIATTR_PARAM_CBANK
	.align		4
        /*0044*/ 	.byte	0x04, 0x0a
        /*0046*/ 	.short	(.L_824 - .L_823)
	.align		4
.L_823:
        /*0048*/ 	.word	index@(.nv.constant0._ZN7cutlass13device_kernelIN5flash11enable_sm90INS1_16FlashAttnFwdSm90INS1_25CollectiveMainloopFwdSm90ILi2EN4cute5tupleIJNS5_1CILi1EEES8_S8_EEENS6_IJNS7_ILi128EEENS7_ILi96EEENS7_ILi64EEEEEELi256ENS_6half_tEfNS_4arch4Sm90ELb1ELb0ELb0ELb1ELb0ELb0ELb1ELb1ELb0ELb0ELb0ELb0EEENS1_21CollectiveEpilogueFwdINS6_IJSA_NS7_ILi256EEESB_EEES9_SE_SG_Li256ELb1ELb0ELb0ELb0EEENS1_36VarlenDynamicPersistentTileSchedulerILi128ELi96ELi256ELi32ELb0ELb0ELb1ELb1ELb1ELb1EEEEEEEEEvNT_6ParamsE)
        /*004c*/ 	.short	0x0380
        /*004e*/ 	.short	0x0b00


	//----- nvinfo : EIATTR_SW_WAR
	.align		4
.L_824:
        /*0050*/ 	.byte	0x04, 0x36
        /*0052*/ 	.short	(.L_826 - .L_825)
.L_825:
        /*0054*/ 	.word	0x00000008
.L_826:


//--------------------- .nv.info._ZN7cutlass13device_kernelIN5flash11enable_sm90INS1_16FlashAttnFwdSm90INS1_25CollectiveMainloopFwdSm90ILi2EN4cute5tupleIJNS5_1CILi1EEES8_S8_EEENS6_IJNS7_ILi128EEENS7_ILi96EEENS7_ILi64EEEEEELi256ENS_6half_tEfNS_4arch4Sm90ELb1ELb0ELb0ELb1ELb0ELb1ELb1ELb1ELb0ELb0ELb0ELb0EEENS1_21CollectiveEpilogueFwdINS6_IJSA_NS7_ILi256EEESB_EEES9_SE_SG_Li256ELb1ELb0ELb0ELb0EEENS1_36VarlenDynamicPersistentTileSchedulerILi128ELi96ELi256ELi32ELb0ELb0ELb1ELb1ELb1ELb1EEEEEEEEEvNT_6ParamsE --------------------------
	.section	.nv.info._ZN7cutlass13device_kernelIN5flash11enable_sm90INS1_16FlashAttnFwdSm90INS1_25CollectiveMainloopFwdSm90ILi2EN4cute5tupleIJNS5_1CILi1EEES8_S8_EEENS6_IJNS7_ILi128EEENS7_ILi96EEENS7_ILi64EEEEEELi256ENS_6half_tEfNS_4arch4Sm90ELb1ELb0ELb0ELb1ELb0ELb1ELb1ELb1ELb0ELb0ELb0ELb0EEENS1_21CollectiveEpilogueFwdINS6_IJSA_NS7_ILi256EEESB_EEES9_SE_SG_Li256ELb1ELb0ELb0ELb0EEENS1_36VarlenDynamicPersistentTileSchedulerILi128ELi96ELi256ELi32ELb0ELb0ELb1ELb1ELb1ELb1EEEEEEEEEvNT_6ParamsE,"",@"SHT_CUDA_INFO"
	.sectionflags	@""
	.align	4


	//----- nvinfo : EIATTR_CUDA_API_VERSION
	.align		4
        /*0000*/ 	.byte	0x04, 0x37
        /*0002*/ 	.short	(.L_828 - .L_827)
.L_827:
        /*0004*/ 	.word	0x00000082


	//----- nvinfo : EIATTR_KPARAM_INFO
	.align		4
.L_828:
        /*0008*/ 	.byte	0x04, 0x17
        /*000a*/ 	.short	(.L_830 - .L_829)
.L_829:
        /*000c*/ 	.word	0x00000000
        /*0010*/ 	.short	0x0000
        /*0012*/ 	.short	0x0000
        /*0014*/ 	.byte	0x00, 0xf0, 0x01, 0x2c


	//----- nvinfo : EIATTR_SPARSE_MMA_MASK
	.align		4
.L_830:
        /*0018*/ 	.byte	0x03, 0x50
        /*001a*/ 	.short	0x0000


	//----- nvinfo : EIATTR_MAXREG_COUNT
	.align		4
        /*001c*/ 	.byte	0x03, 0x1b
        /*001e*/ 	.short	0x00a8


	//----- nvinfo : EIATTR_MERCURY_ISA_VERSION
	.align		4
        /*0020*/ 	.byte	0x03, 0x5f
        /*0022*/ 	.short	0x0101


	//----- nvinfo : EIATTR_VRC_CTA_INIT_COUNT
	.align		4
        /*0024*/ 	.byte	0x02, 0x4a
	.zero		1
	.zero		1


	//----- nvinfo : EIATTR_EXIT_INSTR_OFFSETS
	.align		4
        /*0028*/ 	.byte	0x04, 0x1c
        /*002a*/ 	.short	(.L_832 - .L_831)


	//   ....[0]....
.L_831:
        /*002c*/ 	.word	0x00000010


	//----- nvinfo : EIATTR_MAX_THREADS
	.align		4
.L_832:
        /*0030*/ 	.byte	0x04, 0x05
        /*0032*/ 	.short	(.L_834 - .L_833)
.L_833:
        /*0034*/ 	.word	0x00000180
        /*0038*/ 	.word	0x00000001
        /*003c*/ 	.word	0x00000001


	//----- nvinfo : EIATTR_CBANK_PARAM_SIZE
	.align		4
.L_834:
        /*0040*/ 	.byte	0x03, 0x19
        /*0042*/ 	.short	0x0b00


	//----- nvinfo : EIATTR_PARAM_CBANK
	.align		4
        /*0044*/ 	.byte	0x04, 0x0a
        /*0046*/ 	.short	(.L_836 - .L_835)
	.align		4
.L_835:
        /*0048*/ 	.word	index@(.nv.constant0._ZN7cutlass13device_kernelIN5flash11enable_sm90INS1_16FlashAttnFwdSm90INS1_25CollectiveMainloopFwdSm90ILi2EN4cute5tupleIJNS5_1CILi1EEES8_S8_EEENS6_IJNS7_ILi128EEENS7_ILi96EEENS7_ILi64EEEEEELi256ENS_6half_tEfNS_4arch4Sm90ELb1ELb0ELb0ELb1ELb0ELb1ELb1ELb1ELb0ELb0ELb0ELb0EEENS1_21CollectiveEpilogueFwdINS6_IJSA_NS7_ILi256EEESB_EEES9_SE_SG_Li256ELb1ELb0ELb0ELb0EEENS1_36VarlenDynamicPersistentTileSchedulerILi128ELi96ELi256ELi32ELb0ELb0ELb1ELb1ELb1ELb1EEEEEEEEEvNT_6ParamsE)
        /*004c*/ 	.short	0x0380
        /*004e*/ 	.short	0x0b00


	//----- nvinfo : EIATTR_SW_WAR
	.align		4
.L_836:
        /*0050*/ 	.byte	0x04, 0x36
        /*0052*/ 	.short	(.L_838 - .L_837)
.L_837:
        /*0054*/ 	.word	0x00000008
.L_838:


//--------------------- .nv.callgraph             --------------------------
	.section	.nv.callgraph,"",@"SHT_CUDA_CALLGRAPH"
	.align	4
	.sectionentsize	8
	.align		4
        /*0000*/ 	.word	0x00000000
	.align		4
        /*0004*/ 	.word	0xffffffff
	.align		4
        /*0008*/ 	.word	0x00000000
	.align		4
        /*000c*/ 	.word	0xfffffffe
	.align		4
        /*0010*/ 	.word	0x00000000
	.align		4
        /*0014*/ 	.word	0xfffffffd
	.align		4
        /*0018*/ 	.word	0x00000000
	.align		4
        /*001c*/ 	.word	0xfffffffc


//--------------------- .nv.constant4             --------------------------
	.section	.nv.constant4,"a",@progbits
	.align	8
	.align		8
.nv.constant4:
        /*0000*/ 	.dword	_ZN67_INTERNAL_3a3c6465_31_flash_fwd_hdimdiff_fp16_sm90_cu_bdbb69e5_38624cuda3std3__45__cpo5beginE
	.align		8
        /*0008*/ 	.dword	_ZN67_INTERNAL_3a3c6465_31_flash_fwd_hdimdiff_fp16_sm90_cu_bdbb69e5_38624cuda3std3__45__cpo3endE
	.align		8
        /*0010*/ 	.dword	_ZN67_INTERNAL_3a3c6465_31_flash_fwd_hdimdiff_fp16_sm90_cu_bdbb69e5_38624cuda3std3__45__cpo6cbeginE
	.align		8
        /*0018*/ 	.dword	_ZN67_INTERNAL_3a3c6465_31_flash_fwd_hdimdiff_fp16_sm90_cu_bdbb69e5_38624cuda3std3__45__cpo4cendE
	.align		8
        /*0020*/ 	.dword	_ZN67_INTERNAL_3a3c6465_31_flash_fwd_hdimdiff_fp16_sm90_cu_bdbb69e5_38624cuda3std3__469_GLOBAL__N__3a3c6465_31_flash_fwd_hdimdiff_fp16_sm90_cu_bdbb69e5_38626ignoreE
	.align		8
        /*0028*/ 	.dword	_ZN67_INTERNAL_3a3c6465_31_flash_fwd_hdimdiff_fp16_sm90_cu_bdbb69e5_38624cuda3std3__419piecewise_constructE
	.align		8
        /*0030*/ 	.dword	_ZN67_INTERNAL_3a3c6465_31_flash_fwd_hdimdiff_fp16_sm90_cu_bdbb69e5_38624cuda3std3__48in_placeE
	.align		8
        /*0038*/ 	.dword	_ZN67_INTERNAL_3a3c6465_31_flash_fwd_hdimdiff_fp16_sm90_cu_bdbb69e5_38624cuda3std6ranges3__45__cpo4swapE
	.align		8
        /*0040*/ 	.dword	_ZN67_INTERNAL_3a3c6465_31_flash_fwd_hdimdiff_fp16_sm90_cu_bdbb69e5_38624cuda3std6ranges3__45__cpo9iter_moveE
	.align		8
        /*0048*/ 	.dword	_ZN67_INTERNAL_3a3c6465_31_flash_fwd_hdimdiff_fp16_sm90_cu_bdbb69e5_38624cute7productE
	.align		8
        /*0050*/ 	.dword	_ZN67_INTERNAL_3a3c6465_31_flash_fwd_hdimdiff_fp16_sm90_cu_bdbb69e5_38624cute1_E


//--------------------- .text._ZN7cutlass13device_kernelIN5flash11enable_sm90INS1_16FlashAttnFwdSm90INS1_25CollectiveMainloopFwdSm90ILi2EN4cute5tupleIJNS5_1CILi1EEES8_S8_EEENS6_IJNS7_ILi128EEESA_NS7_ILi192EEEEEELi128ENS_6half_tEfNS_4arch4Sm90ELb0ELb0ELb0ELb0ELb0ELb0ELb0ELb1ELb1ELb0ELb0ELb0EEENS1_21CollectiveEpilogueFwdINS6_IJSA_SA_SA_EEES9_SD_SF_Li256ELb0ELb0ELb0ELb0EEENS1_29StaticPersistentTileSchedulerILb0EEEEEEEEEvNT_6ParamsE --------------------------
	.section	.text._ZN7cutlass13device_kernelIN5flash11enable_sm90INS1_16FlashAttnFwdSm90INS1_25CollectiveMainloopFwdSm90ILi2EN4cute5tupleIJNS5_1CILi1EEES8_S8_EEENS6_IJNS7_ILi128EEESA_NS7_ILi192EEEEEELi128ENS_6half_tEfNS_4arch4Sm90ELb0ELb0ELb0ELb0ELb0ELb0ELb0ELb1ELb1ELb0ELb0ELb0EEENS1_21CollectiveEpilogueFwdINS6_IJSA_SA_SA_EEES9_SD_SF_Li256ELb0ELb0ELb0ELb0EEENS1_29StaticPersistentTileSchedulerILb0EEEEEEEEEvNT_6ParamsE,"ax",@progbits
	.align	128
.text._ZN7cutlass13device_kernelIN5flash11enable_sm90INS1_16FlashAttnFwdSm90INS1_25CollectiveMainloopFwdSm90ILi2EN4cute5tupleIJNS5_1CILi1EEES8_S8_EEENS6_IJNS7_ILi128EEESA_NS7_ILi192EEEEEELi128ENS_6half_tEfNS_4arch4Sm90ELb0ELb0ELb0ELb0ELb0ELb0ELb0ELb1ELb1ELb0ELb0ELb0EEENS1_21CollectiveEpilogueFwdINS6_IJSA_SA_SA_EEES9_SD_SF_Li256ELb0ELb0ELb0ELb0EEENS1_29StaticPersistentTileSchedulerILb0EEEEEEEEEvNT_6ParamsE:
        .type           _ZN7cutlass13device_kernelIN5flash11enable_sm90INS1_16FlashAttnFwdSm90INS1_25CollectiveMainloopFwdSm90ILi2EN4cute5tupleIJNS5_1CILi1EEES8_S8_EEENS6_IJNS7_ILi128EEESA_NS7_ILi192EEEEEELi128ENS_6half_tEfNS_4arch4Sm90ELb0ELb0ELb0ELb0ELb0ELb0ELb0ELb1ELb1ELb0ELb0ELb0EEENS1_21CollectiveEpilogueFwdINS6_IJSA_SA_SA_EEES9_SD_SF_Li256ELb0ELb0ELb0ELb0EEENS1_29StaticPersistentTileSchedulerILb0EEEEEEEEEvNT_6ParamsE,@function
        .size           _ZN7cutlass13device_kernelIN5flash11enable_sm90INS1_16FlashAttnFwdSm90INS1_25CollectiveMainloopFwdSm90ILi2EN4cute5tupleIJNS5_1CILi1EEES8_S8_EEENS6_IJNS7_ILi128EEESA_NS7_ILi192EEEEEELi128ENS_6half_tEfNS_4arch4Sm90ELb0ELb0ELb0ELb0ELb0ELb0ELb0ELb1ELb1ELb0ELb0ELb0EEENS1_21CollectiveEpilogueFwdINS6_IJSA_SA_SA_EEES9_SD_SF_Li256ELb0ELb0ELb0ELb0EEENS1_29StaticPersistentTileSchedulerILb0EEEEEEEEEvNT_6ParamsE,(.L_x_46 - _ZN7cutlass13device_kernelIN5flash11enable_sm90INS1_16FlashAttnFwdSm90INS1_25CollectiveMainloopFwdSm90ILi2EN4cute5tupleIJNS5_1CILi1EEES8_S8_EEENS6_IJNS7_ILi128EEESA_NS7_ILi192EEEEEELi128ENS_6half_tEfNS_4arch4Sm90ELb0ELb0ELb0ELb0ELb0ELb0ELb0ELb1ELb1ELb0ELb0ELb0EEENS1_21CollectiveEpilogueFwdINS6_IJSA_SA_SA_EEES9_SD_SF_Li256ELb0ELb0ELb0ELb0EEENS1_29StaticPersistentTileSchedulerILb0EEEEEEEEEvNT_6ParamsE)
        .other          _ZN7cutlass13device_kernelIN5flash11enable_sm90INS1_16FlashAttnFwdSm90INS1_25CollectiveMainloopFwdSm90ILi2EN4cute5tupleIJNS5_1CILi1EEES8_S8_EEENS6_IJNS7_ILi128EEESA_NS7_ILi192EEEEEELi128ENS_6half_tEfNS_4arch4Sm90ELb0ELb0ELb0ELb0ELb0ELb0ELb0ELb1ELb1ELb0ELb0ELb0EEENS1_21CollectiveEpilogueFwdINS6_IJSA_SA_SA_EEES9_SD_SF_Li256ELb0ELb0ELb0ELb0EEENS1_29StaticPersistentTileSchedulerILb0EEEEEEEEEvNT_6ParamsE,@"STO_CUDA_ENTRY STV_DEFAULT"
_ZN7cutlass13device_kernelIN5flash11enable_sm90INS1_16FlashAttnFwdSm90INS1_25CollectiveMainloopFwdSm90ILi2EN4cute5tupleIJNS5_1CILi1EEES8_S8_EEENS6_IJNS7_ILi128EEESA_NS7_ILi192EEEEEELi128ENS_6half_tEfNS_4arch4Sm90ELb0ELb0ELb0ELb0ELb0ELb0ELb0ELb1ELb1ELb0ELb0ELb0EEENS1_21CollectiveEpilogueFwdINS6_IJSA_SA_SA_EEES9_SD_SF_Li256ELb0ELb0ELb0ELb0EEENS1_29StaticPersistentTileSchedulerILb0EEEEEEEEEvNT_6ParamsE:
[----:B------:R-:W-:Y:S01]  /*0000*/  LDC R1, c[0x0][0x37c] ;  /* 0x0000df00ff017b82 */ /* 0x000fe20000000800 */
[----:B------:R-:W-:Y:S05]  /*0010*/  EXIT ;  /* 0x000000000000794d */ /* 0x000fea0003800000 */
.L_x_0:
[----:B------:R-:W-:-:S00]  /*0020*/  BRA `(.L_x_0) ;  /* 0xfffffffc00fc7947 */ /* 0x000fc0000383ffff */
[----:B------:R-:W-:-:S00]  /*0030*/  NOP ;  /* 0x0000000000007918 */ /* 0x000fc00000000000 */
        /* <DEDUP_REMOVED lines=12> */
.L_x_46:


//--------------------- .text._ZN7cutlass13device_kernelIN5flash11enable_sm90INS1_16FlashAttnFwdSm90INS1_25CollectiveMainloopFwdSm90ILi2EN4cute5tupleIJNS5_1CILi2EEENS7_ILi1EEES9_EEENS6_IJNS7_ILi128EEESB_NS7_ILi192EEEEEELi128ENS_6half_tEfNS_4arch4Sm90ELb0ELb0ELb0ELb0ELb0ELb0ELb0ELb1ELb1ELb0ELb0ELb0EEENS1_21CollectiveEpilogueFwdINS6_IJSB_SB_SB_EEESA_SE_SG_Li256ELb0ELb0ELb0ELb0EEENS1_29StaticPersistentTileSchedulerILb0EEEEEEEEEvNT_6ParamsE --------------------------
	.section	.text._ZN7cutlass13device_kernelIN5flash11enable_sm90INS1_16FlashAttnFwdSm90INS1_25CollectiveMainloopFwdSm90ILi2EN4cute5tupleIJNS5_1CILi2EEENS7_ILi1EEES9_EEENS6_IJNS7_ILi128EEESB_NS7_ILi192EEEEEELi128ENS_6half_tEfNS_4arch4Sm90ELb0ELb0ELb0ELb0ELb0ELb0ELb0ELb1ELb1ELb0ELb0ELb0EEENS1_21CollectiveEpilogueFwdINS6_IJSB_SB_SB_EEESA_SE_SG_Li256ELb0ELb0ELb0ELb0EEENS1_29StaticPersistentTileSchedulerILb0EEEEEEEEEvNT_6ParamsE,"ax",@progbits
	.align	128
.text._ZN7cutlass13device_kernelIN5flash11enable_sm90INS1_16FlashAttnFwdSm90INS1_25CollectiveMainloopFwdSm90ILi2EN4cute5tupleIJNS5_1CILi2EEENS7_ILi1EEES9_EEENS6_IJNS7_ILi128EEESB_NS7_ILi192EEEEEELi128ENS_6half_tEfNS_4arch4Sm90ELb0ELb0ELb0ELb0ELb0ELb0ELb0ELb1ELb1ELb0ELb0ELb0EEENS1_21CollectiveEpilogueFwdINS6_IJSB_SB_SB_EEESA_SE_SG_Li256ELb0ELb0ELb0ELb0EEENS1_29StaticPersistentTileSchedulerILb0EEEEEEEEEvNT_6ParamsE:
        .type           _ZN7cutlass13device_kernelIN5flash11enable_sm90INS1_16FlashAttnFwdSm90INS1_25CollectiveMainloopFwdSm90ILi2EN4cute5tupleIJNS5_1CILi2EEENS7_ILi1EEES9_EEENS6_IJNS7_ILi128EEESB_NS7_ILi192EEEEEELi128ENS_6half_tEfNS_4arch4Sm90ELb0ELb0ELb0ELb0ELb0ELb0ELb0ELb1ELb1ELb0ELb0ELb0EEENS1_21CollectiveEpilogueFwdINS6_IJSB_SB_SB_EEESA_SE_SG_Li256ELb0ELb0ELb0ELb0EEENS1_29StaticPersistentTileSchedulerILb0EEEEEEEEEvNT_6ParamsE,@function
        .size           _ZN7cutlass13device_kernelIN5flash11enable_sm90INS1_16FlashAttnFwdSm90INS1_25CollectiveMainloopFwdSm90ILi2EN4cute5tupleIJNS5_1CILi2EEENS7_ILi1EEES9_EEENS6_IJNS7_ILi128EEESB_NS7_ILi192EEEEEELi128ENS_6half_tEfNS_4arch4Sm90ELb0ELb0ELb0ELb0ELb0ELb0ELb0ELb1ELb1ELb0ELb0ELb0EEENS1_21CollectiveEpilogueFwdINS6_IJSB_SB_SB_EEESA_SE_SG_Li256ELb0ELb0ELb0ELb0EEENS1_29StaticPersistentTileSchedulerILb0EEEEEEEEEvNT_6ParamsE,(.L_x_47 - _ZN7cutlass13device_kernelIN5flash11enable_sm90INS1_16FlashAttnFwdSm90INS1_25CollectiveMainloopFwdSm90ILi2EN4cute5tupleIJNS5_1CILi2EEENS7_ILi1EEES9_EEENS6_IJNS7_ILi128EEESB_NS7_ILi192EEEEEELi128ENS_6half_tEfNS_4arch4Sm90ELb0ELb0ELb0ELb0ELb0ELb0ELb0ELb1ELb1ELb0ELb0ELb0EEENS1_21CollectiveEpilogueFwdINS6_IJSB_SB_SB_EEESA_SE_SG_Li256ELb0ELb0ELb0ELb0EEENS1_29StaticPersistentTileSchedulerILb0EEEEEEEEEvNT_6ParamsE)
        .other          _ZN7cutlass13device_kernelIN5flash11enable_sm90INS1_16FlashAttnFwdSm90INS1_25CollectiveMainloopFwdSm90ILi2EN4cute5tupleIJNS5_1CILi2EEENS7_ILi1EEES9_EEENS6_IJNS7_ILi128EEESB_NS7_ILi192EEEEEELi128ENS_6half_tEfNS_4arch4Sm90ELb0ELb0ELb0ELb0ELb0ELb0ELb0ELb1ELb1ELb0ELb0ELb0EEENS1_21CollectiveEpilogueFwdINS6_IJSB_SB_SB_EEESA_SE_SG_Li256ELb0ELb0ELb0ELb0EEENS1_29StaticPersistentTileSchedulerILb0EEEEEEEEEvNT_6ParamsE,@"STO_CUDA_ENTRY STV_DEFAULT"
_ZN7cutlass13device_kernelIN5flash11enable_sm90INS1_16FlashAttnFwdSm90INS1_25CollectiveMainloopFwdSm90ILi2EN4cute5tupleIJNS5_1CILi2EEENS7_ILi1EEES9_EEENS6_IJNS7_ILi128EEESB_NS7_ILi192EEEEEELi128ENS_6half_tEfNS_4arch4Sm90ELb0ELb0ELb0ELb0ELb0ELb0ELb0ELb1ELb1ELb0ELb0ELb0EEENS1_21CollectiveEpilogueFwdINS6_IJSB_SB_SB_EEESA_SE_SG_Li256ELb0ELb0ELb0ELb0EEENS1_29StaticPersistentTileSchedulerILb0EEEEEEEEEvNT_6ParamsE:
[----:B------:R-:W-:Y:S01]  /*0000*/  LDC R1, c[0x0][0x37c] ;  /* 0x0000df00ff017b82 */ /* 0x000fe20000000800 */
[----:B------:R-:W-:Y:S05]  /*0010*/  EXIT ;  /* 0x000000000000794d */ /* 0x000fea0003800000 */
.L_x_1:
        /* <DEDUP_REMOVED lines=14> */
.L_x_47:


//--------------------- .text._ZN7cutlass13device_kernelIN5flash11enable_sm90INS1_16FlashAttnFwdSm90INS1_25CollectiveMainloopFwdSm90ILi2EN4cute5tupleIJNS5_1CILi1EEES8_S8_EEENS6_IJNS7_ILi128EEESA_NS7_ILi192EEEEEELi128ENS_6half_tEfNS_4arch4Sm90ELb0ELb0ELb0ELb1ELb0ELb0ELb0ELb1ELb1ELb0ELb0ELb0EEENS1_21CollectiveEpilogueFwdINS6_IJSA_SA_SA_EEES9_SD_SF_Li256ELb1ELb0ELb0ELb0EEENS1_36VarlenDynamicPersistentTileSchedulerILi128ELi128ELi256ELi32ELb0ELb0ELb1ELb0ELb1ELb1EEEEEEEEEvNT_6ParamsE --------------------------
	.section	.text._ZN7cutlass13device_kernelIN5flash11enable_sm90INS1_16FlashAttnFwdSm90INS1_25CollectiveMainloopFwdSm90ILi2EN4cute5tupleIJNS5_1CILi1EEES8_S8_EEENS6_IJNS7_ILi128EEESA_NS7_ILi192EEEEEELi128ENS_6half_tEfNS_4arch4Sm90ELb0ELb0ELb0ELb1ELb0ELb0ELb0ELb1ELb1ELb0ELb0ELb0EEENS1_21CollectiveEpilogueFwdINS6_IJSA_SA_SA_EEES9_SD_SF_Li256ELb1ELb0ELb0ELb0EEENS1_36VarlenDynamicPersistentTileSchedulerILi128ELi128ELi256ELi32ELb0ELb0ELb1ELb0ELb1ELb1EEEEEEEEEvNT_6ParamsE,"ax",@progbits
	.align	128
.text._ZN7cutlass13device_kernelIN5flash11enable_sm90INS1_16FlashAttnFwdSm90INS1_25CollectiveMainloopFwdSm90ILi2EN4cute5tupleIJNS5_1CILi1EEES8_S8_EEENS6_IJNS7_ILi128EEESA_NS7_ILi192EEEEEELi128ENS_6half_tEfNS_4arch4Sm90ELb0ELb0ELb0ELb1ELb0ELb0ELb0ELb1ELb1ELb0ELb0ELb0EEENS1_21CollectiveEpilogueFwdINS6_IJSA_SA_SA_EEES9_SD_SF_Li256ELb1ELb0ELb0ELb0EEENS1_36VarlenDynamicPersistentTileSchedulerILi128ELi128ELi256ELi32ELb0ELb0ELb1ELb0ELb1ELb1EEEEEEEEEvNT_6ParamsE:
        .type           _ZN7cutlass13device_kernelIN5flash11enable_sm90INS1_16FlashAttnFwdSm90INS1_25CollectiveMainloopFwdSm90ILi2EN4cute5tupleIJNS5_1CILi1EEES8_S8_EEENS6_IJNS7_ILi128EEESA_NS7_ILi192EEEEEELi128ENS_6half_tEfNS_4arch4Sm90ELb0ELb0ELb0ELb1ELb0ELb0ELb0ELb1ELb1ELb0ELb0ELb0EEENS1_21CollectiveEpilogueFwdINS6_IJSA_SA_SA_EEES9_SD_SF_Li256ELb1ELb0ELb0ELb0EEENS1_36VarlenDynamicPersistentTileSchedulerILi128ELi128ELi256ELi32ELb0ELb0ELb1ELb0ELb1ELb1EEEEEEEEEvNT_6ParamsE,@function
        .size           _ZN7cutlass13device_kernelIN5flash11enable_sm90INS1_16FlashAttnFwdSm90INS1_25CollectiveMainloopFwdSm90ILi2EN4cute5tupleIJNS5_1CILi1EEES8_S8_EEENS6_IJNS7_ILi128EEESA_NS7_ILi192EEEEEELi128ENS_6half_tEfNS_4arch4Sm90ELb0ELb0ELb0ELb1ELb0ELb0ELb0ELb1ELb1ELb0ELb0ELb0EEENS1_21CollectiveEpilogueFwdINS6_IJSA_SA_SA_EEES9_SD_SF_Li256ELb1ELb0ELb0ELb0EEENS1_36VarlenDynamicPersistentTileSchedulerILi128ELi128ELi256ELi32ELb0ELb0ELb1ELb0ELb1ELb1EEEEEEEEEvNT_6ParamsE,(.L_x_48 - _ZN7cutlass13device_kernelIN5flash11enable_sm90INS1_16FlashAttnFwdSm90INS1_25CollectiveMainloopFwdSm90ILi2EN4cute5tupleIJNS5_1CILi1EEES8_S8_EEENS6_IJNS7_ILi128EEESA_NS7_ILi192EEEEEELi128ENS_6half_tEfNS_4arch4Sm90ELb0ELb0ELb0ELb1ELb0ELb0ELb0ELb1ELb1ELb0ELb0ELb0EEENS1_21CollectiveEpilogueFwdINS6_IJSA_SA_SA_EEES9_SD_SF_Li256ELb1ELb0ELb0ELb0EEENS1_36VarlenDynamicPersistentTileSchedulerILi128ELi128ELi256ELi32ELb0ELb0ELb1ELb0ELb1ELb1EEEEEEEEEvNT_6ParamsE)
        .other          _ZN7cutlass13device_kernelIN5flash11enable_sm90INS1_16FlashAttnFwdSm90INS1_25CollectiveMainloopFwdSm90ILi2EN4cute5tupleIJNS5_1CILi1EEES8_S8_EEENS6_IJNS7_ILi128EEESA_NS7_ILi192EEEEEELi128ENS_6half_tEfNS_4arch4Sm90ELb0ELb0ELb0ELb1ELb0ELb0ELb0ELb1ELb1ELb0ELb0ELb0EEENS1_21CollectiveEpilogueFwdINS6_IJSA_SA_SA_EEES9_SD_SF_Li256ELb1ELb0ELb0ELb0EEENS1_36VarlenDynamicPersistentTileSchedulerILi128ELi128ELi256ELi32ELb0ELb0ELb1ELb0ELb1ELb1EEEEEEEEEvNT_6ParamsE,@"STO_CUDA_ENTRY STV_DEFAULT"
_ZN7cutlass13device_kernelIN5flash11enable_sm90INS1_16FlashAttnFwdSm90INS1_25CollectiveMainloopFwdSm90ILi2EN4cute5tupleIJNS5_1CILi1EEES8_S8_EEENS6_IJNS7_ILi128EEESA_NS7_ILi192EEEEEELi128ENS_6half_tEfNS_4arch4Sm90ELb0ELb0ELb0ELb1ELb0ELb0ELb0ELb1ELb1ELb0ELb0ELb0EEENS1_21CollectiveEpilogueFwdINS6_IJSA_SA_SA_EEES9_SD_SF_Li256ELb1ELb0ELb0ELb0EEENS1_36VarlenDynamicPersistentTileSchedulerILi128ELi128ELi256ELi32ELb0ELb0ELb1ELb0ELb1ELb1EEEEEEEEEvNT_6ParamsE:
[----:B------:R-:W-:Y:S01]  /*0000*/  LDC R1, c[0x0][0x37c] ;  /* 0x0000df00ff017b82 */ /* 0x000fe20000000800 */
[----:B------:R-:W-:Y:S05]  /*0010*/  EXIT ;  /* 0x000000000000794d */ /* 0x000fea0003800000 */
.L_x_2:
        /* <DEDUP_REMOVED lines=14> */
.L_x_48:


//--------------------- .text._ZN7cutlass13device_kernelIN5flash11enable_sm90INS1_16FlashAttnFwdSm90INS1_25CollectiveMainloopFwdSm90ILi2EN4cute5tupleIJNS5_1CILi1EEES8_S8_EEENS6_IJNS7_ILi128EEESA_NS7_ILi192EEEEEELi128ENS_6half_tEfNS_4arch4Sm90ELb0ELb0ELb0ELb1ELb0ELb1ELb0ELb1ELb1ELb0ELb0ELb0EEENS1_21CollectiveEpilogueFwdINS6_IJSA_SA_SA_EEES9_SD_SF_Li256ELb1ELb0ELb0ELb0EEENS1_36VarlenDynamicPersistentTileSchedulerILi128ELi128ELi256ELi32ELb0ELb0ELb1ELb0ELb1ELb1EEEEEEEEEvNT_6ParamsE --------------------------
	.section	.text._ZN7cutlass13device_kernelIN5flash11enable_sm90INS1_16FlashAttnFwdSm90INS1_25CollectiveMainloopFwdSm90ILi2EN4cute5tupleIJNS5_1CILi1EEES8_S8_EEENS6_IJNS7_ILi128EEESA_NS7_ILi192EEEEEELi128ENS_6half_tEfNS_4arch4Sm90ELb0ELb0ELb0ELb1ELb0ELb1ELb0ELb1ELb1ELb0ELb0ELb0EEENS1_21CollectiveEpilogueFwdINS6_IJSA_SA_SA_EEES9_SD_SF_Li256ELb1ELb0ELb0ELb0EEENS1_36VarlenDynamicPersistentTileSchedulerILi128ELi128ELi256ELi32ELb0ELb0ELb1ELb0ELb1ELb1EEEEEEEEEvNT_6ParamsE,"ax",@progbits
	.align	128
.text._ZN7cutlass13device_kernelIN5flash11enable_sm90INS1_16FlashAttnFwdSm90INS1_25CollectiveMainloopFwdSm90ILi2EN4cute5tupleIJNS5_1CILi1EEES8_S8_EEENS6_IJNS7_ILi128EEESA_NS7_ILi192EEEEEELi128ENS_6half_tEfNS_4arch4Sm90ELb0ELb0ELb0ELb1ELb0ELb1ELb0ELb1ELb1ELb0ELb0ELb0EEENS1_21CollectiveEpilogueFwdINS6_IJSA_SA_SA_EEES9_SD_SF_Li256ELb1ELb0ELb0ELb0EEENS1_36VarlenDynamicPersistentTileSchedulerILi128ELi128ELi256ELi32ELb0ELb0ELb1ELb0ELb1ELb1EEEEEEEEEvNT_6ParamsE:
        .type           _ZN7cutlass13device_kernelIN5flash11enable_sm90INS1_16FlashAttnFwdSm90INS1_25CollectiveMainloopFwdSm90ILi2EN4cute5tupleIJNS5_1CILi1EEES8_S8_EEENS6_IJNS7_ILi128EEESA_NS7_ILi192EEEEEELi128ENS_6half_tEfNS_4arch4Sm90ELb0ELb0ELb0ELb1ELb0ELb1ELb0ELb1ELb1ELb0ELb0ELb0EEENS1_21CollectiveEpilogueFwdINS6_IJSA_SA_SA_EEES9_SD_SF_Li256ELb1ELb0ELb0ELb0EEENS1_36VarlenDynamicPersistentTileSchedulerILi128ELi128ELi256ELi32ELb0ELb0ELb1ELb0ELb1ELb1EEEEEEEEEvNT_6ParamsE,@function
        .size           _ZN7cutlass13device_kernelIN5flash11enable_sm90INS1_16FlashAttnFwdSm90INS1_25CollectiveMainloopFwdSm90ILi2EN4cute5tupleIJNS5_1CILi1EEES8_S8_EEENS6_IJNS7_ILi128EEESA_NS7_ILi192EEEEEELi128ENS_6half_tEfNS_4arch4Sm90ELb0ELb0ELb0ELb1ELb0ELb1ELb0ELb1ELb1ELb0ELb0ELb0EEENS1_21CollectiveEpilogueFwdINS6_IJSA_SA_SA_EEES9_SD_SF_Li256ELb1ELb0ELb0ELb0EEENS1_36VarlenDynamicPersistentTileSchedulerILi128ELi128ELi256ELi32ELb0ELb0ELb1ELb0ELb1ELb1EEEEEEEEEvNT_6ParamsE,(.L_x_49 - _ZN7cutlass13device_kernelIN5flash11enable_sm90INS1_16FlashAttnFwdSm90INS1_25CollectiveMainloopFwdSm90ILi2EN4cute5tupleIJNS5_1CILi1EEES8_S8_EEENS6_IJNS7_ILi128EEESA_NS7_ILi192EEEEEELi128ENS_6half_tEfNS_4arch4Sm90ELb0ELb0ELb0ELb1ELb0ELb1ELb0ELb1ELb1ELb0ELb0ELb0EEENS1_21CollectiveEpilogueFwdINS6_IJSA_SA_SA_EEES9_SD_SF_Li256ELb1ELb0ELb0ELb0EEENS1_36VarlenDynamicPersistentTileSchedulerILi128ELi128ELi256ELi32ELb0ELb0ELb1ELb0ELb1ELb1EEEEEEEEEvNT_6ParamsE)
        .other          _ZN7cutlass13device_kernelIN5flash11enable_sm90INS1_16FlashAttnFwdSm90INS1_25CollectiveMainloopFwdSm90ILi2EN4cute5tupleIJNS5_1CILi1EEES8_S8_EEENS6_IJNS7_ILi128EEESA_NS7_ILi192EEEEEELi128ENS_6half_tEfNS_4arch4Sm90ELb0ELb0ELb0ELb1ELb0ELb1ELb0ELb1ELb1ELb0ELb0ELb0EEENS1_21CollectiveEpilogueFwdINS6_IJSA_SA_SA_EEES9_SD_SF_Li256ELb1ELb0ELb0ELb0EEENS1_36VarlenDynamicPersistentTileSchedulerILi128ELi128ELi256ELi32ELb0ELb0ELb1ELb0ELb1ELb1EEEEEEEEEvNT_6ParamsE,@"STO_CUDA_ENTRY STV_DEFAULT"
_ZN7cutlass13device_kernelIN5flash11enable_sm90INS1_16FlashAttnFwdSm90INS1_25CollectiveMainloopFwdSm90ILi2EN4cute5tupleIJNS5_1CILi1EEES8_S8_EEENS6_IJNS7_ILi128EEESA_NS7_ILi192EEEEEELi128ENS_6half_tEfNS_4arch4Sm90ELb0ELb0ELb0ELb1ELb0ELb1ELb0ELb1ELb1ELb0ELb0ELb0EEENS1_21CollectiveEpilogueFwdINS6_IJSA_SA_SA_EEES9_SD_SF_Li256ELb1ELb0ELb0ELb0EEENS1_36VarlenDynamicPersistentTileSchedulerILi128ELi128ELi256ELi32ELb0ELb0ELb1ELb0ELb1ELb1EEEEEEEEEvNT_6ParamsE:
[----:B------:R-:W-:Y:S01]  /*0000*/  LDC R1, c[0x0][0x37c] ;  /* 0x0000df00ff017b82 */ /* 0x000fe20000000800 */
[----:B------:R-:W-:Y:S05]  /*0010*/  EXIT ;  /* 0x000000000000794d */ /* 0x000fea0003800000 */
.L_x_3:
        /* <DEDUP_REMOVED lines=14> */
.L_x_49:


//--------------------- .text._ZN7cutlass13device_kernelIN5flash11enable_sm90INS1_16FlashAttnFwdSm90INS1_25CollectiveMainloopFwdSm90ILi2EN4cute5tupleIJNS5_1CILi1EEES8_S8_EEENS6_IJNS7_ILi128EEENS7_ILi96EEENS7_ILi192EEEEEELi128ENS_6half_tEfNS_4arch4Sm90ELb0ELb1ELb0ELb0ELb0ELb0ELb0ELb1ELb1ELb0ELb0ELb0EEENS1_21CollectiveEpilogueFwdINS6_IJSA_SA_SB_EEES9_SE_SG_Li256ELb0ELb0ELb0ELb0EEENS1_30DynamicPersistentTileSchedulerILi256ELi32ELb0ELb0ELb1EEEEEEEEEvNT_6ParamsE --------------------------
	.section	.text._ZN7cutlass13device_kernelIN5flash11enable_sm90INS1_16FlashAttnFwdSm90INS1_25CollectiveMainloopFwdSm90ILi2EN4cute5tupleIJNS5_1CILi1EEES8_S8_EEENS6_IJNS7_ILi128EEENS7_ILi96EEENS7_ILi192EEEEEELi128ENS_6half_tEfNS_4arch4Sm90ELb0ELb1ELb0ELb0ELb0ELb0ELb0ELb1ELb1ELb0ELb0ELb0EEENS1_21CollectiveEpilogueFwdINS6_IJSA_SA_SB_EEES9_SE_SG_Li256ELb0ELb0ELb0ELb0EEENS1_30DynamicPersistentTileSchedulerILi256ELi32ELb0ELb0ELb1EEEEEEEEEvNT_6ParamsE,"ax",@progbits
	.align	128
.text._ZN7cutlass13device_kernelIN5flash11enable_sm90INS1_16FlashAttnFwdSm90INS1_25CollectiveMainloopFwdSm90ILi2EN4cute5tupleIJNS5_1CILi1EEES8_S8_EEENS6_IJNS7_ILi128EEENS7_ILi96EEENS7_ILi192EEEEEELi128ENS_6half_tEfNS_4arch4Sm90ELb0ELb1ELb0ELb0ELb0ELb0ELb0ELb1ELb1ELb0ELb0ELb0EEENS1_21CollectiveEpilogueFwdINS6_IJSA_SA_SB_EEES9_SE_SG_Li256ELb0ELb0ELb0ELb0EEENS1_30DynamicPersistentTileSchedulerILi256ELi32ELb0ELb0ELb1EEEEEEEEEvNT_6ParamsE:
        .type           _ZN7cutlass13device_kernelIN5flash11enable_sm90INS1_16FlashAttnFwdSm90INS1_25CollectiveMainloopFwdSm90ILi2EN4cute5tupleIJNS5_1CILi1EEES8_S8_EEENS6_IJNS7_ILi128EEENS7_ILi96EEENS7_ILi192EEEEEELi128ENS_6half_tEfNS_4arch4Sm90ELb0ELb1ELb0ELb0ELb0ELb0ELb0ELb1ELb1ELb0ELb0ELb0EEENS1_21CollectiveEpilogueFwdINS6_IJSA_SA_SB_EEES9_SE_SG_Li256ELb0ELb0ELb0ELb0EEENS1_30DynamicPersistentTileSchedulerILi256ELi32ELb0ELb0ELb1EEEEEEEEEvNT_6ParamsE,@function
        .size           _ZN7cutlass13device_kernelIN5flash11enable_sm90INS1_16FlashAttnFwdSm90INS1_25CollectiveMainloopFwdSm90ILi2EN4cute5tupleIJNS5_1CILi1EEES8_S8_EEENS6_IJNS7_ILi128EEENS7_ILi96EEENS7_ILi192EEEEEELi128ENS_6half_tEfNS_4arch4Sm90ELb0ELb1ELb0ELb0ELb0ELb0ELb0ELb1ELb1ELb0ELb0ELb0EEENS1_21CollectiveEpilogueFwdINS6_IJSA_SA_SB_EEES9_SE_SG_Li256ELb0ELb0ELb0ELb0EEENS1_30DynamicPersistentTileSchedulerILi256ELi32ELb0ELb0ELb1EEEEEEEEEvNT_6ParamsE,(.L_x_50 - _ZN7cutlass13device_kernelIN5flash11enable_sm90INS1_16FlashAttnFwdSm90INS1_25CollectiveMainloopFwdSm90ILi2EN4cute5tupleIJNS5_1CILi1EEES8_S8_EEENS6_IJNS7_ILi128EEENS7_ILi96EEENS7_ILi192EEEEEELi128ENS_6half_tEfNS_4arch4Sm90ELb0ELb1ELb0ELb0ELb0ELb0ELb0ELb1ELb1ELb0ELb0ELb0EEENS1_21CollectiveEpilogueFwdINS6_IJSA_SA_SB_EEES9_SE_SG_Li256ELb0ELb0ELb0ELb0EEENS1_30DynamicPersistentTileSchedulerILi256ELi32ELb0ELb0ELb1EEEEEEEEEvNT_6ParamsE)
        .other          _ZN7cutlass13device_kernelIN5flash11enable_sm90INS1_16FlashAttnFwdSm90INS1_25CollectiveMainloopFwdSm90ILi2EN4cute5tupleIJNS5_1CILi1EEES8_S8_EEENS6_IJNS7_ILi128EEENS7_ILi96EEENS7_ILi192EEEEEELi128ENS_6half_tEfNS_4arch4Sm90ELb0ELb1ELb0ELb0ELb0ELb0ELb0ELb1ELb1ELb0ELb0ELb0EEENS1_21CollectiveEpilogueFwdINS6_IJSA_SA_SB_EEES9_SE_SG_Li256ELb0ELb0ELb0ELb0EEENS1_30DynamicPersistentTileSchedulerILi256ELi32ELb0ELb0ELb1EEEEEEEEEvNT_6ParamsE,@"STO_CUDA_ENTRY STV_DEFAULT"
_ZN7cutlass13device_kernelIN5flash11enable_sm90INS1_16FlashAttnFwdSm90INS1_25CollectiveMainloopFwdSm90ILi2EN4cute5tupleIJNS5_1CILi1EEES8_S8_EEENS6_IJNS7_ILi128EEENS7_ILi96EEENS7_ILi192EEEEEELi128ENS_6half_tEfNS_4arch4Sm90ELb0ELb1ELb0ELb0ELb0ELb0ELb0ELb1ELb1ELb0ELb0ELb0EEENS1_21CollectiveEpilogueFwdINS6_IJSA_SA_SB_EEES9_SE_SG_Li256ELb0ELb0ELb0ELb0EEENS1_30DynamicPersistentTileSchedulerILi256ELi32ELb0ELb0ELb1EEEEEEEEEvNT_6ParamsE:
[----:B------:R-:W-:Y:S01]  /*0000*/  LDC R1, c[0x0][0x37c] ;  /* 0x0000df00ff017b82 */ /* 0x000fe20000000800 */
[----:B------:R-:W-:Y:S05]  /*0010*/  EXIT ;  /* 0x000000000000794d */ /* 0x000fea0003800000 */
.L_x_4:
        /* <DEDUP_REMOVED lines=14> */
.L_x_50:


//--------------------- .text._ZN7cutlass13device_kernelIN5flash11enable_sm90INS1_16FlashAttnFwdSm90INS1_25CollectiveMainloopFwdSm90ILi2EN4cute5tupleIJNS5_1CILi1EEES8_S8_EEENS6_IJNS7_ILi128EEENS7_ILi96EEENS7_ILi192EEEEEELi128ENS_6half_tEfNS_4arch4Sm90ELb0ELb1ELb0ELb1ELb0ELb0ELb0ELb1ELb1ELb0ELb0ELb0EEENS1_21CollectiveEpilogueFwdINS6_IJSA_SA_SB_EEES9_SE_SG_Li256ELb1ELb0ELb0ELb0EEENS1_36VarlenDynamicPersistentTileSchedulerILi128ELi96ELi256ELi32ELb0ELb0ELb1ELb1ELb0ELb1EEEEEEEEEvNT_6ParamsE --------------------------
	.section	.text._ZN7cutlass13device_kernelIN5flash11enable_sm90INS1_16FlashAttnFwdSm90INS1_25CollectiveMainloopFwdSm90ILi2EN4cute5tupleIJNS5_1CILi1EEES8_S8_EEENS6_IJNS7_ILi128EEENS7_ILi96EEENS7_ILi192EEEEEELi128ENS_6half_tEfNS_4arch4Sm90ELb0ELb1ELb0ELb1ELb0ELb0ELb0ELb1ELb1ELb0ELb0ELb0EEENS1_21CollectiveEpilogueFwdINS6_IJSA_SA_SB_EEES9_SE_SG_Li256ELb1ELb0ELb0ELb0EEENS1_36VarlenDynamicPersistentTileSchedulerILi128ELi96ELi256ELi32ELb0ELb0ELb1ELb1ELb0ELb1EEEEEEEEEvNT_6ParamsE,"ax",@progbits
	.align	128
.text._ZN7cutlass13device_kernelIN5flash11enable_sm90INS1_16FlashAttnFwdSm90INS1_25CollectiveMainloopFwdSm90ILi2EN4cute5tupleIJNS5_1CILi1EEES8_S8_EEENS6_IJNS7_ILi128EEENS7_ILi96EEENS7_ILi192EEEEEELi128ENS_6half_tEfNS_4arch4Sm90ELb0ELb1ELb0ELb1ELb0ELb0ELb0ELb1ELb1ELb0ELb0ELb0EEENS1_21CollectiveEpilogueFwdINS6_IJSA_SA_SB_EEES9_SE_SG_Li256ELb1ELb0ELb0ELb0EEENS1_36VarlenDynamicPersistentTileSchedulerILi128ELi96ELi256ELi32ELb0ELb0ELb1ELb1ELb0ELb1EEEEEEEEEvNT_6ParamsE:
        .type           _ZN7cutlass13device_kernelIN5flash11enable_sm90INS1_16FlashAttnFwdSm90INS1_25CollectiveMainloopFwdSm90ILi2EN4cute5tupleIJNS5_1CILi1EEES8_S8_EEENS6_IJNS7_ILi128EEENS7_ILi96EEENS7_ILi192EEEEEELi128ENS_6half_tEfNS_4arch4Sm90ELb0ELb1ELb0ELb1ELb0ELb0ELb0ELb1ELb1ELb0ELb0ELb0EEENS1_21CollectiveEpilogueFwdINS6_IJSA_SA_SB_EEES9_SE_SG_Li256ELb1ELb0ELb0ELb0EEENS1_36VarlenDynamicPersistentTileSchedulerILi128ELi96ELi256ELi32ELb0ELb0ELb1ELb1ELb0ELb1EEEEEEEEEvNT_6ParamsE,@function
        .size           _ZN7cutlass13device_kernelIN5flash11enable_sm90INS1_16FlashAttnFwdSm90INS1_25CollectiveMainloopFwdSm90ILi2EN4cute5tupleIJNS5_1CILi1EEES8_S8_EEENS6_IJNS7_ILi128EEENS7_ILi96EEENS7_ILi192EEEEEELi128ENS_6half_tEfNS_4arch4Sm90ELb0ELb1ELb0ELb1ELb0ELb0ELb0ELb1ELb1ELb0ELb0ELb0EEENS1_21CollectiveEpilogueFwdINS6_IJSA_SA_SB_EEES9_SE_SG_Li256ELb1ELb0ELb0ELb0EEENS1_36VarlenDynamicPersistentTileSchedulerILi128ELi96ELi256ELi32ELb0ELb0ELb1ELb1ELb0ELb1EEEEEEEEEvNT_6ParamsE,(.L_x_51 - _ZN7cutlass13device_kernelIN5flash11enable_sm90INS1_16FlashAttnFwdSm90INS1_25CollectiveMainloopFwdSm90ILi2EN4cute5tupleIJNS5_1CILi1EEES8_S8_EEENS6_IJNS7_ILi128EEENS7_ILi96EEENS7_ILi192EEEEEELi128ENS_6half_tEfNS_4arch4Sm90ELb0ELb1ELb0ELb1ELb0ELb0ELb0ELb1ELb1ELb0ELb0ELb0EEENS1_21CollectiveEpilogueFwdINS6_IJSA_SA_SB_EEES9_SE_SG_Li256ELb1ELb0ELb0ELb0EEENS1_36VarlenDynamicPersistentTileSchedulerILi128ELi96ELi256ELi32ELb0ELb0ELb1ELb1ELb0ELb1EEEEEEEEEvNT_6ParamsE)
        .other          _ZN7cutlass13device_kernelIN5flash11enable_sm90INS1_16FlashAttnFwdSm90INS1_25CollectiveMainloopFwdSm90ILi2EN4cute5tupleIJNS5_1CILi1EEES8_S8_EEENS6_IJNS7_ILi128EEENS7_ILi96EEENS7_ILi192EEEEEELi128ENS_6half_tEfNS_4arch4Sm90ELb0ELb1ELb0ELb1ELb0ELb0ELb0ELb1ELb1ELb0ELb0ELb0EEENS1_21CollectiveEpilogueFwdINS6_IJSA_SA_SB_EEES9_SE_SG_Li256ELb1ELb0ELb0ELb0EEENS1_36VarlenDynamicPersistentTileSchedulerILi128ELi96ELi256ELi32ELb0ELb0ELb1ELb1ELb0ELb1EEEEEEEEEvNT_6ParamsE,@"STO_CUDA_ENTRY STV_DEFAULT"
_ZN7cutlass13device_kernelIN5flash11enable_sm90INS1_16FlashAttnFwdSm90INS1_25CollectiveMainloopFwdSm90ILi2EN4cute5tupleIJNS5_1CILi1EEES8_S8_EEENS6_IJNS7_ILi128EEENS7_ILi96EEENS7_ILi192EEEEEELi128ENS_6half_tEfNS_4arch4Sm90ELb0ELb1ELb0ELb1ELb0ELb0ELb0ELb1ELb1ELb0ELb0ELb0EEENS1_21CollectiveEpilogueFwdINS6_IJSA_SA_SB_EEES9_SE_SG_Li256ELb1ELb0ELb0ELb0EEENS1_36VarlenDynamicPersistentTileSchedulerILi128ELi96ELi256ELi32ELb0ELb0ELb1ELb1ELb0ELb1EEEEEEEEEvNT_6ParamsE:
[----:B------:R-:W-:Y:S01]  /*0000*/  LDC R1, c[0x0][0x37c] ;  /* 0x0000df00ff017b82 */ /* 0x000fe20000000800 */
[----:B------:R-:W-:Y:S05]  /*0010*/  EXIT ;  /* 0x000000000000794d */ /* 0x000fea0003800000 */
.L_x_5:
        /* <DEDUP_REMOVED lines=14> */
.L_x_51:


//--------------------- .text._ZN7cutlass13device_kernelIN5flash11enable_sm90INS1_16FlashAttnFwdSm90INS1_25CollectiveMainloopFwdSm90ILi2EN4cute5tupleIJNS5_1CILi1EEES8_S8_EEENS6_IJNS7_ILi128EEENS7_ILi96EEENS7_ILi192EEEEEELi128ENS_6half_tEfNS_4arch4Sm90ELb0ELb1ELb0ELb1ELb0ELb1ELb0ELb1ELb1ELb0ELb0ELb0EEENS1_21CollectiveEpilogueFwdINS6_IJSA_SA_SB_EEES9_SE_SG_Li256ELb1ELb0ELb0ELb0EEENS1_36VarlenDynamicPersistentTileSchedulerILi128ELi96ELi256ELi32ELb0ELb0ELb1ELb1ELb0ELb1EEEEEEEEEvNT_6ParamsE --------------------------
	.section	.text._ZN7cutlass13device_kernelIN5flash11enable_sm90INS1_16FlashAttnFwdSm90INS1_25CollectiveMainloopFwdSm90ILi2EN4cute5tupleIJNS5_1CILi1EEES8_S8_EEENS6_IJNS7_ILi128EEENS7_ILi96EEENS7_ILi192EEEEEELi128ENS_6half_tEfNS_4arch4Sm90ELb0ELb1ELb0ELb1ELb0ELb1ELb0ELb1ELb1ELb0ELb0ELb0EEENS1_21CollectiveEpilogueFwdINS6_IJSA_SA_SB_EEES9_SE_SG_Li256ELb1ELb0ELb0ELb0EEENS1_36VarlenDynamicPersistentTileSchedulerILi128ELi96ELi256ELi32ELb0ELb0ELb1ELb1ELb0ELb1EEEEEEEEEvNT_6ParamsE,"ax",@progbits
	.align	128
.text._ZN7cutlass13device_kernelIN5flash11enable_sm90INS1_16FlashAttnFwdSm90INS1_25CollectiveMainloopFwdSm90ILi2EN4cute5tupleIJNS5_1CILi1EEES8_S8_EEENS6_IJNS7_ILi128EEENS7_ILi96EEENS7_ILi192EEEEEELi128ENS_6half_tEfNS_4arch4Sm90ELb0ELb1ELb0ELb1ELb0ELb1ELb0ELb1ELb1ELb0ELb0ELb0EEENS1_21CollectiveEpilogueFwdINS6_IJSA_SA_SB_EEES9_SE_SG_Li256ELb1ELb0ELb0ELb0EEENS1_36VarlenDynamicPersistentTileSchedulerILi128ELi96ELi256ELi32ELb0ELb0ELb1ELb1ELb0ELb1EEEEEEEEEvNT_6ParamsE:
        .type           _ZN7cutlass13device_kernelIN5flash11enable_sm90INS1_16FlashAttnFwdSm90INS1_25CollectiveMainloopFwdSm90ILi2EN4cute5tupleIJNS5_1CILi1EEES8_S8_EEENS6_IJNS7_ILi128EEENS7_ILi96EEENS7_ILi192EEEEEELi128ENS_6half_tEfNS_4arch4Sm90ELb0ELb1ELb0ELb1ELb0ELb1ELb0ELb1ELb1ELb0ELb0ELb0EEENS1_21CollectiveEpilogueFwdINS6_IJSA_SA_SB_EEES9_SE_SG_Li256ELb1ELb0ELb0ELb0EEENS1_36VarlenDynamicPersistentTileSchedulerILi128ELi96ELi256ELi32ELb0ELb0ELb1ELb1ELb0ELb1EEEEEEEEEvNT_6ParamsE,@function
        .size           _ZN7cutlass13device_kernelIN5flash11enable_sm90INS1_16FlashAttnFwdSm90INS1_25CollectiveMainloopFwdSm90ILi2EN4cute5tupleIJNS5_1CILi1EEES8_S8_EEENS6_IJNS7_ILi128EEENS7_ILi96EEENS7_ILi192EEEEEELi128ENS_6half_tEfNS_4arch4Sm90ELb0ELb1ELb0ELb1ELb0ELb1ELb0ELb1ELb1ELb0ELb0ELb0EEENS1_21CollectiveEpilogueFwdINS6_IJSA_SA_SB_EEES9_SE_SG_Li256ELb1ELb0ELb0ELb0EEENS1_36VarlenDynamicPersistentTileSchedulerILi128ELi96ELi256ELi32ELb0ELb0ELb1ELb1ELb0ELb1EEEEEEEEEvNT_6ParamsE,(.L_x_52 - _ZN7cutlass13device_kernelIN5flash11enable_sm90INS1_16FlashAttnFwdSm90INS1_25CollectiveMainloopFwdSm90ILi2EN4cute5tupleIJNS5_1CILi1EEES8_S8_EEENS6_IJNS7_ILi128EEENS7_ILi96EEENS7_ILi192EEEEEELi128ENS_6half_tEfNS_4arch4Sm90ELb0ELb1ELb0ELb1ELb0ELb1ELb0ELb1ELb1ELb0ELb0ELb0EEENS1_21CollectiveEpilogueFwdINS6_IJSA_SA_SB_EEES9_SE_SG_Li256ELb1ELb0ELb0ELb0EEENS1_36VarlenDynamicPersistentTileSchedulerILi128ELi96ELi256ELi32ELb0ELb0ELb1ELb1ELb0ELb1EEEEEEEEEvNT_6ParamsE)
        .other          _ZN7cutlass13device_kernelIN5flash11enable_sm90INS1_16FlashAttnFwdSm90INS1_25CollectiveMainloopFwdSm90ILi2EN4cute5tupleIJNS5_1CILi1EEES8_S8_EEENS6_IJNS7_ILi128EEENS7_ILi96EEENS7_ILi192EEEEEELi128ENS_6half_tEfNS_4arch4Sm90ELb0ELb1ELb0ELb1ELb0ELb1ELb0ELb1ELb1ELb0ELb0ELb0EEENS1_21CollectiveEpilogueFwdINS6_IJSA_SA_SB_EEES9_SE_SG_Li256ELb1ELb0ELb0ELb0EEENS1_36VarlenDynamicPersistentTileSchedulerILi128ELi96ELi256ELi32ELb0ELb0ELb1ELb1ELb0ELb1EEEEEEEEEvNT_6ParamsE,@"STO_CUDA_ENTRY STV_DEFAULT"
_ZN7cutlass13device_kernelIN5flash11enable_sm90INS1_16FlashAttnFwdSm90INS1_25CollectiveMainloopFwdSm90ILi2EN4cute5tupleIJNS5_1CILi1EEES8_S8_EEENS6_IJNS7_ILi128EEENS7_ILi96EEENS7_ILi192EEEEEELi128ENS_6half_tEfNS_4arch4Sm90ELb0ELb1ELb0ELb1ELb0ELb1ELb0ELb1ELb1ELb0ELb0ELb0EEENS1_21CollectiveEpilogueFwdINS6_IJSA_SA_SB_EEES9_SE_SG_Li256ELb1ELb0ELb0ELb0EEENS1_36VarlenDynamicPersistentTileSchedulerILi128ELi96ELi256ELi32ELb0ELb0ELb1ELb1ELb0ELb1EEEEEEEEEvNT_6ParamsE:
[----:B------:R-:W-:Y:S01]  /*0000*/  LDC R1, c[0x0][0x37c] ;  /* 0x0000df00ff017b82 */ /* 0x000fe20000000800 */
[----:B------:R-:W-:Y:S05]  /*0010*/  EXIT ;  /* 0x000000000000794d */ /* 0x000fea0003800000 */
.L_x_6:
        /* <DEDUP_REMOVED lines=14> */
.L_x_52:


//--------------------- .text._ZN7cutlass13device_kernelIN5flash11enable_sm90INS1_16FlashAttnFwdSm90INS1_25CollectiveMainloopFwdSm90ILi2EN4cute5tupleIJNS5_1CILi1EEES8_S8_EEENS6_IJNS7_ILi128EEESA_NS7_ILi192EEEEEELi128ENS_6half_tEfNS_4arch4Sm90ELb1ELb0ELb0ELb0ELb0ELb0ELb0ELb1ELb1ELb0ELb0ELb0EEENS1_21CollectiveEpilogueFwdINS6_IJSA_SA_SA_EEES9_SD_SF_Li256ELb0ELb0ELb0ELb0EEENS1_30DynamicPersistentTileSchedulerILi256ELi32ELb0ELb0ELb1EEEEEEEEEvNT_6ParamsE --------------------------
	.section	.text._ZN7cutlass13device_kernelIN5flash11enable_sm90INS1_16FlashAttnFwdSm90INS1_25CollectiveMainloopFwdSm90ILi2EN4cute5tupleIJNS5_1CILi1EEES8_S8_EEENS6_IJNS7_ILi128EEESA_NS7_ILi192EEEEEELi128ENS_6half_tEfNS_4arch4Sm90ELb1ELb0ELb0ELb0ELb0ELb0ELb0ELb1ELb1ELb0ELb0ELb0EEENS1_21CollectiveEpilogueFwdINS6_IJSA_SA_SA_EEES9_SD_SF_Li256ELb0ELb0ELb0ELb0EEENS1_30DynamicPersistentTileSchedulerILi256ELi32ELb0ELb0ELb1EEEEEEEEEvNT_6ParamsE,"ax",@progbits
	.align	128
.text._ZN7cutlass13device_kernelIN5flash11enable_sm90INS1_16FlashAttnFwdSm90INS1_25CollectiveMainloopFwdSm90ILi2EN4cute5tupleIJNS5_1CILi1EEES8_S8_EEENS6_IJNS7_ILi128EEESA_NS7_ILi192EEEEEELi128ENS_6half_tEfNS_4arch4Sm90ELb1ELb0ELb0ELb0ELb0ELb0ELb0ELb1ELb1ELb0ELb0ELb0EEENS1_21CollectiveEpilogueFwdINS6_IJSA_SA_SA_EEES9_SD_SF_Li256ELb0ELb0ELb0ELb0EEENS1_30DynamicPersistentTileSchedulerILi256ELi32ELb0ELb0ELb1EEEEEEEEEvNT_6ParamsE:
        .type           _ZN7cutlass13device_kernelIN5flash11enable_sm90INS1_16FlashAttnFwdSm90INS1_25CollectiveMainloopFwdSm90ILi2EN4cute5tupleIJNS5_1CILi1EEES8_S8_EEENS6_IJNS7_ILi128EEESA_NS7_ILi192EEEEEELi128ENS_6half_tEfNS_4arch4Sm90ELb1ELb0ELb0ELb0ELb0ELb0ELb0ELb1ELb1ELb0ELb0ELb0EEENS1_21CollectiveEpilogueFwdINS6_IJSA_SA_SA_EEES9_SD_SF_Li256ELb0ELb0ELb0ELb0EEENS1_30DynamicPersistentTileSchedulerILi256ELi32ELb0ELb0ELb1EEEEEEEEEvNT_6ParamsE,@function
        .size           _ZN7cutlass13device_kernelIN5flash11enable_sm90INS1_16FlashAttnFwdSm90INS1_25CollectiveMainloopFwdSm90ILi2EN4cute5tupleIJNS5_1CILi1EEES8_S8_EEENS6_IJNS7_ILi128EEESA_NS7_ILi192EEEEEELi128ENS_6half_tEfNS_4arch4Sm90ELb1ELb0ELb0ELb0ELb0ELb0ELb0ELb1ELb1ELb0ELb0ELb0EEENS1_21CollectiveEpilogueFwdINS6_IJSA_SA_SA_EEES9_SD_SF_Li256ELb0ELb0ELb0ELb0EEENS1_30DynamicPersistentTileSchedulerILi256ELi32ELb0ELb0ELb1EEEEEEEEEvNT_6ParamsE,(.L_x_53 - _ZN7cutlass13device_kernelIN5flash11enable_sm90INS1_16FlashAttnFwdSm90INS1_25CollectiveMainloopFwdSm90ILi2EN4cute5tupleIJNS5_1CILi1EEES8_S8_EEENS6_IJNS7_ILi128EEESA_NS7_ILi192EEEEEELi128ENS_6half_tEfNS_4arch4Sm90ELb1ELb0ELb0ELb0ELb0ELb0ELb0ELb1ELb1ELb0ELb0ELb0EEENS1_21CollectiveEpilogueFwdINS6_IJSA_SA_SA_EEES9_SD_SF_Li256ELb0ELb0ELb0ELb0EEENS1_30DynamicPersistentTileSchedulerILi256ELi32ELb0ELb0ELb1EEEEEEEEEvNT_6ParamsE)
        .other          _ZN7cutlass13device_kernelIN5flash11enable_sm90INS1_16FlashAttnFwdSm90INS1_25CollectiveMainloopFwdSm90ILi2EN4cute5tupleIJNS5_1CILi1EEES8_S8_EEENS6_IJNS7_ILi128EEESA_NS7_ILi192EEEEEELi128ENS_6half_tEfNS_4arch4Sm90ELb1ELb0ELb0ELb0ELb0ELb0ELb0ELb1ELb1ELb0ELb0ELb0EEENS1_21CollectiveEpilogueFwdINS6_IJSA_SA_SA_EEES9_SD_SF_Li256ELb0ELb0ELb0ELb0EEENS1_30DynamicPersistentTileSchedulerILi256ELi32ELb0ELb0ELb1EEEEEEEEEvNT_6ParamsE,@"STO_CUDA_ENTRY STV_DEFAULT"
_ZN7cutlass13device_kernelIN5flash11enable_sm90INS1_16FlashAttnFwdSm90INS1_25CollectiveMainloopFwdSm90ILi2EN4cute5tupleIJNS5_1CILi1EEES8_S8_EEENS6_IJNS7_ILi128EEESA_NS7_ILi192EEEEEELi128ENS_6half_tEfNS_4arch4Sm90ELb1ELb0ELb0ELb0ELb0ELb0ELb0ELb1ELb1ELb0ELb0ELb0EEENS1_21CollectiveEpilogueFwdINS6_IJSA_SA_SA_EEES9_SD_SF_Li256ELb0ELb0ELb0ELb0EEENS1_30DynamicPersistentTileSchedulerILi256ELi32ELb0ELb0ELb1EEEEEEEEEvNT_6ParamsE:
[----:B------:R-:W-:Y:S01]  /*0000*/  LDC R1, c[0x0][0x37c] ;  /* 0x0000df00ff017b82 */ /* 0x000fe20000000800 */
[----:B------:R-:W-:Y:S05]  /*0010*/  EXIT ;  /* 0x000000000000794d */ /* 0x000fea0003800000 */
.L_x_7:
        /* <DEDUP_REMOVED lines=14> */
.L_x_53:


//--------------------- .text._ZN7cutlass13device_kernelIN5flash11enable_sm90INS1_16FlashAttnFwdSm90INS1_25CollectiveMainloopFwdSm90ILi2EN4cute5tupleIJNS5_1CILi1EEES8_S8_EEENS6_IJNS7_ILi128EEESA_NS7_ILi192EEEEEELi128ENS_6half_tEfNS_4arch4Sm90ELb1ELb0ELb0ELb1ELb0ELb0ELb0ELb1ELb1ELb0ELb0ELb0EEENS1_21CollectiveEpilogueFwdINS6_IJSA_SA_SA_EEES9_SD_SF_Li256ELb1ELb0ELb0ELb0EEENS1_36VarlenDynamicPersistentTileSchedulerILi128ELi128ELi256ELi32ELb0ELb0ELb1ELb1ELb1ELb1EEEEEEEEEvNT_6ParamsE --------------------------
	.section	.text._ZN7cutlass13device_kernelIN5flash11enable_sm90INS1_16FlashAttnFwdSm90INS1_25CollectiveMainloopFwdSm90ILi2EN4cute5tupleIJNS5_1CILi1EEES8_S8_EEENS6_IJNS7_ILi128EEESA_NS7_ILi192EEEEEELi128ENS_6half_tEfNS_4arch4Sm90ELb1ELb0ELb0ELb1ELb0ELb0ELb0ELb1ELb1ELb0ELb0ELb0EEENS1_21CollectiveEpilogueFwdINS6_IJSA_SA_SA_EEES9_SD_SF_Li256ELb1ELb0ELb0ELb0EEENS1_36VarlenDynamicPersistentTileSchedulerILi128ELi128ELi256ELi32ELb0ELb0ELb1ELb1ELb1ELb1EEEEEEEEEvNT_6ParamsE,"ax",@progbits
	.align	128
.text._ZN7cutlass13device_kernelIN5flash11enable_sm90INS1_16FlashAttnFwdSm90INS1_25CollectiveMainloopFwdSm90ILi2EN4cute5tupleIJNS5_1CILi1EEES8_S8_EEENS6_IJNS7_ILi128EEESA_NS7_ILi192EEEEEELi128ENS_6half_tEfNS_4arch4Sm90ELb1ELb0ELb0ELb1ELb0ELb0ELb0ELb1ELb1ELb0ELb0ELb0EEENS1_21CollectiveEpilogueFwdINS6_IJSA_SA_SA_EEES9_SD_SF_Li256ELb1ELb0ELb0ELb0EEENS1_36VarlenDynamicPersistentTileSchedulerILi128ELi128ELi256ELi32ELb0ELb0ELb1ELb1ELb1ELb1EEEEEEEEEvNT_6ParamsE:
        .type           _ZN7cutlass13device_kernelIN5flash11enable_sm90INS1_16FlashAttnFwdSm90INS1_25CollectiveMainloopFwdSm90ILi2EN4cute5tupleIJNS5_1CILi1EEES8_S8_EEENS6_IJNS7_ILi128EEESA_NS7_ILi192EEEEEELi128ENS_6half_tEfNS_4arch4Sm90ELb1ELb0ELb0ELb1ELb0ELb0ELb0ELb1ELb1ELb0ELb0ELb0EEENS1_21CollectiveEpilogueFwdINS6_IJSA_SA_SA_EEES9_SD_SF_Li256ELb1ELb0ELb0ELb0EEENS1_36VarlenDynamicPersistentTileSchedulerILi128ELi128ELi256ELi32ELb0ELb0ELb1ELb1ELb1ELb1EEEEEEEEEvNT_6ParamsE,@function
        .size           _ZN7cutlass13device_kernelIN5flash11enable_sm90INS1_16FlashAttnFwdSm90INS1_25CollectiveMainloopFwdSm90ILi2EN4cute5tupleIJNS5_1CILi1EEES8_S8_EEENS6_IJNS7_ILi128EEESA_NS7_ILi192EEEEEELi128ENS_6half_tEfNS_4arch4Sm90ELb1ELb0ELb0ELb1ELb0ELb0ELb0ELb1ELb1ELb0ELb0ELb0EEENS1_21CollectiveEpilogueFwdINS6_IJSA_SA_SA_EEES9_SD_SF_Li256ELb1ELb0ELb0ELb0EEENS1_36VarlenDynamicPersistentTileSchedulerILi128ELi128ELi256ELi32ELb0ELb0ELb1ELb1ELb1ELb1EEEEEEEEEvNT_6ParamsE,(.L_x_54 - _ZN7cutlass13device_kernelIN5flash11enable_sm90INS1_16FlashAttnFwdSm90INS1_25CollectiveMainloopFwdSm90ILi2EN4cute5tupleIJNS5_1CILi1EEES8_S8_EEENS6_IJNS7_ILi128EEESA_NS7_ILi192EEEEEELi128ENS_6half_tEfNS_4arch4Sm90ELb1ELb0ELb0ELb1ELb0ELb0ELb0ELb1ELb1ELb0ELb0ELb0EEENS1_21CollectiveEpilogueFwdINS6_IJSA_SA_SA_EEES9_SD_SF_Li256ELb1ELb0ELb0ELb0EEENS1_36VarlenDynamicPersistentTileSchedulerILi128ELi128ELi256ELi32ELb0ELb0ELb1ELb1ELb1ELb1EEEEEEEEEvNT_6ParamsE)
        .other          _ZN7cutlass13device_kernelIN5flash11enable_sm90INS1_16FlashAttnFwdSm90INS1_25CollectiveMainloopFwdSm90ILi2EN4cute5tupleIJNS5_1CILi1EEES8_S8_EEENS6_IJNS7_ILi128EEESA_NS7_ILi192EEEEEELi128ENS_6half_tEfNS_4arch4Sm90ELb1ELb0ELb0ELb1ELb0ELb0ELb0ELb1ELb1ELb0ELb0ELb0EEENS1_21CollectiveEpilogueFwdINS6_IJSA_SA_SA_EEES9_SD_SF_Li256ELb1ELb0ELb0ELb0EEENS1_36VarlenDynamicPersistentTileSchedulerILi128ELi128ELi256ELi32ELb0ELb0ELb1ELb1ELb1ELb1EEEEEEEEEvNT_6ParamsE,@"STO_CUDA_ENTRY STV_DEFAULT"
_ZN7cutlass13device_kernelIN5flash11enable_sm90INS1_16FlashAttnFwdSm90INS1_25CollectiveMainloopFwdSm90ILi2EN4cute5tupleIJNS5_1CILi1EEES8_S8_EEENS6_IJNS7_ILi128EEESA_NS7_ILi192EEEEEELi128ENS_6half_tEfNS_4arch4Sm90ELb1ELb0ELb0ELb1ELb0ELb0ELb0ELb1ELb1ELb0ELb0ELb0EEENS1_21CollectiveEpilogueFwdINS6_IJSA_SA_SA_EEES9_SD_SF_Li256ELb1ELb0ELb0ELb0EEENS1_36VarlenDynamicPersistentTileSchedulerILi128ELi128ELi256ELi32ELb0ELb0ELb1ELb1ELb1ELb1EEEEEEEEEvNT_6ParamsE:
[----:B------:R-:W-:Y:S01]  /*0000*/  LDC R1, c[0x0][0x37c] ;  /* 0x0000df00ff017b82 */ /* 0x000fe20000000800 */
[----:B------:R-:W-:Y:S05]  /*0010*/  EXIT ;  /* 0x000000000000794d */ /* 0x000fea0003800000 */
.L_x_8:
        /* <DEDUP_REMOVED lines=14> */
.L_x_54:


//--------------------- .text._ZN7cutlass13device_kernelIN5flash11enable_sm90INS1_16FlashAttnFwdSm90INS1_25CollectiveMainloopFwdSm90ILi2EN4cute5tupleIJNS5_1CILi1EEES8_S8_EEENS6_IJNS7_ILi128EEESA_NS7_ILi192EEEEEELi128ENS_6half_tEfNS_4arch4Sm90ELb1ELb0ELb0ELb1ELb0ELb1ELb0ELb1ELb1ELb0ELb0ELb0EEENS1_21CollectiveEpilogueFwdINS6_IJSA_SA_SA_EEES9_SD_SF_Li256ELb1ELb0ELb0ELb0EEENS1_36VarlenDynamicPersistentTileSchedulerILi128ELi128ELi256ELi32ELb0ELb0ELb1ELb1ELb1ELb1EEEEEEEEEvNT_6ParamsE --------------------------
	.section	.text._ZN7cutlass13device_kernelIN5flash11enable_sm90INS1_16FlashAttnFwdSm90INS1_25CollectiveMainloopFwdSm90ILi2EN4cute5tupleIJNS5_1CILi1EEES8_S8_EEENS6_IJNS7_ILi128EEESA_NS7_ILi192EEEEEELi128ENS_6half_tEfNS_4arch4Sm90ELb1ELb0ELb0ELb1ELb0ELb1ELb0ELb1ELb1ELb0ELb0ELb0EEENS1_21CollectiveEpilogueFwdINS6_IJSA_SA_SA_EEES9_SD_SF_Li256ELb1ELb0ELb0ELb0EEENS1_36VarlenDynamicPersistentTileSchedulerILi128ELi128ELi256ELi32ELb0ELb0ELb1ELb1ELb1ELb1EEEEEEEEEvNT_6ParamsE,"ax",@progbits
	.align	128
.text._ZN7cutlass13device_kernelIN5flash11enable_sm90INS1_16FlashAttnFwdSm90INS1_25CollectiveMainloopFwdSm90ILi2EN4cute5tupleIJNS5_1CILi1EEES8_S8_EEENS6_IJNS7_ILi128EEESA_NS7_ILi192EEEEEELi128ENS_6half_tEfNS_4arch4Sm90ELb1ELb0ELb0ELb1ELb0ELb1ELb0ELb1ELb1ELb0ELb0ELb0EEENS1_21CollectiveEpilogueFwdINS6_IJSA_SA_SA_EEES9_SD_SF_Li256ELb1ELb0ELb0ELb0EEENS1_36VarlenDynamicPersistentTileSchedulerILi128ELi128ELi256ELi32ELb0ELb0ELb1ELb1ELb1ELb1EEEEEEEEEvNT_6ParamsE:
        .type           _ZN7cutlass13device_kernelIN5flash11enable_sm90INS1_16FlashAttnFwdSm90INS1_25CollectiveMainloopFwdSm90ILi2EN4cute5tupleIJNS5_1CILi1EEES8_S8_EEENS6_IJNS7_ILi128EEESA_NS7_ILi192EEEEEELi128ENS_6half_tEfNS_4arch4Sm90ELb1ELb0ELb0ELb1ELb0ELb1ELb0ELb1ELb1ELb0ELb0ELb0EEENS1_21CollectiveEpilogueFwdINS6_IJSA_SA_SA_EEES9_SD_SF_Li256ELb1ELb0ELb0ELb0EEENS1_36VarlenDynamicPersistentTileSchedulerILi128ELi128ELi256ELi32ELb0ELb0ELb1ELb1ELb1ELb1EEEEEEEEEvNT_6ParamsE,@function
        .size           _ZN7cutlass13device_kernelIN5flash11enable_sm90INS1_16FlashAttnFwdSm90INS1_25CollectiveMainloopFwdSm90ILi2EN4cute5tupleIJNS5_1CILi1EEES8_S8_EEENS6_IJNS7_ILi128EEESA_NS7_ILi192EEEEEELi128ENS_6half_tEfNS_4arch4Sm90ELb1ELb0ELb0ELb1ELb0ELb1ELb0ELb1ELb1ELb0ELb0ELb0EEENS1_21CollectiveEpilogueFwdINS6_IJSA_SA_SA_EEES9_SD_SF_Li256ELb1ELb0ELb0ELb0EEENS1_36VarlenDynamicPersistentTileSchedulerILi128ELi128ELi256ELi32ELb0ELb0ELb1ELb1ELb1ELb1EEEEEEEEEvNT_6ParamsE,(.L_x_55 - _ZN7cutlass13device_kernelIN5flash11enable_sm90INS1_16FlashAttnFwdSm90INS1_25CollectiveMainloopFwdSm90ILi2EN4cute5tupleIJNS5_1CILi1EEES8_S8_EEENS6_IJNS7_ILi128EEESA_NS7_ILi192EEEEEELi128ENS_6half_tEfNS_4arch4Sm90ELb1ELb0ELb0ELb1ELb0ELb1ELb0ELb1ELb1ELb0ELb0ELb0EEENS1_21CollectiveEpilogueFwdINS6_IJSA_SA_SA_EEES9_SD_SF_Li256ELb1ELb0ELb0ELb0EEENS1_36VarlenDynamicPersistentTileSchedulerILi128ELi128ELi256ELi32ELb0ELb0ELb1ELb1ELb1ELb1EEEEEEEEEvNT_6ParamsE)
        .other          _ZN7cutlass13device_kernelIN5flash11enable_sm90INS1_16FlashAttnFwdSm90INS1_25CollectiveMainloopFwdSm90ILi2EN4cute5tupleIJNS5_1CILi1EEES8_S8_EEENS6_IJNS7_ILi128EEESA_NS7_ILi192EEEEEELi128ENS_6half_tEfNS_4arch4Sm90ELb1ELb0ELb0ELb1ELb0ELb1ELb0ELb1ELb1ELb0ELb0ELb0EEENS1_21CollectiveEpilogueFwdINS6_IJSA_SA_SA_EEES9_SD_SF_Li256ELb1ELb0ELb0ELb0EEENS1_36VarlenDynamicPersistentTileSchedulerILi128ELi128ELi256ELi32ELb0ELb0ELb1ELb1ELb1ELb1EEEEEEEEEvNT_6ParamsE,@"STO_CUDA_ENTRY STV_DEFAULT"
_ZN7cutlass13device_kernelIN5flash11enable_sm90INS1_16FlashAttnFwdSm90INS1_25CollectiveMainloopFwdSm90ILi2EN4cute5tupleIJNS5_1CILi1EEES8_S8_EEENS6_IJNS7_ILi128EEESA_NS7_ILi192EEEEEELi128ENS_6half_tEfNS_4arch4Sm90ELb1ELb0ELb0ELb1ELb0ELb1ELb0ELb1ELb1ELb0ELb0ELb0EEENS1_21CollectiveEpilogueFwdINS6_IJSA_SA_SA_EEES9_SD_SF_Li256ELb1ELb0ELb0ELb0EEENS1_36VarlenDynamicPersistentTileSchedulerILi128ELi128ELi256ELi32ELb0ELb0ELb1ELb1ELb1ELb1EEEEEEEEEvNT_6ParamsE:
[----:B------:R-:W-:Y:S01]  /*0000*/  LDC R1, c[0x0][0x37c] ;  /* 0x0000df00ff017b82 */ /* 0x000fe20000000800 */
[----:B------:R-:W-:Y:S05]  /*0010*/  EXIT ;  /* 0x000000000000794d */ /* 0x000fea0003800000 */
.L_x_9:
        /* <DEDUP_REMOVED lines=14> */
.L_x_55:


//--------------------- .text._ZN7cutlass13device_kernelIN5flash11enable_sm90INS1_16FlashAttnFwdSm90INS1_25CollectiveMainloopFwdSm90ILi2EN4cute5tupleIJNS5_1CILi1EEES8_S8_EEENS6_IJNS7_ILi64EEESA_SA_EEELi512ENS_6half_tEfNS_4arch4Sm90ELb0ELb0ELb0ELb0ELb0ELb0ELb0ELb0ELb0ELb0ELb0ELb0EEENS1_21CollectiveEpilogueFwdINS6_IJSA_NS7_ILi512EEESA_EEES9_SC_SE_Li256ELb0ELb0ELb0ELb0EEENS1_29StaticPersistentTileSchedulerILb0EEEEEEEEEvNT_6ParamsE --------------------------
	.section	.text._ZN7cutlass13device_kernelIN5flash11enable_sm90INS1_16FlashAttnFwdSm90INS1_25CollectiveMainloopFwdSm90ILi2EN4cute5tupleIJNS5_1CILi1EEES8_S8_EEENS6_IJNS7_ILi64EEESA_SA_EEELi512ENS_6half_tEfNS_4arch4Sm90ELb0ELb0ELb0ELb0ELb0ELb0ELb0ELb0ELb0ELb0ELb0ELb0EEENS1_21CollectiveEpilogueFwdINS6_IJSA_NS7_ILi512EEESA_EEES9_SC_SE_Li256ELb0ELb0ELb0ELb0EEENS1_29StaticPersistentTileSchedulerILb0EEEEEEEEEvNT_6ParamsE,"ax",@progbits
	.align	128
.text._ZN7cutlass13device_kernelIN5flash11enable_sm90INS1_16FlashAttnFwdSm90INS1_25CollectiveMainloopFwdSm90ILi2EN4cute5tupleIJNS5_1CILi1EEES8_S8_EEENS6_IJNS7_ILi64EEESA_SA_EEELi512ENS_6half_tEfNS_4arch4Sm90ELb0ELb0ELb0ELb0ELb0ELb0ELb0ELb0ELb0ELb0ELb0ELb0EEENS1_21CollectiveEpilogueFwdINS6_IJSA_NS7_ILi512EEESA_EEES9_SC_SE_Li256ELb0ELb0ELb0ELb0EEENS1_29StaticPersistentTileSchedulerILb0EEEEEEEEEvNT_6ParamsE:
        .type           _ZN7cutlass13device_kernelIN5flash11enable_sm90INS1_16FlashAttnFwdSm90INS1_25CollectiveMainloopFwdSm90ILi2EN4cute5tupleIJNS5_1CILi1EEES8_S8_EEENS6_IJNS7_ILi64EEESA_SA_EEELi512ENS_6half_tEfNS_4arch4Sm90ELb0ELb0ELb0ELb0ELb0ELb0ELb0ELb0ELb0ELb0ELb0ELb0EEENS1_21CollectiveEpilogueFwdINS6_IJSA_NS7_ILi512EEESA_EEES9_SC_SE_Li256ELb0ELb0ELb0ELb0EEENS1_29StaticPersistentTileSchedulerILb0EEEEEEEEEvNT_6ParamsE,@function
        .size           _ZN7cutlass13device_kernelIN5flash11enable_sm90INS1_16FlashAttnFwdSm90INS1_25CollectiveMainloopFwdSm90ILi2EN4cute5tupleIJNS5_1CILi1EEES8_S8_EEENS6_IJNS7_ILi64EEESA_SA_EEELi512ENS_6half_tEfNS_4arch4Sm90ELb0ELb0ELb0ELb0ELb0ELb0ELb0ELb0ELb0ELb0ELb0ELb0EEENS1_21CollectiveEpilogueFwdINS6_IJSA_NS7_ILi512EEESA_EEES9_SC_SE_Li256ELb0ELb0ELb0ELb0EEENS1_29StaticPersistentTileSchedulerILb0EEEEEEEEEvNT_6ParamsE,(.L_x_56 - _ZN7cutlass13device_kernelIN5flash11enable_sm90INS1_16FlashAttnFwdSm90INS1_25CollectiveMainloopFwdSm90ILi2EN4cute5tupleIJNS5_1CILi1EEES8_S8_EEENS6_IJNS7_ILi64EEESA_SA_EEELi512ENS_6half_tEfNS_4arch4Sm90ELb0ELb0ELb0ELb0ELb0ELb0ELb0ELb0ELb0ELb0ELb0ELb0EEENS1_21CollectiveEpilogueFwdINS6_IJSA_NS7_ILi512EEESA_EEES9_SC_SE_Li256ELb0ELb0ELb0ELb0EEENS1_29StaticPersistentTileSchedulerILb0EEEEEEEEEvNT_6ParamsE)
        .other          _ZN7cutlass13device_kernelIN5flash11enable_sm90INS1_16FlashAttnFwdSm90INS1_25CollectiveMainloopFwdSm90ILi2EN4cute5tupleIJNS5_1CILi1EEES8_S8_EEENS6_IJNS7_ILi64EEESA_SA_EEELi512ENS_6half_tEfNS_4arch4Sm90ELb0ELb0ELb0ELb0ELb0ELb0ELb0ELb0ELb0ELb0ELb0ELb0EEENS1_21CollectiveEpilogueFwdINS6_IJSA_NS7_ILi512EEESA_EEES9_SC_SE_Li256ELb0ELb0ELb0ELb0EEENS1_29StaticPersistentTileSchedulerILb0EEEEEEEEEvNT_6ParamsE,@"STO_CUDA_ENTRY STV_DEFAULT"
_ZN7cutlass13device_kernelIN5flash11enable_sm90INS1_16FlashAttnFwdSm90INS1_25CollectiveMainloopFwdSm90ILi2EN4cute5tupleIJNS5_1CILi1EEES8_S8_EEENS6_IJNS7_ILi64EEESA_SA_EEELi512ENS_6half_tEfNS_4arch4Sm90ELb0ELb0ELb0ELb0ELb0ELb0ELb0ELb0ELb0ELb0ELb0ELb0EEENS1_21CollectiveEpilogueFwdINS6_IJSA_NS7_ILi512EEESA_EEES9_SC_SE_Li256ELb0ELb0ELb0ELb0EEENS1_29StaticPersistentTileSchedulerILb0EEEEEEEEEvNT_6ParamsE:
[----:B------:R-:W-:Y:S01]  /*0000*/  LDC R1, c[0x0][0x37c] ;  /* 0x0000df00ff017b82 */ /* 0x000fe20000000800 */
[----:B------:R-:W-:Y:S05]  /*0010*/  EXIT ;  /* 0x000000000000794d */ /* 0x000fea0003800000 */
.L_x_10:
        /* <DEDUP_REMOVED lines=14> */
.L_x_56:


//--------------------- .text._ZN7cutlass13device_kernelIN5flash11enable_sm90INS1_16FlashAttnFwdSm90INS1_25CollectiveMainloopFwdSm90ILi2EN4cute5tupleIJNS5_1CILi1EEES8_S8_EEENS6_IJNS7_ILi64EEESA_SA_EEELi512ENS_6half_tEfNS_4arch4Sm90ELb0ELb0ELb0ELb0ELb0ELb0ELb1ELb0ELb0ELb0ELb0ELb0EEENS1_21CollectiveEpilogueFwdINS6_IJSA_NS7_ILi512EEESA_EEES9_SC_SE_Li256ELb0ELb0ELb0ELb0EEENS1_29StaticPersistentTileSchedulerILb0EEEEEEEEEvNT_6ParamsE --------------------------
	.section	.text._ZN7cutlass13device_kernelIN5flash11enable_sm90INS1_16FlashAttnFwdSm90INS1_25CollectiveMainloopFwdSm90ILi2EN4cute5tupleIJNS5_1CILi1EEES8_S8_EEENS6_IJNS7_ILi64EEESA_SA_EEELi512ENS_6half_tEfNS_4arch4Sm90ELb0ELb0ELb0ELb0ELb0ELb0ELb1ELb0ELb0ELb0ELb0ELb0EEENS1_21CollectiveEpilogueFwdINS6_IJSA_NS7_ILi512EEESA_EEES9_SC_SE_Li256ELb0ELb0ELb0ELb0EEENS1_29StaticPersistentTileSchedulerILb0EEEEEEEEEvNT_6ParamsE,"ax",@progbits
	.align	128
.text._ZN7cutlass13device_kernelIN5flash11enable_sm90INS1_16FlashAttnFwdSm90INS1_25CollectiveMainloopFwdSm90ILi2EN4cute5tupleIJNS5_1CILi1EEES8_S8_EEENS6_IJNS7_ILi64EEESA_SA_EEELi512ENS_6half_tEfNS_4arch4Sm90ELb0ELb0ELb0ELb0ELb0ELb0ELb1ELb0ELb0ELb0ELb0ELb0EEENS1_21CollectiveEpilogueFwdINS6_IJSA_NS7_ILi512EEESA_EEES9_SC_SE_Li256ELb0ELb0ELb0ELb0EEENS1_29StaticPersistentTileSchedulerILb0EEEEEEEEEvNT_6ParamsE:
        .type           _ZN7cutlass13device_kernelIN5flash11enable_sm90INS1_16FlashAttnFwdSm90INS1_25CollectiveMainloopFwdSm90ILi2EN4cute5tupleIJNS5_1CILi1EEES8_S8_EEENS6_IJNS7_ILi64EEESA_SA_EEELi512ENS_6half_tEfNS_4arch4Sm90ELb0ELb0ELb0ELb0ELb0ELb0ELb1ELb0ELb0ELb0ELb0ELb0EEENS1_21CollectiveEpilogueFwdINS6_IJSA_NS7_ILi512EEESA_EEES9_SC_SE_Li256ELb0ELb0ELb0ELb0EEENS1_29StaticPersistentTileSchedulerILb0EEEEEEEEEvNT_6ParamsE,@function
        .size           _ZN7cutlass13device_kernelIN5flash11enable_sm90INS1_16FlashAttnFwdSm90INS1_25CollectiveMainloopFwdSm90ILi2EN4cute5tupleIJNS5_1CILi1EEES8_S8_EEENS6_IJNS7_ILi64EEESA_SA_EEELi512ENS_6half_tEfNS_4arch4Sm90ELb0ELb0ELb0ELb0ELb0ELb0ELb1ELb0ELb0ELb0ELb0ELb0EEENS1_21CollectiveEpilogueFwdINS6_IJSA_NS7_ILi512EEESA_EEES9_SC_SE_Li256ELb0ELb0ELb0ELb0EEENS1_29StaticPersistentTileSchedulerILb0EEEEEEEEEvNT_6ParamsE,(.L_x_57 - _ZN7cutlass13device_kernelIN5flash11enable_sm90INS1_16FlashAttnFwdSm90INS1_25CollectiveMainloopFwdSm90ILi2EN4cute5tupleIJNS5_1CILi1EEES8_S8_EEENS6_IJNS7_ILi64EEESA_SA_EEELi512ENS_6half_tEfNS_4arch4Sm90ELb0ELb0ELb0ELb0ELb0ELb0ELb1ELb0ELb0ELb0ELb0ELb0EEENS1_21CollectiveEpilogueFwdINS6_IJSA_NS7_ILi512EEESA_EEES9_SC_SE_Li256ELb0ELb0ELb0ELb0EEENS1_29StaticPersistentTileSchedulerILb0EEEEEEEEEvNT_6ParamsE)
        .other          _ZN7cutlass13device_kernelIN5flash11enable_sm90INS1_16FlashAttnFwdSm90INS1_25CollectiveMainloopFwdSm90ILi2EN4cute5tupleIJNS5_1CILi1EEES8_S8_EEENS6_IJNS7_ILi64EEESA_SA_EEELi512ENS_6half_tEfNS_4arch4Sm90ELb0ELb0ELb0ELb0ELb0ELb0ELb1ELb0ELb0ELb0ELb0ELb0EEENS1_21CollectiveEpilogueFwdINS6_IJSA_NS7_ILi512EEESA_EEES9_SC_SE_Li256ELb0ELb0ELb0ELb0EEENS1_29StaticPersistentTileSchedulerILb0EEEEEEEEEvNT_6ParamsE,@"STO_CUDA_ENTRY STV_DEFAULT"
_ZN7cutlass13device_kernelIN5flash11enable_sm90INS1_16FlashAttnFwdSm90INS1_25CollectiveMainloopFwdSm90ILi2EN4cute5tupleIJNS5_1CILi1EEES8_S8_EEENS6_IJNS7_ILi64EEESA_SA_EEELi512ENS_6half_tEfNS_4arch4Sm90ELb0ELb0ELb0ELb0ELb0ELb0ELb1ELb0ELb0ELb0ELb0ELb0EEENS1_21CollectiveEpilogueFwdINS6_IJSA_NS7_ILi512EEESA_EEES9_SC_SE_Li256ELb0ELb0ELb0ELb0EEENS1_29StaticPersistentTileSchedulerILb0EEEEEEEEEvNT_6ParamsE:
[----:B------:R-:W-:Y:S01]  /*0000*/  LDC R1, c[0x0][0x37c] ;  /* 0x0000df00ff017b82 */ /* 0x000fe20000000800 */
[----:B------:R-:W-:Y:S05]  /*0010*/  EXIT ;  /* 0x000000000000794d */ /* 0x000fea0003800000 */
.L_x_11:
        /* <DEDUP_REMOVED lines=14> */
.L_x_57:


//--------------------- .text._ZN7cutlass13device_kernelIN5flash11enable_sm90INS1_16FlashAttnFwdSm90INS1_25CollectiveMainloopFwdSm90ILi2EN4cute5tupleIJNS5_1CILi1EEES8_S8_EEENS6_IJNS7_ILi64EEESA_SA_EEELi512ENS_6half_tEfNS_4arch4Sm90ELb0ELb0ELb0ELb1ELb0ELb0ELb0ELb0ELb0ELb0ELb0ELb0EEENS1_21CollectiveEpilogueFwdINS6_IJSA_NS7_ILi512EEESA_EEES9_SC_SE_Li256ELb1ELb0ELb0ELb0EEENS1_36VarlenDynamicPersistentTileSchedulerILi64ELi64ELi256ELi32ELb0ELb0ELb1ELb0ELb1ELb1EEEEEEEEEvNT_6ParamsE --------------------------
	.section	.text._ZN7cutlass13device_kernelIN5flash11enable_sm90INS1_16FlashAttnFwdSm90INS1_25CollectiveMainloopFwdSm90ILi2EN4cute5tupleIJNS5_1CILi1EEES8_S8_EEENS6_IJNS7_ILi64EEESA_SA_EEELi512ENS_6half_tEfNS_4arch4Sm90ELb0ELb0ELb0ELb1ELb0ELb0ELb0ELb0ELb0ELb0ELb0ELb0EEENS1_21CollectiveEpilogueFwdINS6_IJSA_NS7_ILi512EEESA_EEES9_SC_SE_Li256ELb1ELb0ELb0ELb0EEENS1_36VarlenDynamicPersistentTileSchedulerILi64ELi64ELi256ELi32ELb0ELb0ELb1ELb0ELb1ELb1EEEEEEEEEvNT_6ParamsE,"ax",@progbits
	.align	128
.text._ZN7cutlass13device_kernelIN5flash11enable_sm90INS1_16FlashAttnFwdSm90INS1_25CollectiveMainloopFwdSm90ILi2EN4cute5tupleIJNS5_1CILi1EEES8_S8_EEENS6_IJNS7_ILi64EEESA_SA_EEELi512ENS_6half_tEfNS_4arch4Sm90ELb0ELb0ELb0ELb1ELb0ELb0ELb0ELb0ELb0ELb0ELb0ELb0EEENS1_21CollectiveEpilogueFwdINS6_IJSA_NS7_ILi512EEESA_EEES9_SC_SE_Li256ELb1ELb0ELb0ELb0EEENS1_36VarlenDynamicPersistentTileSchedulerILi64ELi64ELi256ELi32ELb0ELb0ELb1ELb0ELb1ELb1EEEEEEEEEvNT_6ParamsE:
        .type           _ZN7cutlass13device_kernelIN5flash11enable_sm90INS1_16FlashAttnFwdSm90INS1_25CollectiveMainloopFwdSm90ILi2EN4cute5tupleIJNS5_1CILi1EEES8_S8_EEENS6_IJNS7_ILi64EEESA_SA_EEELi512ENS_6half_tEfNS_4arch4Sm90ELb0ELb0ELb0ELb1ELb0ELb0ELb0ELb0ELb0ELb0ELb0ELb0EEENS1_21CollectiveEpilogueFwdINS6_IJSA_NS7_ILi512EEESA_EEES9_SC_SE_Li256ELb1ELb0ELb0ELb0EEENS1_36VarlenDynamicPersistentTileSchedulerILi64ELi64ELi256ELi32ELb0ELb0ELb1ELb0ELb1ELb1EEEEEEEEEvNT_6ParamsE,@function
        .size           _ZN7cutlass13device_kernelIN5flash11enable_sm90INS1_16FlashAttnFwdSm90INS1_25CollectiveMainloopFwdSm90ILi2EN4cute5tupleIJNS5_1CILi1EEES8_S8_EEENS6_IJNS7_ILi64EEESA_SA_EEELi512ENS_6half_tEfNS_4arch4Sm90ELb0ELb0ELb0ELb1ELb0ELb0ELb0ELb0ELb0ELb0ELb0ELb0EEENS1_21CollectiveEpilogueFwdINS6_IJSA_NS7_ILi512EEESA_EEES9_SC_SE_Li256ELb1ELb0ELb0ELb0EEENS1_36VarlenDynamicPersistentTileSchedulerILi64ELi64ELi256ELi32ELb0ELb0ELb1ELb0ELb1ELb1EEEEEEEEEvNT_6ParamsE,(.L_x_58 - _ZN7cutlass13device_kernelIN5flash11enable_sm90INS1_16FlashAttnFwdSm90INS1_25CollectiveMainloopFwdSm90ILi2EN4cute5tupleIJNS5_1CILi1EEES8_S8_EEENS6_IJNS7_ILi64EEESA_SA_EEELi512ENS_6half_tEfNS_4arch4Sm90ELb0ELb0ELb0ELb1ELb0ELb0ELb0ELb0ELb0ELb0ELb0ELb0EEENS1_21CollectiveEpilogueFwdINS6_IJSA_NS7_ILi512EEESA_EEES9_SC_SE_Li256ELb1ELb0ELb0ELb0EEENS1_36VarlenDynamicPersistentTileSchedulerILi64ELi64ELi256ELi32ELb0ELb0ELb1ELb0ELb1ELb1EEEEEEEEEvNT_6ParamsE)
        .other          _ZN7cutlass13device_kernelIN5flash11enable_sm90INS1_16FlashAttnFwdSm90INS1_25CollectiveMainloopFwdSm90ILi2EN4cute5tupleIJNS5_1CILi1EEES8_S8_EEENS6_IJNS7_ILi64EEESA_SA_EEELi512ENS_6half_tEfNS_4arch4Sm90ELb0ELb0ELb0ELb1ELb0ELb0ELb0ELb0ELb0ELb0ELb0ELb0EEENS1_21CollectiveEpilogueFwdINS6_IJSA_NS7_ILi512EEESA_EEES9_SC_SE_Li256ELb1ELb0ELb0ELb0EEENS1_36VarlenDynamicPersistentTileSchedulerILi64ELi64ELi256ELi32ELb0ELb0ELb1ELb0ELb1ELb1EEEEEEEEEvNT_6ParamsE,@"STO_CUDA_ENTRY STV_DEFAULT"
_ZN7cutlass13device_kernelIN5flash11enable_sm90INS1_16FlashAttnFwdSm90INS1_25CollectiveMainloopFwdSm90ILi2EN4cute5tupleIJNS5_1CILi1EEES8_S8_EEENS6_IJNS7_ILi64EEESA_SA_EEELi512ENS_6half_tEfNS_4arch4Sm90ELb0ELb0ELb0ELb1ELb0ELb0ELb0ELb0ELb0ELb0ELb0ELb0EEENS1_21CollectiveEpilogueFwdINS6_IJSA_NS7_ILi512EEESA_EEES9_SC_SE_Li256ELb1ELb0ELb0ELb0EEENS1_36VarlenDynamicPersistentTileSchedulerILi64ELi64ELi256ELi32ELb0ELb0ELb1ELb0ELb1ELb1EEEEEEEEEvNT_6ParamsE:
[----:B------:R-:W-:Y:S01]  /*0000*/  LDC R1, c[0x0][0x37c] ;  /* 0x0000df00ff017b82 */ /* 0x000fe20000000800 */
[----:B------:R-:W-:Y:S05]  /*0010*/  EXIT ;  /* 0x000000000000794d */ /* 0x000fea0003800000 */
.L_x_12:
        /* <DEDUP_REMOVED lines=14> */
.L_x_58:


//--------------------- .text._ZN7cutlass13device_kernelIN5flash11enable_sm90INS1_16FlashAttnFwdSm90INS1_25CollectiveMainloopFwdSm90ILi2EN4cute5tupleIJNS5_1CILi1EEES8_S8_EEENS6_IJNS7_ILi64EEESA_SA_EEELi512ENS_6half_tEfNS_4arch4Sm90ELb0ELb0ELb0ELb1ELb0ELb1ELb0ELb0ELb0ELb0ELb0ELb0EEENS1_21CollectiveEpilogueFwdINS6_IJSA_NS7_ILi512EEESA_EEES9_SC_SE_Li256ELb1ELb0ELb0ELb0EEENS1_36VarlenDynamicPersistentTileSchedulerILi64ELi64ELi256ELi32ELb0ELb0ELb1ELb0ELb1ELb1EEEEEEEEEvNT_6ParamsE --------------------------
	.section	.text._ZN7cutlass13device_kernelIN5flash11enable_sm90INS1_16FlashAttnFwdSm90INS1_25CollectiveMainloopFwdSm90ILi2EN4cute5tupleIJNS5_1CILi1EEES8_S8_EEENS6_IJNS7_ILi64EEESA_SA_EEELi512ENS_6half_tEfNS_4arch4Sm90ELb0ELb0ELb0ELb1ELb0ELb1ELb0ELb0ELb0ELb0ELb0ELb0EEENS1_21CollectiveEpilogueFwdINS6_IJSA_NS7_ILi512EEESA_EEES9_SC_SE_Li256ELb1ELb0ELb0ELb0EEENS1_36VarlenDynamicPersistentTileSchedulerILi64ELi64ELi256ELi32ELb0ELb0ELb1ELb0ELb1ELb1EEEEEEEEEvNT_6ParamsE,"ax",@progbits
	.align	128
.text._ZN7cutlass13device_kernelIN5flash11enable_sm90INS1_16FlashAttnFwdSm90INS1_25CollectiveMainloopFwdSm90ILi2EN4cute5tupleIJNS5_1CILi1EEES8_S8_EEENS6_IJNS7_ILi64EEESA_SA_EEELi512ENS_6half_tEfNS_4arch4Sm90ELb0ELb0ELb0ELb1ELb0ELb1ELb0ELb0ELb0ELb0ELb0ELb0EEENS1_21CollectiveEpilogueFwdINS6_IJSA_NS7_ILi512EEESA_EEES9_SC_SE_Li256ELb1ELb0ELb0ELb0EEENS1_36VarlenDynamicPersistentTileSchedulerILi64ELi64ELi256ELi32ELb0ELb0ELb1ELb0ELb1ELb1EEEEEEEEEvNT_6ParamsE:
        .type           _ZN7cutlass13device_kernelIN5flash11enable_sm90INS1_16FlashAttnFwdSm90INS1_25CollectiveMainloopFwdSm90ILi2EN4cute5tupleIJNS5_1CILi1EEES8_S8_EEENS6_IJNS7_ILi64EEESA_SA_EEELi512ENS_6half_tEfNS_4arch4Sm90ELb0ELb0ELb0ELb1ELb0ELb1ELb0ELb0ELb0ELb0ELb0ELb0EEENS1_21CollectiveEpilogueFwdINS6_IJSA_NS7_ILi512EEESA_EEES9_SC_SE_Li256ELb1ELb0ELb0ELb0EEENS1_36VarlenDynamicPersistentTileSchedulerILi64ELi64ELi256ELi32ELb0ELb0ELb1ELb0ELb1ELb1EEEEEEEEEvNT_6ParamsE,@function
        .size           _ZN7cutlass13device_kernelIN5flash11enable_sm90INS1_16FlashAttnFwdSm90INS1_25CollectiveMainloopFwdSm90ILi2EN4cute5tupleIJNS5_1CILi1EEES8_S8_EEENS6_IJNS7_ILi64EEESA_SA_EEELi512ENS_6half_tEfNS_4arch4Sm90ELb0ELb0ELb0ELb1ELb0ELb1ELb0ELb0ELb0ELb0ELb0ELb0EEENS1_21CollectiveEpilogueFwdINS6_IJSA_NS7_ILi512EEESA_EEES9_SC_SE_Li256ELb1ELb0ELb0ELb0EEENS1_36VarlenDynamicPersistentTileSchedulerILi64ELi64ELi256ELi32ELb0ELb0ELb1ELb0ELb1ELb1EEEEEEEEEvNT_6ParamsE,(.L_x_59 - _ZN7cutlass13device_kernelIN5flash11enable_sm90INS1_16FlashAttnFwdSm90INS1_25CollectiveMainloopFwdSm90ILi2EN4cute5tupleIJNS5_1CILi1EEES8_S8_EEENS6_IJNS7_ILi64EEESA_SA_EEELi512ENS_6half_tEfNS_4arch4Sm90ELb0ELb0ELb0ELb1ELb0ELb1ELb0ELb0ELb0ELb0ELb0ELb0EEENS1_21CollectiveEpilogueFwdINS6_IJSA_NS7_ILi512EEESA_EEES9_SC_SE_Li256ELb1ELb0ELb0ELb0EEENS1_36VarlenDynamicPersistentTileSchedulerILi64ELi64ELi256ELi32ELb0ELb0ELb1ELb0ELb1ELb1EEEEEEEEEvNT_6ParamsE)
        .other          _ZN7cutlass13device_kernelIN5flash11enable_sm90INS1_16FlashAttnFwdSm90INS1_25CollectiveMainloopFwdSm90ILi2EN4cute5tupleIJNS5_1CILi1EEES8_S8_EEENS6_IJNS7_ILi64EEESA_SA_EEELi512ENS_6half_tEfNS_4arch4Sm90ELb0ELb0ELb0ELb1ELb0ELb1ELb0ELb0ELb0ELb0ELb0ELb0EEENS1_21CollectiveEpilogueFwdINS6_IJSA_NS7_ILi512EEESA_EEES9_SC_SE_Li256ELb1ELb0ELb0ELb0EEENS1_36VarlenDynamicPersistentTileSchedulerILi64ELi64ELi256ELi32ELb0ELb0ELb1ELb0ELb1ELb1EEEEEEEEEvNT_6ParamsE,@"STO_CUDA_ENTRY STV_DEFAULT"
_ZN7cutlass13device_kernelIN5flash11enable_sm90INS1_16FlashAttnFwdSm90INS1_25CollectiveMainloopFwdSm90ILi2EN4cute5tupleIJNS5_1CILi1EEES8_S8_EEENS6_IJNS7_ILi64EEESA_SA_EEELi512ENS_6half_tEfNS_4arch4Sm90ELb0ELb0ELb0ELb1ELb0ELb1ELb0ELb0ELb0ELb0ELb0ELb0EEENS1_21CollectiveEpilogueFwdINS6_IJSA_NS7_ILi512EEESA_EEES9_SC_SE_Li256ELb1ELb0ELb0ELb0EEENS1_36VarlenDynamicPersistentTileSchedulerILi64ELi64ELi256ELi32ELb0ELb0ELb1ELb0ELb1ELb1EEEEEEEEEvNT_6ParamsE:
[----:B------:R-:W-:Y:S01]  /*0000*/  LDC R1, c[0x0][0x37c] ;  /* 0x0000df00ff017b82 */ /* 0x000fe20000000800 */
[----:B------:R-:W-:Y:S05]  /*0010*/  EXIT ;  /* 0x000000000000794d */ /* 0x000fea0003800000 */
.L_x_13:
        /* <DEDUP_REMOVED lines=14> */
.L_x_59:


//--------------------- .text._ZN7cutlass13device_kernelIN5flash11enable_sm90INS1_16FlashAttnFwdSm90INS1_25CollectiveMainloopFwdSm90ILi2EN4cute5tupleIJNS5_1CILi1EEES8_S8_EEENS6_IJNS7_ILi64EEESA_SA_EEELi512ENS_6half_tEfNS_4arch4Sm90ELb0ELb0ELb0ELb1ELb0ELb0ELb1ELb0ELb0ELb0ELb0ELb0EEENS1_21CollectiveEpilogueFwdINS6_IJSA_NS7_ILi512EEESA_EEES9_SC_SE_Li256ELb1ELb0ELb0ELb0EEENS1_36VarlenDynamicPersistentTileSchedulerILi64ELi64ELi256ELi32ELb0ELb0ELb1ELb0ELb1ELb1EEEEEEEEEvNT_6ParamsE --------------------------
	.section	.text._ZN7cutlass13device_kernelIN5flash11enable_sm90INS1_16FlashAttnFwdSm90INS1_25CollectiveMainloopFwdSm90ILi2EN4cute5tupleIJNS5_1CILi1EEES8_S8_EEENS6_IJNS7_ILi64EEESA_SA_EEELi512ENS_6half_tEfNS_4arch4Sm90ELb0ELb0ELb0ELb1ELb0ELb0ELb1ELb0ELb0ELb0ELb0ELb0EEENS1_21CollectiveEpilogueFwdINS6_IJSA_NS7_ILi512EEESA_EEES9_SC_SE_Li256ELb1ELb0ELb0ELb0EEENS1_36VarlenDynamicPersistentTileSchedulerILi64ELi64ELi256ELi32ELb0ELb0ELb1ELb0ELb1ELb1EEEEEEEEEvNT_6ParamsE,"ax",@progbits
	.align	128
.text._ZN7cutlass13device_kernelIN5flash11enable_sm90INS1_16FlashAttnFwdSm90INS1_25CollectiveMainloopFwdSm90ILi2EN4cute5tupleIJNS5_1CILi1EEES8_S8_EEENS6_IJNS7_ILi64EEESA_SA_EEELi512ENS_6half_tEfNS_4arch4Sm90ELb0ELb0ELb0ELb1ELb0ELb0ELb1ELb0ELb0ELb0ELb0ELb0EEENS1_21CollectiveEpilogueFwdINS6_IJSA_NS7_ILi512EEESA_EEES9_SC_SE_Li256ELb1ELb0ELb0ELb0EEENS1_36VarlenDynamicPersistentTileSchedulerILi64ELi64ELi256ELi32ELb0ELb0ELb1ELb0ELb1ELb1EEEEEEEEEvNT_6ParamsE:
        .type           _ZN7cutlass13device_kernelIN5flash11enable_sm90INS1_16FlashAttnFwdSm90INS1_25CollectiveMainloopFwdSm90ILi2EN4cute5tupleIJNS5_1CILi1EEES8_S8_EEENS6_IJNS7_ILi64EEESA_SA_EEELi512ENS_6half_tEfNS_4arch4Sm90ELb0ELb0ELb0ELb1ELb0ELb0ELb1ELb0ELb0ELb0ELb0ELb0EEENS1_21CollectiveEpilogueFwdINS6_IJSA_NS7_ILi512EEESA_EEES9_SC_SE_Li256ELb1ELb0ELb0ELb0EEENS1_36VarlenDynamicPersistentTileSchedulerILi64ELi64ELi256ELi32ELb0ELb0ELb1ELb0ELb1ELb1EEEEEEEEEvNT_6ParamsE,@function
        .size           _ZN7cutlass13device_kernelIN5flash11enable_sm90INS1_16FlashAttnFwdSm90INS1_25CollectiveMainloopFwdSm90ILi2EN4cute5tupleIJNS5_1CILi1EEES8_S8_EEENS6_IJNS7_ILi64EEESA_SA_EEELi512ENS_6half_tEfNS_4arch4Sm90ELb0ELb0ELb0ELb1ELb0ELb0ELb1ELb0ELb0ELb0ELb0ELb0EEENS1_21CollectiveEpilogueFwdINS6_IJSA_NS7_ILi512EEESA_EEES9_SC_SE_Li256ELb1ELb0ELb0ELb0EEENS1_36VarlenDynamicPersistentTileSchedulerILi64ELi64ELi256ELi32ELb0ELb0ELb1ELb0ELb1ELb1EEEEEEEEEvNT_6ParamsE,(.L_x_60 - _ZN7cutlass13device_kernelIN5flash11enable_sm90INS1_16FlashAttnFwdSm90INS1_25CollectiveMainloopFwdSm90ILi2EN4cute5tupleIJNS5_1CILi1EEES8_S8_EEENS6_IJNS7_ILi64EEESA_SA_EEELi512ENS_6half_tEfNS_4arch4Sm90ELb0ELb0ELb0ELb1ELb0ELb0ELb1ELb0ELb0ELb0ELb0ELb0EEENS1_21CollectiveEpilogueFwdINS6_IJSA_NS7_ILi512EEESA_EEES9_SC_SE_Li256ELb1ELb0ELb0ELb0EEENS1_36VarlenDynamicPersistentTileSchedulerILi64ELi64ELi256ELi32ELb0ELb0ELb1ELb0ELb1ELb1EEEEEEEEEvNT_6ParamsE)
        .other          _ZN7cutlass13device_kernelIN5flash11enable_sm90INS1_16FlashAttnFwdSm90INS1_25CollectiveMainloopFwdSm90ILi2EN4cute5tupleIJNS5_1CILi1EEES8_S8_EEENS6_IJNS7_ILi64EEESA_SA_EEELi512ENS_6half_tEfNS_4arch4Sm90ELb0ELb0ELb0ELb1ELb0ELb0ELb1ELb0ELb0ELb0ELb0ELb0EEENS1_21CollectiveEpilogueFwdINS6_IJSA_NS7_ILi512EEESA_EEES9_SC_SE_Li256ELb1ELb0ELb0ELb0EEENS1_36VarlenDynamicPersistentTileSchedulerILi64ELi64ELi256ELi32ELb0ELb0ELb1ELb0ELb1ELb1EEEEEEEEEvNT_6ParamsE,@"STO_CUDA_ENTRY STV_DEFAULT"
_ZN7cutlass13device_kernelIN5flash11enable_sm90INS1_16FlashAttnFwdSm90INS1_25CollectiveMainloopFwdSm90ILi2EN4cute5tupleIJNS5_1CILi1EEES8_S8_EEENS6_IJNS7_ILi64EEESA_SA_EEELi512ENS_6half_tEfNS_4arch4Sm90ELb0ELb0ELb0ELb1ELb0ELb0ELb1ELb0ELb0ELb0ELb0ELb0EEENS1_21CollectiveEpilogueFwdINS6_IJSA_NS7_ILi512EEESA_EEES9_SC_SE_Li256ELb1ELb0ELb0ELb0EEENS1_36VarlenDynamicPersistentTileSchedulerILi64ELi64ELi256ELi32ELb0ELb0ELb1ELb0ELb1ELb1EEEEEEEEEvNT_6ParamsE:
[----:B------:R-:W-:Y:S01]  /*0000*/  LDC R1, c[0x0][0x37c] ;  /* 0x0000df00ff017b82 */ /* 0x000fe20000000800 */
[----:B------:R-:W-:Y:S05]  /*0010*/  EXIT ;  /* 0x000000000000794d */ /* 0x000fea0003800000 */
.L_x_14:
        /* <DEDUP_REMOVED lines=14> */
.L_x_60:


//--------------------- .text._ZN7cutlass13device_kernelIN5flash11enable_sm90INS1_16FlashAttnFwdSm90INS1_25CollectiveMainloopFwdSm90ILi2EN4cute5tupleIJNS5_1CILi1EEES8_S8_EEENS6_IJNS7_ILi64EEESA_SA_EEELi512ENS_6half_tEfNS_4arch4Sm90ELb0ELb0ELb0ELb1ELb0ELb1ELb1ELb0ELb0ELb0ELb0ELb0EEENS1_21CollectiveEpilogueFwdINS6_IJSA_NS7_ILi512EEESA_EEES9_SC_SE_Li256ELb1ELb0ELb0ELb0EEENS1_36VarlenDynamicPersistentTileSchedulerILi64ELi64ELi256ELi32ELb0ELb0ELb1ELb0ELb1ELb1EEEEEEEEEvNT_6ParamsE --------------------------
	.section	.text._ZN7cutlass13device_kernelIN5flash11enable_sm90INS1_16FlashAttnFwdSm90INS1_25CollectiveMainloopFwdSm90ILi2EN4cute5tupleIJNS5_1CILi1EEES8_S8_EEENS6_IJNS7_ILi64EEESA_SA_EEELi512ENS_6half_tEfNS_4arch4Sm90ELb0ELb0ELb0ELb1ELb0ELb1ELb1ELb0ELb0ELb0ELb0ELb0EEENS1_21CollectiveEpilogueFwdINS6_IJSA_NS7_ILi512EEESA_EEES9_SC_SE_Li256ELb1ELb0ELb0ELb0EEENS1_36VarlenDynamicPersistentTileSchedulerILi64ELi64ELi256ELi32ELb0ELb0ELb1ELb0ELb1ELb1EEEEEEEEEvNT_6ParamsE,"ax",@progbits
	.align	128
.text._ZN7cutlass13device_kernelIN5flash11enable_sm90INS1_16FlashAttnFwdSm90INS1_25CollectiveMainloopFwdSm90ILi2EN4cute5tupleIJNS5_1CILi1EEES8_S8_EEENS6_IJNS7_ILi64EEESA_SA_EEELi512ENS_6half_tEfNS_4arch4Sm90ELb0ELb0ELb0ELb1ELb0ELb1ELb1ELb0ELb0ELb0ELb0ELb0EEENS1_21CollectiveEpilogueFwdINS6_IJSA_NS7_ILi512EEESA_EEES9_SC_SE_Li256ELb1ELb0ELb0ELb0EEENS1_36VarlenDynamicPersistentTileSchedulerILi64ELi64ELi256ELi32ELb0ELb0ELb1ELb0ELb1ELb1EEEEEEEEEvNT_6ParamsE:
        .type           _ZN7cutlass13device_kernelIN5flash11enable_sm90INS1_16FlashAttnFwdSm90INS1_25CollectiveMainloopFwdSm90ILi2EN4cute5tupleIJNS5_1CILi1EEES8_S8_EEENS6_IJNS7_ILi64EEESA_SA_EEELi512ENS_6half_tEfNS_4arch4Sm90ELb0ELb0ELb0ELb1ELb0ELb1ELb1ELb0ELb0ELb0ELb0ELb0EEENS1_21CollectiveEpilogueFwdINS6_IJSA_NS7_ILi512EEESA_EEES9_SC_SE_Li256ELb1ELb0ELb0ELb0EEENS1_36VarlenDynamicPersistentTileSchedulerILi64ELi64ELi256ELi32ELb0ELb0ELb1ELb0ELb1ELb1EEEEEEEEEvNT_6ParamsE,@function
        .size           _ZN7cutlass13device_kernelIN5flash11enable_sm90INS1_16FlashAttnFwdSm90INS1_25CollectiveMainloopFwdSm90ILi2EN4cute5tupleIJNS5_1CILi1EEES8_S8_EEENS6_IJNS7_ILi64EEESA_SA_EEELi512ENS_6half_tEfNS_4arch4Sm90ELb0ELb0ELb0ELb1ELb0ELb1ELb1ELb0ELb0ELb0ELb0ELb0EEENS1_21CollectiveEpilogueFwdINS6_IJSA_NS7_ILi512EEESA_EEES9_SC_SE_Li256ELb1ELb0ELb0ELb0EEENS1_36VarlenDynamicPersistentTileSchedulerILi64ELi64ELi256ELi32ELb0ELb0ELb1ELb0ELb1ELb1EEEEEEEEEvNT_6ParamsE,(.L_x_61 - _ZN7cutlass13device_kernelIN5flash11enable_sm90INS1_16FlashAttnFwdSm90INS1_25CollectiveMainloopFwdSm90ILi2EN4cute5tupleIJNS5_1CILi1EEES8_S8_EEENS6_IJNS7_ILi64EEESA_SA_EEELi512ENS_6half_tEfNS_4arch4Sm90ELb0ELb0ELb0ELb1ELb0ELb1ELb1ELb0ELb0ELb0ELb0ELb0EEENS1_21CollectiveEpilogueFwdINS6_IJSA_NS7_ILi512EEESA_EEES9_SC_SE_Li256ELb1ELb0ELb0ELb0EEENS1_36VarlenDynamicPersistentTileSchedulerILi64ELi64ELi256ELi32ELb0ELb0ELb1ELb0ELb1ELb1EEEEEEEEEvNT_6ParamsE)
        .other          _ZN7cutlass13device_kernelIN5flash11enable_sm90INS1_16FlashAttnFwdSm90INS1_25CollectiveMainloopFwdSm90ILi2EN4cute5tupleIJNS5_1CILi1EEES8_S8_EEENS6_IJNS7_ILi64EEESA_SA_EEELi512ENS_6half_tEfNS_4arch4Sm90ELb0ELb0ELb0ELb1ELb0ELb1ELb1ELb0ELb0ELb0ELb0ELb0EEENS1_21CollectiveEpilogueFwdINS6_IJSA_NS7_ILi512EEESA_EEES9_SC_SE_Li256ELb1ELb0ELb0ELb0EEENS1_36VarlenDynamicPersistentTileSchedulerILi64ELi64ELi256ELi32ELb0ELb0ELb1ELb0ELb1ELb1EEEEEEEEEvNT_6ParamsE,@"STO_CUDA_ENTRY STV_DEFAULT"
_ZN7cutlass13device_kernelIN5flash11enable_sm90INS1_16FlashAttnFwdSm90INS1_25CollectiveMainloopFwdSm90ILi2EN4cute5tupleIJNS5_1CILi1EEES8_S8_EEENS6_IJNS7_ILi64EEESA_SA_EEELi512ENS_6half_tEfNS_4arch4Sm90ELb0ELb0ELb0ELb1ELb0ELb1ELb1ELb0ELb0ELb0ELb0ELb0EEENS1_21CollectiveEpilogueFwdINS6_IJSA_NS7_ILi512EEESA_EEES9_SC_SE_Li256ELb1ELb0ELb0ELb0EEENS1_36VarlenDynamicPersistentTileSchedulerILi64ELi64ELi256ELi32ELb0ELb0ELb1ELb0ELb1ELb1EEEEEEEEEvNT_6ParamsE:
[----:B------:R-:W-:Y:S01]  /*0000*/  LDC R1, c[0x0][0x37c] ;  /* 0x0000df00ff017b82 */ /* 0x000fe20000000800 */
[----:B------:R-:W-:Y:S05]  /*0010*/  EXIT ;  /* 0x000000000000794d */ /* 0x000fea0003800000 */
.L_x_15:
        /* <DEDUP_REMOVED lines=14> */
.L_x_61:


//--------------------- .text._ZN7cutlass13device_kernelIN5flash11enable_sm90INS1_16FlashAttnFwdSm90INS1_25CollectiveMainloopFwdSm90ILi2EN4cute5tupleIJNS5_1CILi1EEES8_S8_EEENS6_IJNS7_ILi64EEESA_SA_EEELi512ENS_6half_tEfNS_4arch4Sm90ELb0ELb1ELb0ELb0ELb0ELb0ELb0ELb0ELb0ELb0ELb0ELb0EEENS1_21CollectiveEpilogueFwdINS6_IJSA_NS7_ILi512EEESA_EEES9_SC_SE_Li256ELb0ELb0ELb0ELb0EEENS1_30DynamicPersistentTileSchedulerILi256ELi32ELb0ELb0ELb1EEEEEEEEEvNT_6ParamsE --------------------------
	.section	.text._ZN7cutlass13device_kernelIN5flash11enable_sm90INS1_16FlashAttnFwdSm90INS1_25CollectiveMainloopFwdSm90ILi2EN4cute5tupleIJNS5_1CILi1EEES8_S8_EEENS6_IJNS7_ILi64EEESA_SA_EEELi512ENS_6half_tEfNS_4arch4Sm90ELb0ELb1ELb0ELb0ELb0ELb0ELb0ELb0ELb0ELb0ELb0ELb0EEENS1_21CollectiveEpilogueFwdINS6_IJSA_NS7_ILi512EEESA_EEES9_SC_SE_Li256ELb0ELb0ELb0ELb0EEENS1_30DynamicPersistentTileSchedulerILi256ELi32ELb0ELb0ELb1EEEEEEEEEvNT_6ParamsE,"ax",@progbits
	.align	128
.text._ZN7cutlass13device_kernelIN5flash11enable_sm90INS1_16FlashAttnFwdSm90INS1_25CollectiveMainloopFwdSm90ILi2EN4cute5tupleIJNS5_1CILi1EEES8_S8_EEENS6_IJNS7_ILi64EEESA_SA_EEELi512ENS_6half_tEfNS_4arch4Sm90ELb0ELb1ELb0ELb0ELb0ELb0ELb0ELb0ELb0ELb0ELb0ELb0EEENS1_21CollectiveEpilogueFwdINS6_IJSA_NS7_ILi512EEESA_EEES9_SC_SE_Li256ELb0ELb0ELb0ELb0EEENS1_30DynamicPersistentTileSchedulerILi256ELi32ELb0ELb0ELb1EEEEEEEEEvNT_6ParamsE:
        .type           _ZN7cutlass13device_kernelIN5flash11enable_sm90INS1_16FlashAttnFwdSm90INS1_25CollectiveMainloopFwdSm90ILi2EN4cute5tupleIJNS5_1CILi1EEES8_S8_EEENS6_IJNS7_ILi64EEESA_SA_EEELi512ENS_6half_tEfNS_4arch4Sm90ELb0ELb1ELb0ELb0ELb0ELb0ELb0ELb0ELb0ELb0ELb0ELb0EEENS1_21CollectiveEpilogueFwdINS6_IJSA_NS7_ILi512EEESA_EEES9_SC_SE_Li256ELb0ELb0ELb0ELb0EEENS1_30DynamicPersistentTileSchedulerILi256ELi32ELb0ELb0ELb1EEEEEEEEEvNT_6ParamsE,@function
        .size           _ZN7cutlass13device_kernelIN5flash11enable_sm90INS1_16FlashAttnFwdSm90INS1_25CollectiveMainloopFwdSm90ILi2EN4cute5tupleIJNS5_1CILi1EEES8_S8_EEENS6_IJNS7_ILi64EEESA_SA_EEELi512ENS_6half_tEfNS_4arch4Sm90ELb0ELb1ELb0ELb0ELb0ELb0ELb0ELb0ELb0ELb0ELb0ELb0EEENS1_21CollectiveEpilogueFwdINS6_IJSA_NS7_ILi512EEESA_EEES9_SC_SE_Li256ELb0ELb0ELb0ELb0EEENS1_30DynamicPersistentTileSchedulerILi256ELi32ELb0ELb0ELb1EEEEEEEEEvNT_6ParamsE,(.L_x_62 - _ZN7cutlass13device_kernelIN5flash11enable_sm90INS1_16FlashAttnFwdSm90INS1_25CollectiveMainloopFwdSm90ILi2EN4cute5tupleIJNS5_1CILi1EEES8_S8_EEENS6_IJNS7_ILi64EEESA_SA_EEELi512ENS_6half_tEfNS_4arch4Sm90ELb0ELb1ELb0ELb0ELb0ELb0ELb0ELb0ELb0ELb0ELb0ELb0EEENS1_21CollectiveEpilogueFwdINS6_IJSA_NS7_ILi512EEESA_EEES9_SC_SE_Li256ELb0ELb0ELb0ELb0EEENS1_30DynamicPersistentTileSchedulerILi256ELi32ELb0ELb0ELb1EEEEEEEEEvNT_6ParamsE)
        .other          _ZN7cutlass13device_kernelIN5flash11enable_sm90INS1_16FlashAttnFwdSm90INS1_25CollectiveMainloopFwdSm90ILi2EN4cute5tupleIJNS5_1CILi1EEES8_S8_EEENS6_IJNS7_ILi64EEESA_SA_EEELi512ENS_6half_tEfNS_4arch4Sm90ELb0ELb1ELb0ELb0ELb0ELb0ELb0ELb0ELb0ELb0ELb0ELb0EEENS1_21CollectiveEpilogueFwdINS6_IJSA_NS7_ILi512EEESA_EEES9_SC_SE_Li256ELb0ELb0ELb0ELb0EEENS1_30DynamicPersistentTileSchedulerILi256ELi32ELb0ELb0ELb1EEEEEEEEEvNT_6ParamsE,@"STO_CUDA_ENTRY STV_DEFAULT"
_ZN7cutlass13device_kernelIN5flash11enable_sm90INS1_16FlashAttnFwdSm90INS1_25CollectiveMainloopFwdSm90ILi2EN4cute5tupleIJNS5_1CILi1EEES8_S8_EEENS6_IJNS7_ILi64EEESA_SA_EEELi512ENS_6half_tEfNS_4arch4Sm90ELb0ELb1ELb0ELb0ELb0ELb0ELb0ELb0ELb0ELb0ELb0ELb0EEENS1_21CollectiveEpilogueFwdINS6_IJSA_NS7_ILi512EEESA_EEES9_SC_SE_Li256ELb0ELb0ELb0ELb0EEENS1_30DynamicPersistentTileSchedulerILi256ELi32ELb0ELb0ELb1EEEEEEEEEvNT_6ParamsE:
[----:B------:R-:W-:Y:S01]  /*0000*/  LDC R1, c[0x0][0x37c] ;  /* 0x0000df00ff017b82 */ /* 0x000fe20000000800 */
[----:B------:R-:W-:Y:S05]  /*0010*/  EXIT ;  /* 0x000000000000794d */ /* 0x000fea0003800000 */
.L_x_16:
        /* <DEDUP_REMOVED lines=14> */
.L_x_62:


//--------------------- .text._ZN7cutlass13device_kernelIN5flash11enable_sm90INS1_16FlashAttnFwdSm90INS1_25CollectiveMainloopFwdSm90ILi2EN4cute5tupleIJNS5_1CILi1EEES8_S8_EEENS6_IJNS7_ILi64EEESA_SA_EEELi512ENS_6half_tEfNS_4arch4Sm90ELb0ELb1ELb0ELb0ELb0ELb0ELb1ELb0ELb0ELb0ELb0ELb0EEENS1_21CollectiveEpilogueFwdINS6_IJSA_NS7_ILi512EEESA_EEES9_SC_SE_Li256ELb0ELb0ELb0ELb0EEENS1_30DynamicPersistentTileSchedulerILi256ELi32ELb0ELb0ELb1EEEEEEEEEvNT_6ParamsE --------------------------
	.section	.text._ZN7cutlass13device_kernelIN5flash11enable_sm90INS1_16FlashAttnFwdSm90INS1_25CollectiveMainloopFwdSm90ILi2EN4cute5tupleIJNS5_1CILi1EEES8_S8_EEENS6_IJNS7_ILi64EEESA_SA_EEELi512ENS_6half_tEfNS_4arch4Sm90ELb0ELb1ELb0ELb0ELb0ELb0ELb1ELb0ELb0ELb0ELb0ELb0EEENS1_21CollectiveEpilogueFwdINS6_IJSA_NS7_ILi512EEESA_EEES9_SC_SE_Li256ELb0ELb0ELb0ELb0EEENS1_30DynamicPersistentTileSchedulerILi256ELi32ELb0ELb0ELb1EEEEEEEEEvNT_6ParamsE,"ax",@progbits
	.align	128
.text._ZN7cutlass13device_kernelIN5flash11enable_sm90INS1_16FlashAttnFwdSm90INS1_25CollectiveMainloopFwdSm90ILi2EN4cute5tupleIJNS5_1CILi1EEES8_S8_EEENS6_IJNS7_ILi64EEESA_SA_EEELi512ENS_6half_tEfNS_4arch4Sm90ELb0ELb1ELb0ELb0ELb0ELb0ELb1ELb0ELb0ELb0ELb0ELb0EEENS1_21CollectiveEpilogueFwdINS6_IJSA_NS7_ILi512EEESA_EEES9_SC_SE_Li256ELb0ELb0ELb0ELb0EEENS1_30DynamicPersistentTileSchedulerILi256ELi32ELb0ELb0ELb1EEEEEEEEEvNT_6ParamsE:
        .type           _ZN7cutlass13device_kernelIN5flash11enable_sm90INS1_16FlashAttnFwdSm90INS1_25CollectiveMainloopFwdSm90ILi2EN4cute5tupleIJNS5_1CILi1EEES8_S8_EEENS6_IJNS7_ILi64EEESA_SA_EEELi512ENS_6half_tEfNS_4arch4Sm90ELb0ELb1ELb0ELb0ELb0ELb0ELb1ELb0ELb0ELb0ELb0ELb0EEENS1_21CollectiveEpilogueFwdINS6_IJSA_NS7_ILi512EEESA_EEES9_SC_SE_Li256ELb0ELb0ELb0ELb0EEENS1_30DynamicPersistentTileSchedulerILi256ELi32ELb0ELb0ELb1EEEEEEEEEvNT_6ParamsE,@function
        .size           _ZN7cutlass13device_kernelIN5flash11enable_sm90INS1_16FlashAttnFwdSm90INS1_25CollectiveMainloopFwdSm90ILi2EN4cute5tupleIJNS5_1CILi1EEES8_S8_EEENS6_IJNS7_ILi64EEESA_SA_EEELi512ENS_6half_tEfNS_4arch4Sm90ELb0ELb1ELb0ELb0ELb0ELb0ELb1ELb0ELb0ELb0ELb0ELb0EEENS1_21CollectiveEpilogueFwdINS6_IJSA_NS7_ILi512EEESA_EEES9_SC_SE_Li256ELb0ELb0ELb0ELb0EEENS1_30DynamicPersistentTileSchedulerILi256ELi32ELb0ELb0ELb1EEEEEEEEEvNT_6ParamsE,(.L_x_63 - _ZN7cutlass13device_kernelIN5flash11enable_sm90INS1_16FlashAttnFwdSm90INS1_25CollectiveMainloopFwdSm90ILi2EN4cute5tupleIJNS5_1CILi1EEES8_S8_EEENS6_IJNS7_ILi64EEESA_SA_EEELi512ENS_6half_tEfNS_4arch4Sm90ELb0ELb1ELb0ELb0ELb0ELb0ELb1ELb0ELb0ELb0ELb0ELb0EEENS1_21CollectiveEpilogueFwdINS6_IJSA_NS7_ILi512EEESA_EEES9_SC_SE_Li256ELb0ELb0ELb0ELb0EEENS1_30DynamicPersistentTileSchedulerILi256ELi32ELb0ELb0ELb1EEEEEEEEEvNT_6ParamsE)
        .other          _ZN7cutlass13device_kernelIN5flash11enable_sm90INS1_16FlashAttnFwdSm90INS1_25CollectiveMainloopFwdSm90ILi2EN4cute5tupleIJNS5_1CILi1EEES8_S8_EEENS6_IJNS7_ILi64EEESA_SA_EEELi512ENS_6half_tEfNS_4arch4Sm90ELb0ELb1ELb0ELb0ELb0ELb0ELb1ELb0ELb0ELb0ELb0ELb0EEENS1_21CollectiveEpilogueFwdINS6_IJSA_NS7_ILi512EEESA_EEES9_SC_SE_Li256ELb0ELb0ELb0ELb0EEENS1_30DynamicPersistentTileSchedulerILi256ELi32ELb0ELb0ELb1EEEEEEEEEvNT_6ParamsE,@"STO_CUDA_ENTRY STV_DEFAULT"
_ZN7cutlass13device_kernelIN5flash11enable_sm90INS1_16FlashAttnFwdSm90INS1_25CollectiveMainloopFwdSm90ILi2EN4cute5tupleIJNS5_1CILi1EEES8_S8_EEENS6_IJNS7_ILi64EEESA_SA_EEELi512ENS_6half_tEfNS_4arch4Sm90ELb0ELb1ELb0ELb0ELb0ELb0ELb1ELb0ELb0ELb0ELb0ELb0EEENS1_21CollectiveEpilogueFwdINS6_IJSA_NS7_ILi512EEESA_EEES9_SC_SE_Li256ELb0ELb0ELb0ELb0EEENS1_30DynamicPersistentTileSchedulerILi256ELi32ELb0ELb0ELb1EEEEEEEEEvNT_6ParamsE:
[----:B------:R-:W-:Y:S01]  /*0000*/  LDC R1, c[0x0][0x37c] ;  /* 0x0000df00ff017b82 */ /* 0x000fe20000000800 */
[----:B------:R-:W-:Y:S05]  /*0010*/  EXIT ;  /* 0x000000000000794d */ /* 0x000fea0003800000 */
.L_x_17:
        /* <DEDUP_REMOVED lines=14> */
.L_x_63:


//--------------------- .text._ZN7cutlass13device_kernelIN5flash11enable_sm90INS1_16FlashAttnFwdSm90INS1_25CollectiveMainloopFwdSm90ILi2EN4cute5tupleIJNS5_1CILi1EEES8_S8_EEENS6_IJNS7_ILi64EEESA_SA_EEELi512ENS_6half_tEfNS_4arch4Sm90ELb0ELb1ELb0ELb1ELb0ELb0ELb0ELb0ELb0ELb0ELb0ELb0EEENS1_21CollectiveEpilogueFwdINS6_IJSA_NS7_ILi512EEESA_EEES9_SC_SE_Li256ELb1ELb0ELb0ELb0EEENS1_36VarlenDynamicPersistentTileSchedulerILi64ELi64ELi256ELi32ELb0ELb0ELb1ELb1ELb0ELb1EEEEEEEEEvNT_6ParamsE --------------------------
	.section	.text._ZN7cutlass13device_kernelIN5flash11enable_sm90INS1_16FlashAttnFwdSm90INS1_25CollectiveMainloopFwdSm90ILi2EN4cute5tupleIJNS5_1CILi1EEES8_S8_EEENS6_IJNS7_ILi64EEESA_SA_EEELi512ENS_6half_tEfNS_4arch4Sm90ELb0ELb1ELb0ELb1ELb0ELb0ELb0ELb0ELb0ELb0ELb0ELb0EEENS1_21CollectiveEpilogueFwdINS6_IJSA_NS7_ILi512EEESA_EEES9_SC_SE_Li256ELb1ELb0ELb0ELb0EEENS1_36VarlenDynamicPersistentTileSchedulerILi64ELi64ELi256ELi32ELb0ELb0ELb1ELb1ELb0ELb1EEEEEEEEEvNT_6ParamsE,"ax",@progbits
	.align	128
.text._ZN7cutlass13device_kernelIN5flash11enable_sm90INS1_16FlashAttnFwdSm90INS1_25CollectiveMainloopFwdSm90ILi2EN4cute5tupleIJNS5_1CILi1EEES8_S8_EEENS6_IJNS7_ILi64EEESA_SA_EEELi512ENS_6half_tEfNS_4arch4Sm90ELb0ELb1ELb0ELb1ELb0ELb0ELb0ELb0ELb0ELb0ELb0ELb0EEENS1_21CollectiveEpilogueFwdINS6_IJSA_NS7_ILi512EEESA_EEES9_SC_SE_Li256ELb1ELb0ELb0ELb0EEENS1_36VarlenDynamicPersistentTileSchedulerILi64ELi64ELi256ELi32ELb0ELb0ELb1ELb1ELb0ELb1EEEEEEEEEvNT_6ParamsE:
        .type           _ZN7cutlass13device_kernelIN5flash11enable_sm90INS1_16FlashAttnFwdSm90INS1_25CollectiveMainloopFwdSm90ILi2EN4cute5tupleIJNS5_1CILi1EEES8_S8_EEENS6_IJNS7_ILi64EEESA_SA_EEELi512ENS_6half_tEfNS_4arch4Sm90ELb0ELb1ELb0ELb1ELb0ELb0ELb0ELb0ELb0ELb0ELb0ELb0EEENS1_21CollectiveEpilogueFwdINS6_IJSA_NS7_ILi512EEESA_EEES9_SC_SE_Li256ELb1ELb0ELb0ELb0EEENS1_36VarlenDynamicPersistentTileSchedulerILi64ELi64ELi256ELi32ELb0ELb0ELb1ELb1ELb0ELb1EEEEEEEEEvNT_6ParamsE,@function
        .size           _ZN7cutlass13device_kernelIN5flash11enable_sm90INS1_16FlashAttnFwdSm90INS1_25CollectiveMainloopFwdSm90ILi2EN4cute5tupleIJNS5_1CILi1EEES8_S8_EEENS6_IJNS7_ILi64EEESA_SA_EEELi512ENS_6half_tEfNS_4arch4Sm90ELb0ELb1ELb0ELb1ELb0ELb0ELb0ELb0ELb0ELb0ELb0ELb0EEENS1_21CollectiveEpilogueFwdINS6_IJSA_NS7_ILi512EEESA_EEES9_SC_SE_Li256ELb1ELb0ELb0ELb0EEENS1_36VarlenDynamicPersistentTileSchedulerILi64ELi64ELi256ELi32ELb0ELb0ELb1ELb1ELb0ELb1EEEEEEEEEvNT_6ParamsE,(.L_x_64 - _ZN7cutlass13device_kernelIN5flash11enable_sm90INS1_16FlashAttnFwdSm90INS1_25CollectiveMainloopFwdSm90ILi2EN4cute5tupleIJNS5_1CILi1EEES8_S8_EEENS6_IJNS7_ILi64EEESA_SA_EEELi512ENS_6half_tEfNS_4arch4Sm90ELb0ELb1ELb0ELb1ELb0ELb0ELb0ELb0ELb0ELb0ELb0ELb0EEENS1_21CollectiveEpilogueFwdINS6_IJSA_NS7_ILi512EEESA_EEES9_SC_SE_Li256ELb1ELb0ELb0ELb0EEENS1_36VarlenDynamicPersistentTileSchedulerILi64ELi64ELi256ELi32ELb0ELb0ELb1ELb1ELb0ELb1EEEEEEEEEvNT_6ParamsE)
        .other          _ZN7cutlass13device_kernelIN5flash11enable_sm90INS1_16FlashAttnFwdSm90INS1_25CollectiveMainloopFwdSm90ILi2EN4cute5tupleIJNS5_1CILi1EEES8_S8_EEENS6_IJNS7_ILi64EEESA_SA_EEELi512ENS_6half_tEfNS_4arch4Sm90ELb0ELb1ELb0ELb1ELb0ELb0ELb0ELb0ELb0ELb0ELb0ELb0EEENS1_21CollectiveEpilogueFwdINS6_IJSA_NS7_ILi512EEESA_EEES9_SC_SE_Li256ELb1ELb0ELb0ELb0EEENS1_36VarlenDynamicPersistentTileSchedulerILi64ELi64ELi256ELi32ELb0ELb0ELb1ELb1ELb0ELb1EEEEEEEEEvNT_6ParamsE,@"STO_CUDA_ENTRY STV_DEFAULT"
_ZN7cutlass13device_kernelIN5flash11enable_sm90INS1_16FlashAttnFwdSm90INS1_25CollectiveMainloopFwdSm90ILi2EN4cute5tupleIJNS5_1CILi1EEES8_S8_EEENS6_IJNS7_ILi64EEESA_SA_EEELi512ENS_6half_tEfNS_4arch4Sm90ELb0ELb1ELb0ELb1ELb0ELb0ELb0ELb0ELb0ELb0ELb0ELb0EEENS1_21CollectiveEpilogueFwdINS6_IJSA_NS7_ILi512EEESA_EEES9_SC_SE_Li256ELb1ELb0ELb0ELb0EEENS1_36VarlenDynamicPersistentTileSchedulerILi64ELi64ELi256ELi32ELb0ELb0ELb1ELb1ELb0ELb1EEEEEEEEEvNT_6ParamsE:
[----:B------:R-:W-:Y:S01]  /*0000*/  LDC R1, c[0x0][0x37c] ;  /* 0x0000df00ff017b82 */ /* 0x000fe20000000800 */
[----:B------:R-:W-:Y:S05]  /*0010*/  EXIT ;  /* 0x000000000000794d */ /* 0x000fea0003800000 */
.L_x_18:
        /* <DEDUP_REMOVED lines=14> */
.L_x_64:


//--------------------- .text._ZN7cutlass13device_kernelIN5flash11enable_sm90INS1_16FlashAttnFwdSm90INS1_25CollectiveMainloopFwdSm90ILi2EN4cute5tupleIJNS5_1CILi1EEES8_S8_EEENS6_IJNS7_ILi64EEESA_SA_EEELi512ENS_6half_tEfNS_4arch4Sm90ELb0ELb1ELb0ELb1ELb0ELb1ELb0ELb0ELb0ELb0ELb0ELb0EEENS1_21CollectiveEpilogueFwdINS6_IJSA_NS7_ILi512EEESA_EEES9_SC_SE_Li256ELb1ELb0ELb0ELb0EEENS1_36VarlenDynamicPersistentTileSchedulerILi64ELi64ELi256ELi32ELb0ELb0ELb1ELb1ELb0ELb1EEEEEEEEEvNT_6ParamsE --------------------------
	.section	.text._ZN7cutlass13device_kernelIN5flash11enable_sm90INS1_16FlashAttnFwdSm90INS1_25CollectiveMainloopFwdSm90ILi2EN4cute5tupleIJNS5_1CILi1EEES8_S8_EEENS6_IJNS7_ILi64EEESA_SA_EEELi512ENS_6half_tEfNS_4arch4Sm90ELb0ELb1ELb0ELb1ELb0ELb1ELb0ELb0ELb0ELb0ELb0ELb0EEENS1_21CollectiveEpilogueFwdINS6_IJSA_NS7_ILi512EEESA_EEES9_SC_SE_Li256ELb1ELb0ELb0ELb0EEENS1_36VarlenDynamicPersistentTileSchedulerILi64ELi64ELi256ELi32ELb0ELb0ELb1ELb1ELb0ELb1EEEEEEEEEvNT_6ParamsE,"ax",@progbits
	.align	128
.text._ZN7cutlass13device_kernelIN5flash11enable_sm90INS1_16FlashAttnFwdSm90INS1_25CollectiveMainloopFwdSm90ILi2EN4cute5tupleIJNS5_1CILi1EEES8_S8_EEENS6_IJNS7_ILi64EEESA_SA_EEELi512ENS_6half_tEfNS_4arch4Sm90ELb0ELb1ELb0ELb1ELb0ELb1ELb0ELb0ELb0ELb0ELb0ELb0EEENS1_21CollectiveEpilogueFwdINS6_IJSA_NS7_ILi512EEESA_EEES9_SC_SE_Li256ELb1ELb0ELb0ELb0EEENS1_36VarlenDynamicPersistentTileSchedulerILi64ELi64ELi256ELi32ELb0ELb0ELb1ELb1ELb0ELb1EEEEEEEEEvNT_6ParamsE:
        .type           _ZN7cutlass13device_kernelIN5flash11enable_sm90INS1_16FlashAttnFwdSm90INS1_25CollectiveMainloopFwdSm90ILi2EN4cute5tupleIJNS5_1CILi1EEES8_S8_EEENS6_IJNS7_ILi64EEESA_SA_EEELi512ENS_6half_tEfNS_4arch4Sm90ELb0ELb1ELb0ELb1ELb0ELb1ELb0ELb0ELb0ELb0ELb0ELb0EEENS1_21CollectiveEpilogueFwdINS6_IJSA_NS7_ILi512EEESA_EEES9_SC_SE_Li256ELb1ELb0ELb0ELb0EEENS1_36VarlenDynamicPersistentTileSchedulerILi64ELi64ELi256ELi32ELb0ELb0ELb1ELb1ELb0ELb1EEEEEEEEEvNT_6ParamsE,@function
        .size           _ZN7cutlass13device_kernelIN5flash11enable_sm90INS1_16FlashAttnFwdSm90INS1_25CollectiveMainloopFwdSm90ILi2EN4cute5tupleIJNS5_1CILi1EEES8_S8_EEENS6_IJNS7_ILi64EEESA_SA_EEELi512ENS_6half_tEfNS_4arch4Sm90ELb0ELb1ELb0ELb1ELb0ELb1ELb0ELb0ELb0ELb0ELb0ELb0EEENS1_21CollectiveEpilogueFwdINS6_IJSA_NS7_ILi512EEESA_EEES9_SC_SE_Li256ELb1ELb0ELb0ELb0EEENS1_36VarlenDynamicPersistentTileSchedulerILi64ELi64ELi256ELi32ELb0ELb0ELb1ELb1ELb0ELb1EEEEEEEEEvNT_6ParamsE,(.L_x_65 - _ZN7cutlass13device_kernelIN5flash11enable_sm90INS1_16FlashAttnFwdSm90INS1_25CollectiveMainloopFwdSm90ILi2EN4cute5tupleIJNS5_1CILi1EEES8_S8_EEENS6_IJNS7_ILi64EEESA_SA_EEELi512ENS_6half_tEfNS_4arch4Sm90ELb0ELb1ELb0ELb1ELb0ELb1ELb0ELb0ELb0ELb0ELb0ELb0EEENS1_21CollectiveEpilogueFwdINS6_IJSA_NS7_ILi512EEESA_EEES9_SC_SE_Li256ELb1ELb0ELb0ELb0EEENS1_36VarlenDynamicPersistentTileSchedulerILi64ELi64ELi256ELi32ELb0ELb0ELb1ELb1ELb0ELb1EEEEEEEEEvNT_6ParamsE)
        .other          _ZN7cutlass13device_kernelIN5flash11enable_sm90INS1_16FlashAttnFwdSm90INS1_25CollectiveMainloopFwdSm90ILi2EN4cute5tupleIJNS5_1CILi1EEES8_S8_EEENS6_IJNS7_ILi64EEESA_SA_EEELi512ENS_6half_tEfNS_4arch4Sm90ELb0ELb1ELb0ELb1ELb0ELb1ELb0ELb0ELb0ELb0ELb0ELb0EEENS1_21CollectiveEpilogueFwdINS6_IJSA_NS7_ILi512EEESA_EEES9_SC_SE_Li256ELb1ELb0ELb0ELb0EEENS1_36VarlenDynamicPersistentTileSchedulerILi64ELi64ELi256ELi32ELb0ELb0ELb1ELb1ELb0ELb1EEEEEEEEEvNT_6ParamsE,@"STO_CUDA_ENTRY STV_DEFAULT"
_ZN7cutlass13device_kernelIN5flash11enable_sm90INS1_16FlashAttnFwdSm90INS1_25CollectiveMainloopFwdSm90ILi2EN4cute5tupleIJNS5_1CILi1EEES8_S8_EEENS6_IJNS7_ILi64EEESA_SA_EEELi512ENS_6half_tEfNS_4arch4Sm90ELb0ELb1ELb0ELb1ELb0ELb1ELb0ELb0ELb0ELb0ELb0ELb0EEENS1_21CollectiveEpilogueFwdINS6_IJSA_NS7_ILi512EEESA_EEES9_SC_SE_Li256ELb1ELb0ELb0ELb0EEENS1_36VarlenDynamicPersistentTileSchedulerILi64ELi64ELi256ELi32ELb0ELb0ELb1ELb1ELb0ELb1EEEEEEEEEvNT_6ParamsE:
[----:B------:R-:W-:Y:S01]  /*0000*/  LDC R1, c[0x0][0x37c] ;  /* 0x0000df00ff017b82 */ /* 0x000fe20000000800 */
[----:B------:R-:W-:Y:S05]  /*0010*/  EXIT ;  /* 0x000000000000794d */ /* 0x000fea0003800000 */
.L_x_19:
        /* <DEDUP_REMOVED lines=14> */
.L_x_65:


//--------------------- .text._ZN7cutlass13device_kernelIN5flash11enable_sm90INS1_16FlashAttnFwdSm90INS1_25CollectiveMainloopFwdSm90ILi2EN4cute5tupleIJNS5_1CILi1EEES8_S8_EEENS6_IJNS7_ILi64EEESA_SA_EEELi512ENS_6half_tEfNS_4arch4Sm90ELb0ELb1ELb0ELb1ELb0ELb0ELb1ELb0ELb0ELb0ELb0ELb0EEENS1_21CollectiveEpilogueFwdINS6_IJSA_NS7_ILi512EEESA_EEES9_SC_SE_Li256ELb1ELb0ELb0ELb0EEENS1_36VarlenDynamicPersistentTileSchedulerILi64ELi64ELi256ELi32ELb0ELb0ELb1ELb1ELb0ELb1EEEEEEEEEvNT_6ParamsE --------------------------
	.section	.text._ZN7cutlass13device_kernelIN5flash11enable_sm90INS1_16FlashAttnFwdSm90INS1_25CollectiveMainloopFwdSm90ILi2EN4cute5tupleIJNS5_1CILi1EEES8_S8_EEENS6_IJNS7_ILi64EEESA_SA_EEELi512ENS_6half_tEfNS_4arch4Sm90ELb0ELb1ELb0ELb1ELb0ELb0ELb1ELb0ELb0ELb0ELb0ELb0EEENS1_21CollectiveEpilogueFwdINS6_IJSA_NS7_ILi512EEESA_EEES9_SC_SE_Li256ELb1ELb0ELb0ELb0EEENS1_36VarlenDynamicPersistentTileSchedulerILi64ELi64ELi256ELi32ELb0ELb0ELb1ELb1ELb0ELb1EEEEEEEEEvNT_6ParamsE,"ax",@progbits
	.align	128
.text._ZN7cutlass13device_kernelIN5flash11enable_sm90INS1_16FlashAttnFwdSm90INS1_25CollectiveMainloopFwdSm90ILi2EN4cute5tupleIJNS5_1CILi1EEES8_S8_EEENS6_IJNS7_ILi64EEESA_SA_EEELi512ENS_6half_tEfNS_4arch4Sm90ELb0ELb1ELb0ELb1ELb0ELb0ELb1ELb0ELb0ELb0ELb0ELb0EEENS1_21CollectiveEpilogueFwdINS6_IJSA_NS7_ILi512EEESA_EEES9_SC_SE_Li256ELb1ELb0ELb0ELb0EEENS1_36VarlenDynamicPersistentTileSchedulerILi64ELi64ELi256ELi32ELb0ELb0ELb1ELb1ELb0ELb1EEEEEEEEEvNT_6ParamsE:
        .type           _ZN7cutlass13device_kernelIN5flash11enable_sm90INS1_16FlashAttnFwdSm90INS1_25CollectiveMainloopFwdSm90ILi2EN4cute5tupleIJNS5_1CILi1EEES8_S8_EEENS6_IJNS7_ILi64EEESA_SA_EEELi512ENS_6half_tEfNS_4arch4Sm90ELb0ELb1ELb0ELb1ELb0ELb0ELb1ELb0ELb0ELb0ELb0ELb0EEENS1_21CollectiveEpilogueFwdINS6_IJSA_NS7_ILi512EEESA_EEES9_SC_SE_Li256ELb1ELb0ELb0ELb0EEENS1_36VarlenDynamicPersistentTileSchedulerILi64ELi64ELi256ELi32ELb0ELb0ELb1ELb1ELb0ELb1EEEEEEEEEvNT_6ParamsE,@function
        .size           _ZN7cutlass13device_kernelIN5flash11enable_sm90INS1_16FlashAttnFwdSm90INS1_25CollectiveMainloopFwdSm90ILi2EN4cute5tupleIJNS5_1CILi1EEES8_S8_EEENS6_IJNS7_ILi64EEESA_SA_EEELi512ENS_6half_tEfNS_4arch4Sm90ELb0ELb1ELb0ELb1ELb0ELb0ELb1ELb0ELb0ELb0ELb0ELb0EEENS1_21CollectiveEpilogueFwdINS6_IJSA_NS7_ILi512EEESA_EEES9_SC_SE_Li256ELb1ELb0ELb0ELb0EEENS1_36VarlenDynamicPersistentTileSchedulerILi64ELi64ELi256ELi32ELb0ELb0ELb1ELb1ELb0ELb1EEEEEEEEEvNT_6ParamsE,(.L_x_66 - _ZN7cutlass13device_kernelIN5flash11enable_sm90INS1_16FlashAttnFwdSm90INS1_25CollectiveMainloopFwdSm90ILi2EN4cute5tupleIJNS5_1CILi1EEES8_S8_EEENS6_IJNS7_ILi64EEESA_SA_EEELi512ENS_6half_tEfNS_4arch4Sm90ELb0ELb1ELb0ELb1ELb0ELb0ELb1ELb0ELb0ELb0ELb0ELb0EEENS1_21CollectiveEpilogueFwdINS6_IJSA_NS7_ILi512EEESA_EEES9_SC_SE_Li256ELb1ELb0ELb0ELb0EEENS1_36VarlenDynamicPersistentTileSchedulerILi64ELi64ELi256ELi32ELb0ELb0ELb1ELb1ELb0ELb1EEEEEEEEEvNT_6ParamsE)
        .other          _ZN7cutlass13device_kernelIN5flash11enable_sm90INS1_16FlashAttnFwdSm90INS1_25CollectiveMainloopFwdSm90ILi2EN4cute5tupleIJNS5_1CILi1EEES8_S8_EEENS6_IJNS7_ILi64EEESA_SA_EEELi512ENS_6half_tEfNS_4arch4Sm90ELb0ELb1ELb0ELb1ELb0ELb0ELb1ELb0ELb0ELb0ELb0ELb0EEENS1_21CollectiveEpilogueFwdINS6_IJSA_NS7_ILi512EEESA_EEES9_SC_SE_Li256ELb1ELb0ELb0ELb0EEENS1_36VarlenDynamicPersistentTileSchedulerILi64ELi64ELi256ELi32ELb0ELb0ELb1ELb1ELb0ELb1EEEEEEEEEvNT_6ParamsE,@"STO_CUDA_ENTRY STV_DEFAULT"
_ZN7cutlass13device_kernelIN5flash11enable_sm90INS1_16FlashAttnFwdSm90INS1_25CollectiveMainloopFwdSm90ILi2EN4cute5tupleIJNS5_1CILi1EEES8_S8_EEENS6_IJNS7_ILi64EEESA_SA_EEELi512ENS_6half_tEfNS_4arch4Sm90ELb0ELb1ELb0ELb1ELb0ELb0ELb1ELb0ELb0ELb0ELb0ELb0EEENS1_21CollectiveEpilogueFwdINS6_IJSA_NS7_ILi512EEESA_EEES9_SC_SE_Li256ELb1ELb0ELb0ELb0EEENS1_36VarlenDynamicPersistentTileSchedulerILi64ELi64ELi256ELi32ELb0ELb0ELb1ELb1ELb0ELb1EEEEEEEEEvNT_6ParamsE:
[----:B------:R-:W-:Y:S01]  /*0000*/  LDC R1, c[0x0][0x37c] ;  /* 0x0000df00ff017b82 */ /* 0x000fe20000000800 */
[----:B------:R-:W-:Y:S05]  /*0010*/  EXIT ;  /* 0x000000000000794d */ /* 0x000fea0003800000 */
.L_x_20:
        /* <DEDUP_REMOVED lines=14> */
.L_x_66:


//--------------------- .text._ZN7cutlass13device_kernelIN5flash11enable_sm90INS1_16FlashAttnFwdSm90INS1_25CollectiveMainloopFwdSm90ILi2EN4cute5tupleIJNS5_1CILi1EEES8_S8_EEENS6_IJNS7_ILi64EEESA_SA_EEELi512ENS_6half_tEfNS_4arch4Sm90ELb0ELb1ELb0ELb1ELb0ELb1ELb1ELb0ELb0ELb0ELb0ELb0EEENS1_21CollectiveEpilogueFwdINS6_IJSA_NS7_ILi512EEESA_EEES9_SC_SE_Li256ELb1ELb0ELb0ELb0EEENS1_36VarlenDynamicPersistentTileSchedulerILi64ELi64ELi256ELi32ELb0ELb0ELb1ELb1ELb0ELb1EEEEEEEEEvNT_6ParamsE --------------------------
	.section	.text._ZN7cutlass13device_kernelIN5flash11enable_sm90INS1_16FlashAttnFwdSm90INS1_25CollectiveMainloopFwdSm90ILi2EN4cute5tupleIJNS5_1CILi1EEES8_S8_EEENS6_IJNS7_ILi64EEESA_SA_EEELi512ENS_6half_tEfNS_4arch4Sm90ELb0ELb1ELb0ELb1ELb0ELb1ELb1ELb0ELb0ELb0ELb0ELb0EEENS1_21CollectiveEpilogueFwdINS6_IJSA_NS7_ILi512EEESA_EEES9_SC_SE_Li256ELb1ELb0ELb0ELb0EEENS1_36VarlenDynamicPersistentTileSchedulerILi64ELi64ELi256ELi32ELb0ELb0ELb1ELb1ELb0ELb1EEEEEEEEEvNT_6ParamsE,"ax",@progbits
	.align	128
.text._ZN7cutlass13device_kernelIN5flash11enable_sm90INS1_16FlashAttnFwdSm90INS1_25CollectiveMainloopFwdSm90ILi2EN4cute5tupleIJNS5_1CILi1EEES8_S8_EEENS6_IJNS7_ILi64EEESA_SA_EEELi512ENS_6half_tEfNS_4arch4Sm90ELb0ELb1ELb0ELb1ELb0ELb1ELb1ELb0ELb0ELb0ELb0ELb0EEENS1_21CollectiveEpilogueFwdINS6_IJSA_NS7_ILi512EEESA_EEES9_SC_SE_Li256ELb1ELb0ELb0ELb0EEENS1_36VarlenDynamicPersistentTileSchedulerILi64ELi64ELi256ELi32ELb0ELb0ELb1ELb1ELb0ELb1EEEEEEEEEvNT_6ParamsE:
        .type           _ZN7cutlass13device_kernelIN5flash11enable_sm90INS1_16FlashAttnFwdSm90INS1_25CollectiveMainloopFwdSm90ILi2EN4cute5tupleIJNS5_1CILi1EEES8_S8_EEENS6_IJNS7_ILi64EEESA_SA_EEELi512ENS_6half_tEfNS_4arch4Sm90ELb0ELb1ELb0ELb1ELb0ELb1ELb1ELb0ELb0ELb0ELb0ELb0EEENS1_21CollectiveEpilogueFwdINS6_IJSA_NS7_ILi512EEESA_EEES9_SC_SE_Li256ELb1ELb0ELb0ELb0EEENS1_36VarlenDynamicPersistentTileSchedulerILi64ELi64ELi256ELi32ELb0ELb0ELb1ELb1ELb0ELb1EEEEEEEEEvNT_6ParamsE,@function
        .size           _ZN7cutlass13device_kernelIN5flash11enable_sm90INS1_16FlashAttnFwdSm90INS1_25CollectiveMainloopFwdSm90ILi2EN4cute5tupleIJNS5_1CILi1EEES8_S8_EEENS6_IJNS7_ILi64EEESA_SA_EEELi512ENS_6half_tEfNS_4arch4Sm90ELb0ELb1ELb0ELb1ELb0ELb1ELb1ELb0ELb0ELb0ELb0ELb0EEENS1_21CollectiveEpilogueFwdINS6_IJSA_NS7_ILi512EEESA_EEES9_SC_SE_Li256ELb1ELb0ELb0ELb0EEENS1_36VarlenDynamicPersistentTileSchedulerILi64ELi64ELi256ELi32ELb0ELb0ELb1ELb1ELb0ELb1EEEEEEEEEvNT_6ParamsE,(.L_x_67 - _ZN7cutlass13device_kernelIN5flash11enable_sm90INS1_16FlashAttnFwdSm90INS1_25CollectiveMainloopFwdSm90ILi2EN4cute5tupleIJNS5_1CILi1EEES8_S8_EEENS6_IJNS7_ILi64EEESA_SA_EEELi512ENS_6half_tEfNS_4arch4Sm90ELb0ELb1ELb0ELb1ELb0ELb1ELb1ELb0ELb0ELb0ELb0ELb0EEENS1_21CollectiveEpilogueFwdINS6_IJSA_NS7_ILi512EEESA_EEES9_SC_SE_Li256ELb1ELb0ELb0ELb0EEENS1_36VarlenDynamicPersistentTileSchedulerILi64ELi64ELi256ELi32ELb0ELb0ELb1ELb1ELb0ELb1EEEEEEEEEvNT_6ParamsE)
        .other          _ZN7cutlass13device_kernelIN5flash11enable_sm90INS1_16FlashAttnFwdSm90INS1_25CollectiveMainloopFwdSm90ILi2EN4cute5tupleIJNS5_1CILi1EEES8_S8_EEENS6_IJNS7_ILi64EEESA_SA_EEELi512ENS_6half_tEfNS_4arch4Sm90ELb0ELb1ELb0ELb1ELb0ELb1ELb1ELb0ELb0ELb0ELb0ELb0EEENS1_21CollectiveEpilogueFwdINS6_IJSA_NS7_ILi512EEESA_EEES9_SC_SE_Li256ELb1ELb0ELb0ELb0EEENS1_36VarlenDynamicPersistentTileSchedulerILi64ELi64ELi256ELi32ELb0ELb0ELb1ELb1ELb0ELb1EEEEEEEEEvNT_6ParamsE,@"STO_CUDA_ENTRY STV_DEFAULT"
_ZN7cutlass13device_kernelIN5flash11enable_sm90INS1_16FlashAttnFwdSm90INS1_25CollectiveMainloopFwdSm90ILi2EN4cute5tupleIJNS5_1CILi1EEES8_S8_EEENS6_IJNS7_ILi64EEESA_SA_EEELi512ENS_6half_tEfNS_4arch4Sm90ELb0ELb1ELb0ELb1ELb0ELb1ELb1ELb0ELb0ELb0ELb0ELb0EEENS1_21CollectiveEpilogueFwdINS6_IJSA_NS7_ILi512EEESA_EEES9_SC_SE_Li256ELb1ELb0ELb0ELb0EEENS1_36VarlenDynamicPersistentTileSchedulerILi64ELi64ELi256ELi32ELb0ELb0ELb1ELb1ELb0ELb1EEEEEEEEEvNT_6ParamsE:
[----:B------:R-:W-:Y:S01]  /*0000*/  LDC R1, c[0x0][0x37c] ;  /* 0x0000df00ff017b82 */ /* 0x000fe20000000800 */
[----:B------:R-:W-:Y:S05]  /*0010*/  EXIT ;  /* 0x000000000000794d */ /* 0x000fea0003800000 */
.L_x_21:
        /* <DEDUP_REMOVED lines=14> */
.L_x_67:


//--------------------- .text._ZN7cutlass13device_kernelIN5flash11enable_sm90INS1_16FlashAttnFwdSm90INS1_25CollectiveMainloopFwdSm90ILi2EN4cute5tupleIJNS5_1CILi1EEES8_S8_EEENS6_IJNS7_ILi64EEESA_SA_EEELi512ENS_6half_tEfNS_4arch4Sm90ELb1ELb0ELb0ELb0ELb0ELb0ELb0ELb0ELb0ELb0ELb0ELb0EEENS1_21CollectiveEpilogueFwdINS6_IJSA_NS7_ILi512EEESA_EEES9_SC_SE_Li256ELb0ELb0ELb0ELb0EEENS1_30DynamicPersistentTileSchedulerILi256ELi32ELb0ELb0ELb1EEEEEEEEEvNT_6ParamsE --------------------------
	.section	.text._ZN7cutlass13device_kernelIN5flash11enable_sm90INS1_16FlashAttnFwdSm90INS1_25CollectiveMainloopFwdSm90ILi2EN4cute5tupleIJNS5_1CILi1EEES8_S8_EEENS6_IJNS7_ILi64EEESA_SA_EEELi512ENS_6half_tEfNS_4arch4Sm90ELb1ELb0ELb0ELb0ELb0ELb0ELb0ELb0ELb0ELb0ELb0ELb0EEENS1_21CollectiveEpilogueFwdINS6_IJSA_NS7_ILi512EEESA_EEES9_SC_SE_Li256ELb0ELb0ELb0ELb0EEENS1_30DynamicPersistentTileSchedulerILi256ELi32ELb0ELb0ELb1EEEEEEEEEvNT_6ParamsE,"ax",@progbits
	.align	128
.text._ZN7cutlass13device_kernelIN5flash11enable_sm90INS1_16FlashAttnFwdSm90INS1_25CollectiveMainloopFwdSm90ILi2EN4cute5tupleIJNS5_1CILi1EEES8_S8_EEENS6_IJNS7_ILi64EEESA_SA_EEELi512ENS_6half_tEfNS_4arch4Sm90ELb1ELb0ELb0ELb0ELb0ELb0ELb0ELb0ELb0ELb0ELb0ELb0EEENS1_21CollectiveEpilogueFwdINS6_IJSA_NS7_ILi512EEESA_EEES9_SC_SE_Li256ELb0ELb0ELb0ELb0EEENS1_30DynamicPersistentTileSchedulerILi256ELi32ELb0ELb0ELb1EEEEEEEEEvNT_6ParamsE:
        .type           _ZN7cutlass13device_kernelIN5flash11enable_sm90INS1_16FlashAttnFwdSm90INS1_25CollectiveMainloopFwdSm90ILi2EN4cute5tupleIJNS5_1CILi1EEES8_S8_EEENS6_IJNS7_ILi64EEESA_SA_EEELi512ENS_6half_tEfNS_4arch4Sm90ELb1ELb0ELb0ELb0ELb0ELb0ELb0ELb0ELb0ELb0ELb0ELb0EEENS1_21CollectiveEpilogueFwdINS6_IJSA_NS7_ILi512EEESA_EEES9_SC_SE_Li256ELb0ELb0ELb0ELb0EEENS1_30DynamicPersistentTileSchedulerILi256ELi32ELb0ELb0ELb1EEEEEEEEEvNT_6ParamsE,@function
        .size           _ZN7cutlass13device_kernelIN5flash11enable_sm90INS1_16FlashAttnFwdSm90INS1_25CollectiveMainloopFwdSm90ILi2EN4cute5tupleIJNS5_1CILi1EEES8_S8_EEENS6_IJNS7_ILi64EEESA_SA_EEELi512ENS_6half_tEfNS_4arch4Sm90ELb1ELb0ELb0ELb0ELb0ELb0ELb0ELb0ELb0ELb0ELb0ELb0EEENS1_21CollectiveEpilogueFwdINS6_IJSA_NS7_ILi512EEESA_EEES9_SC_SE_Li256ELb0ELb0ELb0ELb0EEENS1_30DynamicPersistentTileSchedulerILi256ELi32ELb0ELb0ELb1EEEEEEEEEvNT_6ParamsE,(.L_x_68 - _ZN7cutlass13device_kernelIN5flash11enable_sm90INS1_16FlashAttnFwdSm90INS1_25CollectiveMainloopFwdSm90ILi2EN4cute5tupleIJNS5_1CILi1EEES8_S8_EEENS6_IJNS7_ILi64EEESA_SA_EEELi512ENS_6half_tEfNS_4arch4Sm90ELb1ELb0ELb0ELb0ELb0ELb0ELb0ELb0ELb0ELb0ELb0ELb0EEENS1_21CollectiveEpilogueFwdINS6_IJSA_NS7_ILi512EEESA_EEES9_SC_SE_Li256ELb0ELb0ELb0ELb0EEENS1_30DynamicPersistentTileSchedulerILi256ELi32ELb0ELb0ELb1EEEEEEEEEvNT_6ParamsE)
        .other          _ZN7cutlass13device_kernelIN5flash11enable_sm90INS1_16FlashAttnFwdSm90INS1_25CollectiveMainloopFwdSm90ILi2EN4cute5tupleIJNS5_1CILi1EEES8_S8_EEENS6_IJNS7_ILi64EEESA_SA_EEELi512ENS_6half_tEfNS_4arch4Sm90ELb1ELb0ELb0ELb0ELb0ELb0ELb0ELb0ELb0ELb0ELb0ELb0EEENS1_21CollectiveEpilogueFwdINS6_IJSA_NS7_ILi512EEESA_EEES9_SC_SE_Li256ELb0ELb0ELb0ELb0EEENS1_30DynamicPersistentTileSchedulerILi256ELi32ELb0ELb0ELb1EEEEEEEEEvNT_6ParamsE,@"STO_CUDA_ENTRY STV_DEFAULT"
_ZN7cutlass13device_kernelIN5flash11enable_sm90INS1_16FlashAttnFwdSm90INS1_25CollectiveMainloopFwdSm90ILi2EN4cute5tupleIJNS5_1CILi1EEES8_S8_EEENS6_IJNS7_ILi64EEESA_SA_EEELi512ENS_6half_tEfNS_4arch4Sm90ELb1ELb0ELb0ELb0ELb0ELb0ELb0ELb0ELb0ELb0ELb0ELb0EEENS1_21CollectiveEpilogueFwdINS6_IJSA_NS7_ILi512EEESA_EEES9_SC_SE_Li256ELb0ELb0ELb0ELb0EEENS1_30DynamicPersistentTileSchedulerILi256ELi32ELb0ELb0ELb1EEEEEEEEEvNT_6ParamsE:
[----:B------:R-:W-:Y:S01]  /*0000*/  LDC R1, c[0x0][0x37c] ;  /* 0x0000df00ff017b82 */ /* 0x000fe20000000800 */
[----:B------:R-:W-:Y:S05]  /*0010*/  EXIT ;  /* 0x000000000000794d */ /* 0x000fea0003800000 */
.L_x_22:
        /* <DEDUP_REMOVED lines=14> */
.L_x_68:


//--------------------- .text._ZN7cutlass13device_kernelIN5flash11enable_sm90INS1_16FlashAttnFwdSm90INS1_25CollectiveMainloopFwdSm90ILi2EN4cute5tupleIJNS5_1CILi1EEES8_S8_EEENS6_IJNS7_ILi64EEESA_SA_EEELi512ENS_6half_tEfNS_4arch4Sm90ELb1ELb0ELb0ELb0ELb0ELb0ELb1ELb0ELb0ELb0ELb0ELb0EEENS1_21CollectiveEpilogueFwdINS6_IJSA_NS7_ILi512EEESA_EEES9_SC_SE_Li256ELb0ELb0ELb0ELb0EEENS1_30DynamicPersistentTileSchedulerILi256ELi32ELb0ELb0ELb1EEEEEEEEEvNT_6ParamsE --------------------------
	.section	.text._ZN7cutlass13device_kernelIN5flash11enable_sm90INS1_16FlashAttnFwdSm90INS1_25CollectiveMainloopFwdSm90ILi2EN4cute5tupleIJNS5_1CILi1EEES8_S8_EEENS6_IJNS7_ILi64EEESA_SA_EEELi512ENS_6half_tEfNS_4arch4Sm90ELb1ELb0ELb0ELb0ELb0ELb0ELb1ELb0ELb0ELb0ELb0ELb0EEENS1_21CollectiveEpilogueFwdINS6_IJSA_NS7_ILi512EEESA_EEES9_SC_SE_Li256ELb0ELb0ELb0ELb0EEENS1_30DynamicPersistentTileSchedulerILi256ELi32ELb0ELb0ELb1EEEEEEEEEvNT_6ParamsE,"ax",@progbits
	.align	128
.text._ZN7cutlass13device_kernelIN5flash11enable_sm90INS1_16FlashAttnFwdSm90INS1_25CollectiveMainloopFwdSm90ILi2EN4cute5tupleIJNS5_1CILi1EEES8_S8_EEENS6_IJNS7_ILi64EEESA_SA_EEELi512ENS_6half_tEfNS_4arch4Sm90ELb1ELb0ELb0ELb0ELb0ELb0ELb1ELb0ELb0ELb0ELb0ELb0EEENS1_21CollectiveEpilogueFwdINS6_IJSA_NS7_ILi512EEESA_EEES9_SC_SE_Li256ELb0ELb0ELb0ELb0EEENS1_30DynamicPersistentTileSchedulerILi256ELi32ELb0ELb0ELb1EEEEEEEEEvNT_6ParamsE:
        .type           _ZN7cutlass13device_kernelIN5flash11enable_sm90INS1_16FlashAttnFwdSm90INS1_25CollectiveMainloopFwdSm90ILi2EN4cute5tupleIJNS5_1CILi1EEES8_S8_EEENS6_IJNS7_ILi64EEESA_SA_EEELi512ENS_6half_tEfNS_4arch4Sm90ELb1ELb0ELb0ELb0ELb0ELb0ELb1ELb0ELb0ELb0ELb0ELb0EEENS1_21CollectiveEpilogueFwdINS6_IJSA_NS7_ILi512EEESA_EEES9_SC_SE_Li256ELb0ELb0ELb0ELb0EEENS1_30DynamicPersistentTileSchedulerILi256ELi32ELb0ELb0ELb1EEEEEEEEEvNT_6ParamsE,@function
        .size           _ZN7cutlass13device_kernelIN5flash11enable_sm90INS1_16FlashAttnFwdSm90INS1_25CollectiveMainloopFwdSm90ILi2EN4cute5tupleIJNS5_1CILi1EEES8_S8_EEENS6_IJNS7_ILi64EEESA_SA_EEELi512ENS_6half_tEfNS_4arch4Sm90ELb1ELb0ELb0ELb0ELb0ELb0ELb1ELb0ELb0ELb0ELb0ELb0EEENS1_21CollectiveEpilogueFwdINS6_IJSA_NS7_ILi512EEESA_EEES9_SC_SE_Li256ELb0ELb0ELb0ELb0EEENS1_30DynamicPersistentTileSchedulerILi256ELi32ELb0ELb0ELb1EEEEEEEEEvNT_6ParamsE,(.L_x_69 - _ZN7cutlass13device_kernelIN5flash11enable_sm90INS1_16FlashAttnFwdSm90INS1_25CollectiveMainloopFwdSm90ILi2EN4cute5tupleIJNS5_1CILi1EEES8_S8_EEENS6_IJNS7_ILi64EEESA_SA_EEELi512ENS_6half_tEfNS_4arch4Sm90ELb1ELb0ELb0ELb0ELb0ELb0ELb1ELb0ELb0ELb0ELb0ELb0EEENS1_21CollectiveEpilogueFwdINS6_IJSA_NS7_ILi512EEESA_EEES9_SC_SE_Li256ELb0ELb0ELb0ELb0EEENS1_30DynamicPersistentTileSchedulerILi256ELi32ELb0ELb0ELb1EEEEEEEEEvNT_6ParamsE)
        .other          _ZN7cutlass13device_kernelIN5flash11enable_sm90INS1_16FlashAttnFwdSm90INS1_25CollectiveMainloopFwdSm90ILi2EN4cute5tupleIJNS5_1CILi1EEES8_S8_EEENS6_IJNS7_ILi64EEESA_SA_EEELi512ENS_6half_tEfNS_4arch4Sm90ELb1ELb0ELb0ELb0ELb0ELb0ELb1ELb0ELb0ELb0ELb0ELb0EEENS1_21CollectiveEpilogueFwdINS6_IJSA_NS7_ILi512EEESA_EEES9_SC_SE_Li256ELb0ELb0ELb0ELb0EEENS1_30DynamicPersistentTileSchedulerILi256ELi32ELb0ELb0ELb1EEEEEEEEEvNT_6ParamsE,@"STO_CUDA_ENTRY STV_DEFAULT"
_ZN7cutlass13device_kernelIN5flash11enable_sm90INS1_16FlashAttnFwdSm90INS1_25CollectiveMainloopFwdSm90ILi2EN4cute5tupleIJNS5_1CILi1EEES8_S8_EEENS6_IJNS7_ILi64EEESA_SA_EEELi512ENS_6half_tEfNS_4arch4Sm90ELb1ELb0ELb0ELb0ELb0ELb0ELb1ELb0ELb0ELb0ELb0ELb0EEENS1_21CollectiveEpilogueFwdINS6_IJSA_NS7_ILi512EEESA_EEES9_SC_SE_Li256ELb0ELb0ELb0ELb0EEENS1_30DynamicPersistentTileSchedulerILi256ELi32ELb0ELb0ELb1EEEEEEEEEvNT_6ParamsE:
[----:B------:R-:W-:Y:S01]  /*0000*/  LDC R1, c[0x0][0x37c] ;  /* 0x0000df00ff017b82 */ /* 0x000fe20000000800 */
[----:B------:R-:W-:Y:S05]  /*0010*/  EXIT ;  /* 0x000000000000794d */ /* 0x000fea0003800000 */
.L_x_23:
        /* <DEDUP_REMOVED lines=14> */
.L_x_69:


//--------------------- .text._ZN7cutlass13device_kernelIN5flash11enable_sm90INS1_16FlashAttnFwdSm90INS1_25CollectiveMainloopFwdSm90ILi2EN4cute5tupleIJNS5_1CILi1EEES8_S8_EEENS6_IJNS7_ILi64EEESA_SA_EEELi512ENS_6half_tEfNS_4arch4Sm90ELb1ELb0ELb0ELb1ELb0ELb0ELb0ELb0ELb0ELb0ELb0ELb0EEENS1_21CollectiveEpilogueFwdINS6_IJSA_NS7_ILi512EEESA_EEES9_SC_SE_Li256ELb1ELb0ELb0ELb0EEENS1_36VarlenDynamicPersistentTileSchedulerILi64ELi64ELi256ELi32ELb0ELb0ELb1ELb1ELb1ELb1EEEEEEEEEvNT_6ParamsE --------------------------
	.section	.text._ZN7cutlass13device_kernelIN5flash11enable_sm90INS1_16FlashAttnFwdSm90INS1_25CollectiveMainloopFwdSm90ILi2EN4cute5tupleIJNS5_1CILi1EEES8_S8_EEENS6_IJNS7_ILi64EEESA_SA_EEELi512ENS_6half_tEfNS_4arch4Sm90ELb1ELb0ELb0ELb1ELb0ELb0ELb0ELb0ELb0ELb0ELb0ELb0EEENS1_21CollectiveEpilogueFwdINS6_IJSA_NS7_ILi512EEESA_EEES9_SC_SE_Li256ELb1ELb0ELb0ELb0EEENS1_36VarlenDynamicPersistentTileSchedulerILi64ELi64ELi256ELi32ELb0ELb0ELb1ELb1ELb1ELb1EEEEEEEEEvNT_6ParamsE,"ax",@progbits
	.align	128
.text._ZN7cutlass13device_kernelIN5flash11enable_sm90INS1_16FlashAttnFwdSm90INS1_25CollectiveMainloopFwdSm90ILi2EN4cute5tupleIJNS5_1CILi1EEES8_S8_EEENS6_IJNS7_ILi64EEESA_SA_EEELi512ENS_6half_tEfNS_4arch4Sm90ELb1ELb0ELb0ELb1ELb0ELb0ELb0ELb0ELb0ELb0ELb0ELb0EEENS1_21CollectiveEpilogueFwdINS6_IJSA_NS7_ILi512EEESA_EEES9_SC_SE_Li256ELb1ELb0ELb0ELb0EEENS1_36VarlenDynamicPersistentTileSchedulerILi64ELi64ELi256ELi32ELb0ELb0ELb1ELb1ELb1ELb1EEEEEEEEEvNT_6ParamsE:
        .type           _ZN7cutlass13device_kernelIN5flash11enable_sm90INS1_16FlashAttnFwdSm90INS1_25CollectiveMainloopFwdSm90ILi2EN4cute5tupleIJNS5_1CILi1EEES8_S8_EEENS6_IJNS7_ILi64EEESA_SA_EEELi512ENS_6half_tEfNS_4arch4Sm90ELb1ELb0ELb0ELb1ELb0ELb0ELb0ELb0ELb0ELb0ELb0ELb0EEENS1_21CollectiveEpilogueFwdINS6_IJSA_NS7_ILi512EEESA_EEES9_SC_SE_Li256ELb1ELb0ELb0ELb0EEENS1_36VarlenDynamicPersistentTileSchedulerILi64ELi64ELi256ELi32ELb0ELb0ELb1ELb1ELb1ELb1EEEEEEEEEvNT_6ParamsE,@function
        .size           _ZN7cutlass13device_kernelIN5flash11enable_sm90INS1_16FlashAttnFwdSm90INS1_25CollectiveMainloopFwdSm90ILi2EN4cute5tupleIJNS5_1CILi1EEES8_S8_EEENS6_IJNS7_ILi64EEESA_SA_EEELi512ENS_6half_tEfNS_4arch4Sm90ELb1ELb0ELb0ELb1ELb0ELb0ELb0ELb0ELb0ELb0ELb0ELb0EEENS1_21CollectiveEpilogueFwdINS6_IJSA_NS7_ILi512EEESA_EEES9_SC_SE_Li256ELb1ELb0ELb0ELb0EEENS1_36VarlenDynamicPersistentTileSchedulerILi64ELi64ELi256ELi32ELb0ELb0ELb1ELb1ELb1ELb1EEEEEEEEEvNT_6ParamsE,(.L_x_70 - _ZN7cutlass13device_kernelIN5flash11enable_sm90INS1_16FlashAttnFwdSm90INS1_25CollectiveMainloopFwdSm90ILi2EN4cute5tupleIJNS5_1CILi1EEES8_S8_EEENS6_IJNS7_ILi64EEESA_SA_EEELi512ENS_6half_tEfNS_4arch4Sm90ELb1ELb0ELb0ELb1ELb0ELb0ELb0ELb0ELb0ELb0ELb0ELb0EEENS1_21CollectiveEpilogueFwdINS6_IJSA_NS7_ILi512EEESA_EEES9_SC_SE_Li256ELb1ELb0ELb0ELb0EEENS1_36VarlenDynamicPersistentTileSchedulerILi64ELi64ELi256ELi32ELb0ELb0ELb1ELb1ELb1ELb1EEEEEEEEEvNT_6ParamsE)
        .other          _ZN7cutlass13device_kernelIN5flash11enable_sm90INS1_16FlashAttnFwdSm90INS1_25CollectiveMainloopFwdSm90ILi2EN4cute5tupleIJNS5_1CILi1EEES8_S8_EEENS6_IJNS7_ILi64EEESA_SA_EEELi512ENS_6half_tEfNS_4arch4Sm90ELb1ELb0ELb0ELb1ELb0ELb0ELb0ELb0ELb0ELb0ELb0ELb0EEENS1_21CollectiveEpilogueFwdINS6_IJSA_NS7_ILi512EEESA_EEES9_SC_SE_Li256ELb1ELb0ELb0ELb0EEENS1_36VarlenDynamicPersistentTileSchedulerILi64ELi64ELi256ELi32ELb0ELb0ELb1ELb1ELb1ELb1EEEEEEEEEvNT_6ParamsE,@"STO_CUDA_ENTRY STV_DEFAULT"
_ZN7cutlass13device_kernelIN5flash11enable_sm90INS1_16FlashAttnFwdSm90INS1_25CollectiveMainloopFwdSm90ILi2EN4cute5tupleIJNS5_1CILi1EEES8_S8_EEENS6_IJNS7_ILi64EEESA_SA_EEELi512ENS_6half_tEfNS_4arch4Sm90ELb1ELb0ELb0ELb1ELb0ELb0ELb0ELb0ELb0ELb0ELb0ELb0EEENS1_21CollectiveEpilogueFwdINS6_IJSA_NS7_ILi512EEESA_EEES9_SC_SE_Li256ELb1ELb0ELb0ELb0EEENS1_36VarlenDynamicPersistentTileSchedulerILi64ELi64ELi256ELi32ELb0ELb0ELb1ELb1ELb1ELb1EEEEEEEEEvNT_6ParamsE:
[----:B------:R-:W-:Y:S01]  /*0000*/  LDC R1, c[0x0][0x37c] ;  /* 0x0000df00ff017b82 */ /* 0x000fe20000000800 */
[----:B------:R-:W-:Y:S05]  /*0010*/  EXIT ;  /* 0x000000000000794d */ /* 0x000fea0003800000 */
.L_x_24:
        /* <DEDUP_REMOVED lines=14> */
.L_x_70:


//--------------------- .text._ZN7cutlass13device_kernelIN5flash11enable_sm90INS1_16FlashAttnFwdSm90INS1_25CollectiveMainloopFwdSm90ILi2EN4cute5tupleIJNS5_1CILi1EEES8_S8_EEENS6_IJNS7_ILi64EEESA_SA_EEELi512ENS_6half_tEfNS_4arch4Sm90ELb1ELb0ELb0ELb1ELb0ELb1ELb0ELb0ELb0ELb0ELb0ELb0EEENS1_21CollectiveEpilogueFwdINS6_IJSA_NS7_ILi512EEESA_EEES9_SC_SE_Li256ELb1ELb0ELb0ELb0EEENS1_36VarlenDynamicPersistentTileSchedulerILi64ELi64ELi256ELi32ELb0ELb0ELb1ELb1ELb1ELb1EEEEEEEEEvNT_6ParamsE --------------------------
	.section	.text._ZN7cutlass13device_kernelIN5flash11enable_sm90INS1_16FlashAttnFwdSm90INS1_25CollectiveMainloopFwdSm90ILi2EN4cute5tupleIJNS5_1CILi1EEES8_S8_EEENS6_IJNS7_ILi64EEESA_SA_EEELi512ENS_6half_tEfNS_4arch4Sm90ELb1ELb0ELb0ELb1ELb0ELb1ELb0ELb0ELb0ELb0ELb0ELb0EEENS1_21CollectiveEpilogueFwdINS6_IJSA_NS7_ILi512EEESA_EEES9_SC_SE_Li256ELb1ELb0ELb0ELb0EEENS1_36VarlenDynamicPersistentTileSchedulerILi64ELi64ELi256ELi32ELb0ELb0ELb1ELb1ELb1ELb1EEEEEEEEEvNT_6ParamsE,"ax",@progbits
	.align	128
.text._ZN7cutlass13device_kernelIN5flash11enable_sm90INS1_16FlashAttnFwdSm90INS1_25CollectiveMainloopFwdSm90ILi2EN4cute5tupleIJNS5_1CILi1EEES8_S8_EEENS6_IJNS7_ILi64EEESA_SA_EEELi512ENS_6half_tEfNS_4arch4Sm90ELb1ELb0ELb0ELb1ELb0ELb1ELb0ELb0ELb0ELb0ELb0ELb0EEENS1_21CollectiveEpilogueFwdINS6_IJSA_NS7_ILi512EEESA_EEES9_SC_SE_Li256ELb1ELb0ELb0ELb0EEENS1_36VarlenDynamicPersistentTileSchedulerILi64ELi64ELi256ELi32ELb0ELb0ELb1ELb1ELb1ELb1EEEEEEEEEvNT_6ParamsE:
        .type           _ZN7cutlass13device_kernelIN5flash11enable_sm90INS1_16FlashAttnFwdSm90INS1_25CollectiveMainloopFwdSm90ILi2EN4cute5tupleIJNS5_1CILi1EEES8_S8_EEENS6_IJNS7_ILi64EEESA_SA_EEELi512ENS_6half_tEfNS_4arch4Sm90ELb1ELb0ELb0ELb1ELb0ELb1ELb0ELb0ELb0ELb0ELb0ELb0EEENS1_21CollectiveEpilogueFwdINS6_IJSA_NS7_ILi512EEESA_EEES9_SC_SE_Li256ELb1ELb0ELb0ELb0EEENS1_36VarlenDynamicPersistentTileSchedulerILi64ELi64ELi256ELi32ELb0ELb0ELb1ELb1ELb1ELb1EEEEEEEEEvNT_6ParamsE,@function
        .size           _ZN7cutlass13device_kernelIN5flash11enable_sm90INS1_16FlashAttnFwdSm90INS1_25CollectiveMainloopFwdSm90ILi2EN4cute5tupleIJNS5_1CILi1EEES8_S8_EEENS6_IJNS7_ILi64EEESA_SA_EEELi512ENS_6half_tEfNS_4arch4Sm90ELb1ELb0ELb0ELb1ELb0ELb1ELb0ELb0ELb0ELb0ELb0ELb0EEENS1_21CollectiveEpilogueFwdINS6_IJSA_NS7_ILi512EEESA_EEES9_SC_SE_Li256ELb1ELb0ELb0ELb0EEENS1_36VarlenDynamicPersistentTileSchedulerILi64ELi64ELi256ELi32ELb0ELb0ELb1ELb1ELb1ELb1EEEEEEEEEvNT_6ParamsE,(.L_x_71 - _ZN7cutlass13device_kernelIN5flash11enable_sm90INS1_16FlashAttnFwdSm90INS1_25CollectiveMainloopFwdSm90ILi2EN4cute5tupleIJNS5_1CILi1EEES8_S8_EEENS6_IJNS7_ILi64EEESA_SA_EEELi512ENS_6half_tEfNS_4arch4Sm90ELb1ELb0ELb0ELb1ELb0ELb1ELb0ELb0ELb0ELb0ELb0ELb0EEENS1_21CollectiveEpilogueFwdINS6_IJSA_NS7_ILi512EEESA_EEES9_SC_SE_Li256ELb1ELb0ELb0ELb0EEENS1_36VarlenDynamicPersistentTileSchedulerILi64ELi64ELi256ELi32ELb0ELb0ELb1ELb1ELb1ELb1EEEEEEEEEvNT_6ParamsE)
        .other          _ZN7cutlass13device_kernelIN5flash11enable_sm90INS1_16FlashAttnFwdSm90INS1_25CollectiveMainloopFwdSm90ILi2EN4cute5tupleIJNS5_1CILi1EEES8_S8_EEENS6_IJNS7_ILi64EEESA_SA_EEELi512ENS_6half_tEfNS_4arch4Sm90ELb1ELb0ELb0ELb1ELb0ELb1ELb0ELb0ELb0ELb0ELb0ELb0EEENS1_21CollectiveEpilogueFwdINS6_IJSA_NS7_ILi512EEESA_EEES9_SC_SE_Li256ELb1ELb0ELb0ELb0EEENS1_36VarlenDynamicPersistentTileSchedulerILi64ELi64ELi256ELi32ELb0ELb0ELb1ELb1ELb1ELb1EEEEEEEEEvNT_6ParamsE,@"STO_CUDA_ENTRY STV_DEFAULT"
_ZN7cutlass13device_kernelIN5flash11enable_sm90INS1_16FlashAttnFwdSm90INS1_25CollectiveMainloopFwdSm90ILi2EN4cute5tupleIJNS5_1CILi1EEES8_S8_EEENS6_IJNS7_ILi64EEESA_SA_EEELi512ENS_6half_tEfNS_4arch4Sm90ELb1ELb0ELb0ELb1ELb0ELb1ELb0ELb0ELb0ELb0ELb0ELb0EEENS1_21CollectiveEpilogueFwdINS6_IJSA_NS7_ILi512EEESA_EEES9_SC_SE_Li256ELb1ELb0ELb0ELb0EEENS1_36VarlenDynamicPersistentTileSchedulerILi64ELi64ELi256ELi32ELb0ELb0ELb1ELb1ELb1ELb1EEEEEEEEEvNT_6ParamsE:
[----:B------:R-:W-:Y:S01]  /*0000*/  LDC R1, c[0x0][0x37c] ;  /* 0x0000df00ff017b82 */ /* 0x000fe20000000800 */
[----:B------:R-:W-:Y:S05]  /*0010*/  EXIT ;  /* 0x000000000000794d */ /* 0x000fea0003800000 */
.L_x_25:
        /* <DEDUP_REMOVED lines=14> */
.L_x_71:


//--------------------- .text._ZN7cutlass13device_kernelIN5flash11enable_sm90INS1_16FlashAttnFwdSm90INS1_25CollectiveMainloopFwdSm90ILi2EN4cute5tupleIJNS5_1CILi1EEES8_S8_EEENS6_IJNS7_ILi64EEESA_SA_EEELi512ENS_6half_tEfNS_4arch4Sm90ELb1ELb0ELb0ELb1ELb0ELb0ELb1ELb0ELb0ELb0ELb0ELb0EEENS1_21CollectiveEpilogueFwdINS6_IJSA_NS7_ILi512EEESA_EEES9_SC_SE_Li256ELb1ELb0ELb0ELb0EEENS1_36VarlenDynamicPersistentTileSchedulerILi64ELi64ELi256ELi32ELb0ELb0ELb1ELb1ELb1ELb1EEEEEEEEEvNT_6ParamsE --------------------------
	.section	.text._ZN7cutlass13device_kernelIN5flash11enable_sm90INS1_16FlashAttnFwdSm90INS1_25CollectiveMainloopFwdSm90ILi2EN4cute5tupleIJNS5_1CILi1EEES8_S8_EEENS6_IJNS7_ILi64EEESA_SA_EEELi512ENS_6half_tEfNS_4arch4Sm90ELb1ELb0ELb0ELb1ELb0ELb0ELb1ELb0ELb0ELb0ELb0ELb0EEENS1_21CollectiveEpilogueFwdINS6_IJSA_NS7_ILi512EEESA_EEES9_SC_SE_Li256ELb1ELb0ELb0ELb0EEENS1_36VarlenDynamicPersistentTileSchedulerILi64ELi64ELi256ELi32ELb0ELb0ELb1ELb1ELb1ELb1EEEEEEEEEvNT_6ParamsE,"ax",@progbits
	.align	128
.text._ZN7cutlass13device_kernelIN5flash11enable_sm90INS1_16FlashAttnFwdSm90INS1_25CollectiveMainloopFwdSm90ILi2EN4cute5tupleIJNS5_1CILi1EEES8_S8_EEENS6_IJNS7_ILi64EEESA_SA_EEELi512ENS_6half_tEfNS_4arch4Sm90ELb1ELb0ELb0ELb1ELb0ELb0ELb1ELb0ELb0ELb0ELb0ELb0EEENS1_21CollectiveEpilogueFwdINS6_IJSA_NS7_ILi512EEESA_EEES9_SC_SE_Li256ELb1ELb0ELb0ELb0EEENS1_36VarlenDynamicPersistentTileSchedulerILi64ELi64ELi256ELi32ELb0ELb0ELb1ELb1ELb1ELb1EEEEEEEEEvNT_6ParamsE:
        .type           _ZN7cutlass13device_kernelIN5flash11enable_sm90INS1_16FlashAttnFwdSm90INS1_25CollectiveMainloopFwdSm90ILi2EN4cute5tupleIJNS5_1CILi1EEES8_S8_EEENS6_IJNS7_ILi64EEESA_SA_EEELi512ENS_6half_tEfNS_4arch4Sm90ELb1ELb0ELb0ELb1ELb0ELb0ELb1ELb0ELb0ELb0ELb0ELb0EEENS1_21CollectiveEpilogueFwdINS6_IJSA_NS7_ILi512EEESA_EEES9_SC_SE_Li256ELb1ELb0ELb0ELb0EEENS1_36VarlenDynamicPersistentTileSchedulerILi64ELi64ELi256ELi32ELb0ELb0ELb1ELb1ELb1ELb1EEEEEEEEEvNT_6ParamsE,@function
        .size           _ZN7cutlass13device_kernelIN5flash11enable_sm90INS1_16FlashAttnFwdSm90INS1_25CollectiveMainloopFwdSm90ILi2EN4cute5tupleIJNS5_1CILi1EEES8_S8_EEENS6_IJNS7_ILi64EEESA_SA_EEELi512ENS_6half_tEfNS_4arch4Sm90ELb1ELb0ELb0ELb1ELb0ELb0ELb1ELb0ELb0ELb0ELb0ELb0EEENS1_21CollectiveEpilogueFwdINS6_IJSA_NS7_ILi512EEESA_EEES9_SC_SE_Li256ELb1ELb0ELb0ELb0EEENS1_36VarlenDynamicPersistentTileSchedulerILi64ELi64ELi256ELi32ELb0ELb0ELb1ELb1ELb1ELb1EEEEEEEEEvNT_6ParamsE,(.L_x_72 - _ZN7cutlass13device_kernelIN5flash11enable_sm90INS1_16FlashAttnFwdSm90INS1_25CollectiveMainloopFwdSm90ILi2EN4cute5tupleIJNS5_1CILi1EEES8_S8_EEENS6_IJNS7_ILi64EEESA_SA_EEELi512ENS_6half_tEfNS_4arch4Sm90ELb1ELb0ELb0ELb1ELb0ELb0ELb1ELb0ELb0ELb0ELb0ELb0EEENS1_21CollectiveEpilogueFwdINS6_IJSA_NS7_ILi512EEESA_EEES9_SC_SE_Li256ELb1ELb0ELb0ELb0EEENS1_36VarlenDynamicPersistentTileSchedulerILi64ELi64ELi256ELi32ELb0ELb0ELb1ELb1ELb1ELb1EEEEEEEEEvNT_6ParamsE)
        .other          _ZN7cutlass13device_kernelIN5flash11enable_sm90INS1_16FlashAttnFwdSm90INS1_25CollectiveMainloopFwdSm90ILi2EN4cute5tupleIJNS5_1CILi1EEES8_S8_EEENS6_IJNS7_ILi64EEESA_SA_EEELi512ENS_6half_tEfNS_4arch4Sm90ELb1ELb0ELb0ELb1ELb0ELb0ELb1ELb0ELb0ELb0ELb0ELb0EEENS1_21CollectiveEpilogueFwdINS6_IJSA_NS7_ILi512EEESA_EEES9_SC_SE_Li256ELb1ELb0ELb0ELb0EEENS1_36VarlenDynamicPersistentTileSchedulerILi64ELi64ELi256ELi32ELb0ELb0ELb1ELb1ELb1ELb1EEEEEEEEEvNT_6ParamsE,@"STO_CUDA_ENTRY STV_DEFAULT"
_ZN7cutlass13device_kernelIN5flash11enable_sm90INS1_16FlashAttnFwdSm90INS1_25CollectiveMainloopFwdSm90ILi2EN4cute5tupleIJNS5_1CILi1EEES8_S8_EEENS6_IJNS7_ILi64EEESA_SA_EEELi512ENS_6half_tEfNS_4arch4Sm90ELb1ELb0ELb0ELb1ELb0ELb0ELb1ELb0ELb0ELb0ELb0ELb0EEENS1_21CollectiveEpilogueFwdINS6_IJSA_NS7_ILi512EEESA_EEES9_SC_SE_Li256ELb1ELb0ELb0ELb0EEENS1_36VarlenDynamicPersistentTileSchedulerILi64ELi64ELi256ELi32ELb0ELb0ELb1ELb1ELb1ELb1EEEEEEEEEvNT_6ParamsE:
[----:B------:R-:W-:Y:S01]  /*0000*/  LDC R1, c[0x0][0x37c] ;  /* 0x0000df00ff017b82 */ /* 0x000fe20000000800 */
[----:B------:R-:W-:Y:S05]  /*0010*/  EXIT ;  /* 0x000000000000794d */ /* 0x000fea0003800000 */
.L_x_26:
        /* <DEDUP_REMOVED lines=14> */
.L_x_72:


//--------------------- .text._ZN7cutlass13device_kernelIN5flash11enable_sm90INS1_16FlashAttnFwdSm90INS1_25CollectiveMainloopFwdSm90ILi2EN4cute5tupleIJNS5_1CILi1EEES8_S8_EEENS6_IJNS7_ILi64EEESA_SA_EEELi512ENS_6half_tEfNS_4arch4Sm90ELb1ELb0ELb0ELb1ELb0ELb1ELb1ELb0ELb0ELb0ELb0ELb0EEENS1_21CollectiveEpilogueFwdINS6_IJSA_NS7_ILi512EEESA_EEES9_SC_SE_Li256ELb1ELb0ELb0ELb0EEENS1_36VarlenDynamicPersistentTileSchedulerILi64ELi64ELi256ELi32ELb0ELb0ELb1ELb1ELb1ELb1EEEEEEEEEvNT_6ParamsE --------------------------
	.section	.text._ZN7cutlass13device_kernelIN5flash11enable_sm90INS1_16FlashAttnFwdSm90INS1_25CollectiveMainloopFwdSm90ILi2EN4cute5tupleIJNS5_1CILi1EEES8_S8_EEENS6_IJNS7_ILi64EEESA_SA_EEELi512ENS_6half_tEfNS_4arch4Sm90ELb1ELb0ELb0ELb1ELb0ELb1ELb1ELb0ELb0ELb0ELb0ELb0EEENS1_21CollectiveEpilogueFwdINS6_IJSA_NS7_ILi512EEESA_EEES9_SC_SE_Li256ELb1ELb0ELb0ELb0EEENS1_36VarlenDynamicPersistentTileSchedulerILi64ELi64ELi256ELi32ELb0ELb0ELb1ELb1ELb1ELb1EEEEEEEEEvNT_6ParamsE,"ax",@progbits
	.align	128
.text._ZN7cutlass13device_kernelIN5flash11enable_sm90INS1_16FlashAttnFwdSm90INS1_25CollectiveMainloopFwdSm90ILi2EN4cute5tupleIJNS5_1CILi1EEES8_S8_EEENS6_IJNS7_ILi64EEESA_SA_EEELi512ENS_6half_tEfNS_4arch4Sm90ELb1ELb0ELb0ELb1ELb0ELb1ELb1ELb0ELb0ELb0ELb0ELb0EEENS1_21CollectiveEpilogueFwdINS6_IJSA_NS7_ILi512EEESA_EEES9_SC_SE_Li256ELb1ELb0ELb0ELb0EEENS1_36VarlenDynamicPersistentTileSchedulerILi64ELi64ELi256ELi32ELb0ELb0ELb1ELb1ELb1ELb1EEEEEEEEEvNT_6ParamsE:
        .type           _ZN7cutlass13device_kernelIN5flash11enable_sm90INS1_16FlashAttnFwdSm90INS1_25CollectiveMainloopFwdSm90ILi2EN4cute5tupleIJNS5_1CILi1EEES8_S8_EEENS6_IJNS7_ILi64EEESA_SA_EEELi512ENS_6half_tEfNS_4arch4Sm90ELb1ELb0ELb0ELb1ELb0ELb1ELb1ELb0ELb0ELb0ELb0ELb0EEENS1_21CollectiveEpilogueFwdINS6_IJSA_NS7_ILi512EEESA_EEES9_SC_SE_Li256ELb1ELb0ELb0ELb0EEENS1_36VarlenDynamicPersistentTileSchedulerILi64ELi64ELi256ELi32ELb0ELb0ELb1ELb1ELb1ELb1EEEEEEEEEvNT_6ParamsE,@function
        .size           _ZN7cutlass13device_kernelIN5flash11enable_sm90INS1_16FlashAttnFwdSm90INS1_25CollectiveMainloopFwdSm90ILi2EN4cute5tupleIJNS5_1CILi1EEES8_S8_EEENS6_IJNS7_ILi64EEESA_SA_EEELi512ENS_6half_tEfNS_4arch4Sm90ELb1ELb0ELb0ELb1ELb0ELb1ELb1ELb0ELb0ELb0ELb0ELb0EEENS1_21CollectiveEpilogueFwdINS6_IJSA_NS7_ILi512EEESA_EEES9_SC_SE_Li256ELb1ELb0ELb0ELb0EEENS1_36VarlenDynamicPersistentTileSchedulerILi64ELi64ELi256ELi32ELb0ELb0ELb1ELb1ELb1ELb1EEEEEEEEEvNT_6ParamsE,(.L_x_73 - _ZN7cutlass13device_kernelIN5flash11enable_sm90INS1_16FlashAttnFwdSm90INS1_25CollectiveMainloopFwdSm90ILi2EN4cute5tupleIJNS5_1CILi1EEES8_S8_EEENS6_IJNS7_ILi64EEESA_SA_EEELi512ENS_6half_tEfNS_4arch4Sm90ELb1ELb0ELb0ELb1ELb0ELb1ELb1ELb0ELb0ELb0ELb0ELb0EEENS1_21CollectiveEpilogueFwdINS6_IJSA_NS7_ILi512EEESA_EEES9_SC_SE_Li256ELb1ELb0ELb0ELb0EEENS1_36VarlenDynamicPersistentTileSchedulerILi64ELi64ELi256ELi32ELb0ELb0ELb1ELb1ELb1ELb1EEEEEEEEEvNT_6ParamsE)
        .other          _ZN7cutlass13device_kernelIN5flash11enable_sm90INS1_16FlashAttnFwdSm90INS1_25CollectiveMainloopFwdSm90ILi2EN4cute5tupleIJNS5_1CILi1EEES8_S8_EEENS6_IJNS7_ILi64EEESA_SA_EEELi512ENS_6half_tEfNS_4arch4Sm90ELb1ELb0ELb0ELb1ELb0ELb1ELb1ELb0ELb0ELb0ELb0ELb0EEENS1_21CollectiveEpilogueFwdINS6_IJSA_NS7_ILi512EEESA_EEES9_SC_SE_Li256ELb1ELb0ELb0ELb0EEENS1_36VarlenDynamicPersistentTileSchedulerILi64ELi64ELi256ELi32ELb0ELb0ELb1ELb1ELb1ELb1EEEEEEEEEvNT_6ParamsE,@"STO_CUDA_ENTRY STV_DEFAULT"
_ZN7cutlass13device_kernelIN5flash11enable_sm90INS1_16FlashAttnFwdSm90INS1_25CollectiveMainloopFwdSm90ILi2EN4cute5tupleIJNS5_1CILi1EEES8_S8_EEENS6_IJNS7_ILi64EEESA_SA_EEELi512ENS_6half_tEfNS_4arch4Sm90ELb1ELb0ELb0ELb1ELb0ELb1ELb1ELb0ELb0ELb0ELb0ELb0EEENS1_21CollectiveEpilogueFwdINS6_IJSA_NS7_ILi512EEESA_EEES9_SC_SE_Li256ELb1ELb0ELb0ELb0EEENS1_36VarlenDynamicPersistentTileSchedulerILi64ELi64ELi256ELi32ELb0ELb0ELb1ELb1ELb1ELb1EEEEEEEEEvNT_6ParamsE:
[----:B------:R-:W-:Y:S01]  /*0000*/  LDC R1, c[0x0][0x37c] ;  /* 0x0000df00ff017b82 */ /* 0x000fe20000000800 */
[----:B------:R-:W-:Y:S05]  /*0010*/  EXIT ;  /* 0x000000000000794d */ /* 0x000fea0003800000 */
.L_x_27:
        /* <DEDUP_REMOVED lines=14> */
.L_x_73:


//--------------------- .text._ZN7cutlass13device_kernelIN5flash11enable_sm90INS1_16FlashAttnFwdSm90INS1_25CollectiveMainloopFwdSm90ILi2EN4cute5tupleIJNS5_1CILi1EEES8_S8_EEENS6_IJNS7_ILi128EEENS7_ILi96EEENS7_ILi64EEEEEELi256ENS_6half_tEfNS_4arch4Sm90ELb0ELb0ELb0ELb0ELb0ELb0ELb0ELb1ELb0ELb0ELb0ELb0EEENS1_21CollectiveEpilogueFwdINS6_IJSA_NS7_ILi256EEESB_EEES9_SE_SG_Li256ELb0ELb0ELb0ELb0EEENS1_29StaticPersistentTileSchedulerILb0EEEEEEEEEvNT_6ParamsE --------------------------
	.section	.text._ZN7cutlass13device_kernelIN5flash11enable_sm90INS1_16FlashAttnFwdSm90INS1_25CollectiveMainloopFwdSm90ILi2EN4cute5tupleIJNS5_1CILi1EEES8_S8_EEENS6_IJNS7_ILi128EEENS7_ILi96EEENS7_ILi64EEEEEELi256ENS_6half_tEfNS_4arch4Sm90ELb0ELb0ELb0ELb0ELb0ELb0ELb0ELb1ELb0ELb0ELb0ELb0EEENS1_21CollectiveEpilogueFwdINS6_IJSA_NS7_ILi256EEESB_EEES9_SE_SG_Li256ELb0ELb0ELb0ELb0EEENS1_29StaticPersistentTileSchedulerILb0EEEEEEEEEvNT_6ParamsE,"ax",@progbits
	.align	128
.text._ZN7cutlass13device_kernelIN5flash11enable_sm90INS1_16FlashAttnFwdSm90INS1_25CollectiveMainloopFwdSm90ILi2EN4cute5tupleIJNS5_1CILi1EEES8_S8_EEENS6_IJNS7_ILi128EEENS7_ILi96EEENS7_ILi64EEEEEELi256ENS_6half_tEfNS_4arch4Sm90ELb0ELb0ELb0ELb0ELb0ELb0ELb0ELb1ELb0ELb0ELb0ELb0EEENS1_21CollectiveEpilogueFwdINS6_IJSA_NS7_ILi256EEESB_EEES9_SE_SG_Li256ELb0ELb0ELb0ELb0EEENS1_29StaticPersistentTileSchedulerILb0EEEEEEEEEvNT_6ParamsE:
        .type           _ZN7cutlass13device_kernelIN5flash11enable_sm90INS1_16FlashAttnFwdSm90INS1_25CollectiveMainloopFwdSm90ILi2EN4cute5tupleIJNS5_1CILi1EEES8_S8_EEENS6_IJNS7_ILi128EEENS7_ILi96EEENS7_ILi64EEEEEELi256ENS_6half_tEfNS_4arch4Sm90ELb0ELb0ELb0ELb0ELb0ELb0ELb0ELb1ELb0ELb0ELb0ELb0EEENS1_21CollectiveEpilogueFwdINS6_IJSA_NS7_ILi256EEESB_EEES9_SE_SG_Li256ELb0ELb0ELb0ELb0EEENS1_29StaticPersistentTileSchedulerILb0EEEEEEEEEvNT_6ParamsE,@function
        .size           _ZN7cutlass13device_kernelIN5flash11enable_sm90INS1_16FlashAttnFwdSm90INS1_25CollectiveMainloopFwdSm90ILi2EN4cute5tupleIJNS5_1CILi1EEES8_S8_EEENS6_IJNS7_ILi128EEENS7_ILi96EEENS7_ILi64EEEEEELi256ENS_6half_tEfNS_4arch4Sm90ELb0ELb0ELb0ELb0ELb0ELb0ELb0ELb1ELb0ELb0ELb0ELb0EEENS1_21CollectiveEpilogueFwdINS6_IJSA_NS7_ILi256EEESB_EEES9_SE_SG_Li256ELb0ELb0ELb0ELb0EEENS1_29StaticPersistentTileSchedulerILb0EEEEEEEEEvNT_6ParamsE,(.L_x_74 - _ZN7cutlass13device_kernelIN5flash11enable_sm90INS1_16FlashAttnFwdSm90INS1_25CollectiveMainloopFwdSm90ILi2EN4cute5tupleIJNS5_1CILi1EEES8_S8_EEENS6_IJNS7_ILi128EEENS7_ILi96EEENS7_ILi64EEEEEELi256ENS_6half_tEfNS_4arch4Sm90ELb0ELb0ELb0ELb0ELb0ELb0ELb0ELb1ELb0ELb0ELb0ELb0EEENS1_21CollectiveEpilogueFwdINS6_IJSA_NS7_ILi256EEESB_EEES9_SE_SG_Li256ELb0ELb0ELb0ELb0EEENS1_29StaticPersistentTileSchedulerILb0EEEEEEEEEvNT_6ParamsE)
        .other          _ZN7cutlass13device_kernelIN5flash11enable_sm90INS1_16FlashAttnFwdSm90INS1_25CollectiveMainloopFwdSm90ILi2EN4cute5tupleIJNS5_1CILi1EEES8_S8_EEENS6_IJNS7_ILi128EEENS7_ILi96EEENS7_ILi64EEEEEELi256ENS_6half_tEfNS_4arch4Sm90ELb0ELb0ELb0ELb0ELb0ELb0ELb0ELb1ELb0ELb0ELb0ELb0EEENS1_21CollectiveEpilogueFwdINS6_IJSA_NS7_ILi256EEESB_EEES9_SE_SG_Li256ELb0ELb0ELb0ELb0EEENS1_29StaticPersistentTileSchedulerILb0EEEEEEEEEvNT_6ParamsE,@"STO_CUDA_ENTRY STV_DEFAULT"
_ZN7cutlass13device_kernelIN5flash11enable_sm90INS1_16FlashAttnFwdSm90INS1_25CollectiveMainloopFwdSm90ILi2EN4cute5tupleIJNS5_1CILi1EEES8_S8_EEENS6_IJNS7_ILi128EEENS7_ILi96EEENS7_ILi64EEEEEELi256ENS_6half_tEfNS_4arch4Sm90ELb0ELb0ELb0ELb0ELb0ELb0ELb0ELb1ELb0ELb0ELb0ELb0EEENS1_21CollectiveEpilogueFwdINS6_IJSA_NS7_ILi256EEESB_EEES9_SE_SG_Li256ELb0ELb0ELb0ELb0EEENS1_29StaticPersistentTileSchedulerILb0EEEEEEEEEvNT_6ParamsE:
[----:B------:R-:W-:Y:S01]  /*0000*/  LDC R1, c[0x0][0x37c] ;  /* 0x0000df00ff017b82 */ /* 0x000fe20000000800 */
[----:B------:R-:W-:Y:S05]  /*0010*/  EXIT ;  /* 0x000000000000794d */ /* 0x000fea0003800000 */
.L_x_28:
        /* <DEDUP_REMOVED lines=14> */
.L_x_74:


//--------------------- .text._ZN7cutlass13device_kernelIN5flash11enable_sm90INS1_16FlashAttnFwdSm90INS1_25CollectiveMainloopFwdSm90ILi2EN4cute5tupleIJNS5_1CILi1EEES8_S8_EEENS6_IJNS7_ILi128EEENS7_ILi96EEENS7_ILi64EEEEEELi256ENS_6half_tEfNS_4arch4Sm90ELb0ELb0ELb0ELb0ELb0ELb0ELb1ELb1ELb0ELb0ELb0ELb0EEENS1_21CollectiveEpilogueFwdINS6_IJSA_NS7_ILi256EEESB_EEES9_SE_SG_Li256ELb0ELb0ELb0ELb0EEENS1_29StaticPersistentTileSchedulerILb0EEEEEEEEEvNT_6ParamsE --------------------------
	.section	.text._ZN7cutlass13device_kernelIN5flash11enable_sm90INS1_16FlashAttnFwdSm90INS1_25CollectiveMainloopFwdSm90ILi2EN4cute5tupleIJNS5_1CILi1EEES8_S8_EEENS6_IJNS7_ILi128EEENS7_ILi96EEENS7_ILi64EEEEEELi256ENS_6half_tEfNS_4arch4Sm90ELb0ELb0ELb0ELb0ELb0ELb0ELb1ELb1ELb0ELb0ELb0ELb0EEENS1_21CollectiveEpilogueFwdINS6_IJSA_NS7_ILi256EEESB_EEES9_SE_SG_Li256ELb0ELb0ELb0ELb0EEENS1_29StaticPersistentTileSchedulerILb0EEEEEEEEEvNT_6ParamsE,"ax",@progbits
	.align	128
.text._ZN7cutlass13device_kernelIN5flash11enable_sm90INS1_16FlashAttnFwdSm90INS1_25CollectiveMainloopFwdSm90ILi2EN4cute5tupleIJNS5_1CILi1EEES8_S8_EEENS6_IJNS7_ILi128EEENS7_ILi96EEENS7_ILi64EEEEEELi256ENS_6half_tEfNS_4arch4Sm90ELb0ELb0ELb0ELb0ELb0ELb0ELb1ELb1ELb0ELb0ELb0ELb0EEENS1_21CollectiveEpilogueFwdINS6_IJSA_NS7_ILi256EEESB_EEES9_SE_SG_Li256ELb0ELb0ELb0ELb0EEENS1_29StaticPersistentTileSchedulerILb0EEEEEEEEEvNT_6ParamsE:
        .type           _ZN7cutlass13device_kernelIN5flash11enable_sm90INS1_16FlashAttnFwdSm90INS1_25CollectiveMainloopFwdSm90ILi2EN4cute5tupleIJNS5_1CILi1EEES8_S8_EEENS6_IJNS7_ILi128EEENS7_ILi96EEENS7_ILi64EEEEEELi256ENS_6half_tEfNS_4arch4Sm90ELb0ELb0ELb0ELb0ELb0ELb0ELb1ELb1ELb0ELb0ELb0ELb0EEENS1_21CollectiveEpilogueFwdINS6_IJSA_NS7_ILi256EEESB_EEES9_SE_SG_Li256ELb0ELb0ELb0ELb0EEENS1_29StaticPersistentTileSchedulerILb0EEEEEEEEEvNT_6ParamsE,@function
        .size           _ZN7cutlass13device_kernelIN5flash11enable_sm90INS1_16FlashAttnFwdSm90INS1_25CollectiveMainloopFwdSm90ILi2EN4cute5tupleIJNS5_1CILi1EEES8_S8_EEENS6_IJNS7_ILi128EEENS7_ILi96EEENS7_ILi64EEEEEELi256ENS_6half_tEfNS_4arch4Sm90ELb0ELb0ELb0ELb0ELb0ELb0ELb1ELb1ELb0ELb0ELb0ELb0EEENS1_21CollectiveEpilogueFwdINS6_IJSA_NS7_ILi256EEESB_EEES9_SE_SG_Li256ELb0ELb0ELb0ELb0EEENS1_29StaticPersistentTileSchedulerILb0EEEEEEEEEvNT_6ParamsE,(.L_x_75 - _ZN7cutlass13device_kernelIN5flash11enable_sm90INS1_16FlashAttnFwdSm90INS1_25CollectiveMainloopFwdSm90ILi2EN4cute5tupleIJNS5_1CILi1EEES8_S8_EEENS6_IJNS7_ILi128EEENS7_ILi96EEENS7_ILi64EEEEEELi256ENS_6half_tEfNS_4arch4Sm90ELb0ELb0ELb0ELb0ELb0ELb0ELb1ELb1ELb0ELb0ELb0ELb0EEENS1_21CollectiveEpilogueFwdINS6_IJSA_NS7_ILi256EEESB_EEES9_SE_SG_Li256ELb0ELb0ELb0ELb0EEENS1_29StaticPersistentTileSchedulerILb0EEEEEEEEEvNT_6ParamsE)
        .other          _ZN7cutlass13device_kernelIN5flash11enable_sm90INS1_16FlashAttnFwdSm90INS1_25CollectiveMainloopFwdSm90ILi2EN4cute5tupleIJNS5_1CILi1EEES8_S8_EEENS6_IJNS7_ILi128EEENS7_ILi96EEENS7_ILi64EEEEEELi256ENS_6half_tEfNS_4arch4Sm90ELb0ELb0ELb0ELb0ELb0ELb0ELb1ELb1ELb0ELb0ELb0ELb0EEENS1_21CollectiveEpilogueFwdINS6_IJSA_NS7_ILi256EEESB_EEES9_SE_SG_Li256ELb0ELb0ELb0ELb0EEENS1_29StaticPersistentTileSchedulerILb0EEEEEEEEEvNT_6ParamsE,@"STO_CUDA_ENTRY STV_DEFAULT"
_ZN7cutlass13device_kernelIN5flash11enable_sm90INS1_16FlashAttnFwdSm90INS1_25CollectiveMainloopFwdSm90ILi2EN4cute5tupleIJNS5_1CILi1EEES8_S8_EEENS6_IJNS7_ILi128EEENS7_ILi96EEENS7_ILi64EEEEEELi256ENS_6half_tEfNS_4arch4Sm90ELb0ELb0ELb0ELb0ELb0ELb0ELb1ELb1ELb0ELb0ELb0ELb0EEENS1_21CollectiveEpilogueFwdINS6_IJSA_NS7_ILi256EEESB_EEES9_SE_SG_Li256ELb0ELb0ELb0ELb0EEENS1_29StaticPersistentTileSchedulerILb0EEEEEEEEEvNT_6ParamsE:
[----:B------:R-:W-:Y:S01]  /*0000*/  LDC R1, c[0x0][0x37c] ;  /* 0x0000df00ff017b82 */ /* 0x000fe20000000800 */
[----:B------:R-:W-:Y:S05]  /*0010*/  EXIT ;  /* 0x000000000000794d */ /* 0x000fea0003800000 */
.L_x_29:
        /* <DEDUP_REMOVED lines=14> */
.L_x_75:


//--------------------- .text._ZN7cutlass13device_kernelIN5flash11enable_sm90INS1_16FlashAttnFwdSm90INS1_25CollectiveMainloopFwdSm90ILi2EN4cute5tupleIJNS5_1CILi1EEES8_S8_EEENS6_IJNS7_ILi128EEENS7_ILi96EEENS7_ILi64EEEEEELi256ENS_6half_tEfNS_4arch4Sm90ELb0ELb0ELb0ELb1ELb0ELb0ELb0ELb1ELb0ELb0ELb0ELb0EEENS1_21CollectiveEpilogueFwdINS6_IJSA_NS7_ILi256EEESB_EEES9_SE_SG_Li256ELb1ELb0ELb0ELb0EEENS1_36VarlenDynamicPersistentTileSchedulerILi128ELi96ELi256ELi32ELb0ELb0ELb1ELb0ELb1ELb1EEEEEEEEEvNT_6ParamsE --------------------------
	.section	.text._ZN7cutlass13device_kernelIN5flash11enable_sm90INS1_16FlashAttnFwdSm90INS1_25CollectiveMainloopFwdSm90ILi2EN4cute5tupleIJNS5_1CILi1EEES8_S8_EEENS6_IJNS7_ILi128EEENS7_ILi96EEENS7_ILi64EEEEEELi256ENS_6half_tEfNS_4arch4Sm90ELb0ELb0ELb0ELb1ELb0ELb0ELb0ELb1ELb0ELb0ELb0ELb0EEENS1_21CollectiveEpilogueFwdINS6_IJSA_NS7_ILi256EEESB_EEES9_SE_SG_Li256ELb1ELb0ELb0ELb0EEENS1_36VarlenDynamicPersistentTileSchedulerILi128ELi96ELi256ELi32ELb0ELb0ELb1ELb0ELb1ELb1EEEEEEEEEvNT_6ParamsE,"ax",@progbits
	.align	128
.text._ZN7cutlass13device_kernelIN5flash11enable_sm90INS1_16FlashAttnFwdSm90INS1_25CollectiveMainloopFwdSm90ILi2EN4cute5tupleIJNS5_1CILi1EEES8_S8_EEENS6_IJNS7_ILi128EEENS7_ILi96EEENS7_ILi64EEEEEELi256ENS_6half_tEfNS_4arch4Sm90ELb0ELb0ELb0ELb1ELb0ELb0ELb0ELb1ELb0ELb0ELb0ELb0EEENS1_21CollectiveEpilogueFwdINS6_IJSA_NS7_ILi256EEESB_EEES9_SE_SG_Li256ELb1ELb0ELb0ELb0EEENS1_36VarlenDynamicPersistentTileSchedulerILi128ELi96ELi256ELi32ELb0ELb0ELb1ELb0ELb1ELb1EEEEEEEEEvNT_6ParamsE:
        .type           _ZN7cutlass13device_kernelIN5flash11enable_sm90INS1_16FlashAttnFwdSm90INS1_25CollectiveMainloopFwdSm90ILi2EN4cute5tupleIJNS5_1CILi1EEES8_S8_EEENS6_IJNS7_ILi128EEENS7_ILi96EEENS7_ILi64EEEEEELi256ENS_6half_tEfNS_4arch4Sm90ELb0ELb0ELb0ELb1ELb0ELb0ELb0ELb1ELb0ELb0ELb0ELb0EEENS1_21CollectiveEpilogueFwdINS6_IJSA_NS7_ILi256EEESB_EEES9_SE_SG_Li256ELb1ELb0ELb0ELb0EEENS1_36VarlenDynamicPersistentTileSchedulerILi128ELi96ELi256ELi32ELb0ELb0ELb1ELb0ELb1ELb1EEEEEEEEEvNT_6ParamsE,@function
        .size           _ZN7cutlass13device_kernelIN5flash11enable_sm90INS1_16FlashAttnFwdSm90INS1_25CollectiveMainloopFwdSm90ILi2EN4cute5tupleIJNS5_1CILi1EEES8_S8_EEENS6_IJNS7_ILi128EEENS7_ILi96EEENS7_ILi64EEEEEELi256ENS_6half_tEfNS_4arch4Sm90ELb0ELb0ELb0ELb1ELb0ELb0ELb0ELb1ELb0ELb0ELb0ELb0EEENS1_21CollectiveEpilogueFwdINS6_IJSA_NS7_ILi256EEESB_EEES9_SE_SG_Li256ELb1ELb0ELb0ELb0EEENS1_36VarlenDynamicPersistentTileSchedulerILi128ELi96ELi256ELi32ELb0ELb0ELb1ELb0ELb1ELb1EEEEEEEEEvNT_6ParamsE,(.L_x_76 - _ZN7cutlass13device_kernelIN5flash11enable_sm90INS1_16FlashAttnFwdSm90INS1_25CollectiveMainloopFwdSm90ILi2EN4cute5tupleIJNS5_1CILi1EEES8_S8_EEENS6_IJNS7_ILi128EEENS7_ILi96EEENS7_ILi64EEEEEELi256ENS_6half_tEfNS_4arch4Sm90ELb0ELb0ELb0ELb1ELb0ELb0ELb0ELb1ELb0ELb0ELb0ELb0EEENS1_21CollectiveEpilogueFwdINS6_IJSA_NS7_ILi256EEESB_EEES9_SE_SG_Li256ELb1ELb0ELb0ELb0EEENS1_36VarlenDynamicPersistentTileSchedulerILi128ELi96ELi256ELi32ELb0ELb0ELb1ELb0ELb1ELb1EEEEEEEEEvNT_6ParamsE)
        .other          _ZN7cutlass13device_kernelIN5flash11enable_sm90INS1_16FlashAttnFwdSm90INS1_25CollectiveMainloopFwdSm90ILi2EN4cute5tupleIJNS5_1CILi1EEES8_S8_EEENS6_IJNS7_ILi128EEENS7_ILi96EEENS7_ILi64EEEEEELi256ENS_6half_tEfNS_4arch4Sm90ELb0ELb0ELb0ELb1ELb0ELb0ELb0ELb1ELb0ELb0ELb0ELb0EEENS1_21CollectiveEpilogueFwdINS6_IJSA_NS7_ILi256EEESB_EEES9_SE_SG_Li256ELb1ELb0ELb0ELb0EEENS1_36VarlenDynamicPersistentTileSchedulerILi128ELi96ELi256ELi32ELb0ELb0ELb1ELb0ELb1ELb1EEEEEEEEEvNT_6ParamsE,@"STO_CUDA_ENTRY STV_DEFAULT"
_ZN7cutlass13device_kernelIN5flash11enable_sm90INS1_16FlashAttnFwdSm90INS1_25CollectiveMainloopFwdSm90ILi2EN4cute5tupleIJNS5_1CILi1EEES8_S8_EEENS6_IJNS7_ILi128EEENS7_ILi96EEENS7_ILi64EEEEEELi256ENS_6half_tEfNS_4arch4Sm90ELb0ELb0ELb0ELb1ELb0ELb0ELb0ELb1ELb0ELb0ELb0ELb0EEENS1_21CollectiveEpilogueFwdINS6_IJSA_NS7_ILi256EEESB_EEES9_SE_SG_Li256ELb1ELb0ELb0ELb0EEENS1_36VarlenDynamicPersistentTileSchedulerILi128ELi96ELi256ELi32ELb0ELb0ELb1ELb0ELb1ELb1EEEEEEEEEvNT_6ParamsE:
[----:B------:R-:W-:Y:S01]  /*0000*/  LDC R1, c[0x0][0x37c] ;  /* 0x0000df00ff017b82 */ /* 0x000fe20000000800 */
[----:B------:R-:W-:Y:S05]  /*0010*/  EXIT ;  /* 0x000000000000794d */ /* 0x000fea0003800000 */
.L_x_30:
        /* <DEDUP_REMOVED lines=14> */
.L_x_76:


//--------------------- .text._ZN7cutlass13device_kernelIN5flash11enable_sm90INS1_16FlashAttnFwdSm90INS1_25CollectiveMainloopFwdSm90ILi2EN4cute5tupleIJNS5_1CILi1EEES8_S8_EEENS6_IJNS7_ILi128EEENS7_ILi96EEENS7_ILi64EEEEEELi256ENS_6half_tEfNS_4arch4Sm90ELb0ELb0ELb0ELb1ELb0ELb1ELb0ELb1ELb0ELb0ELb0ELb0EEENS1_21CollectiveEpilogueFwdINS6_IJSA_NS7_ILi256EEESB_EEES9_SE_SG_Li256ELb1ELb0ELb0ELb0EEENS1_36VarlenDynamicPersistentTileSchedulerILi128ELi96ELi256ELi32ELb0ELb0ELb1ELb0ELb1ELb1EEEEEEEEEvNT_6ParamsE --------------------------
	.section	.text._ZN7cutlass13device_kernelIN5flash11enable_sm90INS1_16FlashAttnFwdSm90INS1_25CollectiveMainloopFwdSm90ILi2EN4cute5tupleIJNS5_1CILi1EEES8_S8_EEENS6_IJNS7_ILi128EEENS7_ILi96EEENS7_ILi64EEEEEELi256ENS_6half_tEfNS_4arch4Sm90ELb0ELb0ELb0ELb1ELb0ELb1ELb0ELb1ELb0ELb0ELb0ELb0EEENS1_21CollectiveEpilogueFwdINS6_IJSA_NS7_ILi256EEESB_EEES9_SE_SG_Li256ELb1ELb0ELb0ELb0EEENS1_36VarlenDynamicPersistentTileSchedulerILi128ELi96ELi256ELi32ELb0ELb0ELb1ELb0ELb1ELb1EEEEEEEEEvNT_6ParamsE,"ax",@progbits
	.align	128
.text._ZN7cutlass13device_kernelIN5flash11enable_sm90INS1_16FlashAttnFwdSm90INS1_25CollectiveMainloopFwdSm90ILi2EN4cute5tupleIJNS5_1CILi1EEES8_S8_EEENS6_IJNS7_ILi128EEENS7_ILi96EEENS7_ILi64EEEEEELi256ENS_6half_tEfNS_4arch4Sm90ELb0ELb0ELb0ELb1ELb0ELb1ELb0ELb1ELb0ELb0ELb0ELb0EEENS1_21CollectiveEpilogueFwdINS6_IJSA_NS7_ILi256EEESB_EEES9_SE_SG_Li256ELb1ELb0ELb0ELb0EEENS1_36VarlenDynamicPersistentTileSchedulerILi128ELi96ELi256ELi32ELb0ELb0ELb1ELb0ELb1ELb1EEEEEEEEEvNT_6ParamsE:
        .type           _ZN7cutlass13device_kernelIN5flash11enable_sm90INS1_16FlashAttnFwdSm90INS1_25CollectiveMainloopFwdSm90ILi2EN4cute5tupleIJNS5_1CILi1EEES8_S8_EEENS6_IJNS7_ILi128EEENS7_ILi96EEENS7_ILi64EEEEEELi256ENS_6half_tEfNS_4arch4Sm90ELb0ELb0ELb0ELb1ELb0ELb1ELb0ELb1ELb0ELb0ELb0ELb0EEENS1_21CollectiveEpilogueFwdINS6_IJSA_NS7_ILi256EEESB_EEES9_SE_SG_Li256ELb1ELb0ELb0ELb0EEENS1_36VarlenDynamicPersistentTileSchedulerILi128ELi96ELi256ELi32ELb0ELb0ELb1ELb0ELb1ELb1EEEEEEEEEvNT_6ParamsE,@function
        .size           _ZN7cutlass13device_kernelIN5flash11enable_sm90INS1_16FlashAttnFwdSm90INS1_25CollectiveMainloopFwdSm90ILi2EN4cute5tupleIJNS5_1CILi1EEES8_S8_EEENS6_IJNS7_ILi128EEENS7_ILi96EEENS7_ILi64EEEEEELi256ENS_6half_tEfNS_4arch4Sm90ELb0ELb0ELb0ELb1ELb0ELb1ELb0ELb1ELb0ELb0ELb0ELb0EEENS1_21CollectiveEpilogueFwdINS6_IJSA_NS7_ILi256EEESB_EEES9_SE_SG_Li256ELb1ELb0ELb0ELb0EEENS1_36VarlenDynamicPersistentTileSchedulerILi128ELi96ELi256ELi32ELb0ELb0ELb1ELb0ELb1ELb1EEEEEEEEEvNT_6ParamsE,(.L_x_77 - _ZN7cutlass13device_kernelIN5flash11enable_sm90INS1_16FlashAttnFwdSm90INS1_25CollectiveMainloopFwdSm90ILi2EN4cute5tupleIJNS5_1CILi1EEES8_S8_EEENS6_IJNS7_ILi128EEENS7_ILi96EEENS7_ILi64EEEEEELi256ENS_6half_tEfNS_4arch4Sm90ELb0ELb0ELb0ELb1ELb0ELb1ELb0ELb1ELb0ELb0ELb0ELb0EEENS1_21CollectiveEpilogueFwdINS6_IJSA_NS7_ILi256EEESB_EEES9_SE_SG_Li256ELb1ELb0ELb0ELb0EEENS1_36VarlenDynamicPersistentTileSchedulerILi128ELi96ELi256ELi32ELb0ELb0ELb1ELb0ELb1ELb1EEEEEEEEEvNT_6ParamsE)
        .other          _ZN7cutlass13device_kernelIN5flash11enable_sm90INS1_16FlashAttnFwdSm90INS1_25CollectiveMainloopFwdSm90ILi2EN4cute5tupleIJNS5_1CILi1EEES8_S8_EEENS6_IJNS7_ILi128EEENS7_ILi96EEENS7_ILi64EEEEEELi256ENS_6half_tEfNS_4arch4Sm90ELb0ELb0ELb0ELb1ELb0ELb1ELb0ELb1ELb0ELb0ELb0ELb0EEENS1_21CollectiveEpilogueFwdINS6_IJSA_NS7_ILi256EEESB_EEES9_SE_SG_Li256ELb1ELb0ELb0ELb0EEENS1_36VarlenDynamicPersistentTileSchedulerILi128ELi96ELi256ELi32ELb0ELb0ELb1ELb0ELb1ELb1EEEEEEEEEvNT_6ParamsE,@"STO_CUDA_ENTRY STV_DEFAULT"
_ZN7cutlass13device_kernelIN5flash11enable_sm90INS1_16FlashAttnFwdSm90INS1_25CollectiveMainloopFwdSm90ILi2EN4cute5tupleIJNS5_1CILi1EEES8_S8_EEENS6_IJNS7_ILi128EEENS7_ILi96EEENS7_ILi64EEEEEELi256ENS_6half_tEfNS_4arch4Sm90ELb0ELb0ELb0ELb1ELb0ELb1ELb0ELb1ELb0ELb0ELb0ELb0EEENS1_21CollectiveEpilogueFwdINS6_IJSA_NS7_ILi256EEESB_EEES9_SE_SG_Li256ELb1ELb0ELb0ELb0EEENS1_36VarlenDynamicPersistentTileSchedulerILi128ELi96ELi256ELi32ELb0ELb0ELb1ELb0ELb1ELb1EEEEEEEEEvNT_6ParamsE:
[----:B------:R-:W-:Y:S01]  /*0000*/  LDC R1, c[0x0][0x37c] ;  /* 0x0000df00ff017b82 */ /* 0x000fe20000000800 */
[----:B------:R-:W-:Y:S05]  /*0010*/  EXIT ;  /* 0x000000000000794d */ /* 0x000fea0003800000 */
.L_x_31:
        /* <DEDUP_REMOVED lines=14> */
.L_x_77:


//--------------------- .text._ZN7cutlass13device_kernelIN5flash11enable_sm90INS1_16FlashAttnFwdSm90INS1_25CollectiveMainloopFwdSm90ILi2EN4cute5tupleIJNS5_1CILi1EEES8_S8_EEENS6_IJNS7_ILi128EEENS7_ILi96EEENS7_ILi64EEEEEELi256ENS_6half_tEfNS_4arch4Sm90ELb0ELb0ELb0ELb1ELb0ELb0ELb1ELb1ELb0ELb0ELb0ELb0EEENS1_21CollectiveEpilogueFwdINS6_IJSA_NS7_ILi256EEESB_EEES9_SE_SG_Li256ELb1ELb0ELb0ELb0EEENS1_36VarlenDynamicPersistentTileSchedulerILi128ELi96ELi256ELi32ELb0ELb0ELb1ELb0ELb1ELb1EEEEEEEEEvNT_6ParamsE --------------------------
	.section	.text._ZN7cutlass13device_kernelIN5flash11enable_sm90INS1_16FlashAttnFwdSm90INS1_25CollectiveMainloopFwdSm90ILi2EN4cute5tupleIJNS5_1CILi1EEES8_S8_EEENS6_IJNS7_ILi128EEENS7_ILi96EEENS7_ILi64EEEEEELi256ENS_6half_tEfNS_4arch4Sm90ELb0ELb0ELb0ELb1ELb0ELb0ELb1ELb1ELb0ELb0ELb0ELb0EEENS1_21CollectiveEpilogueFwdINS6_IJSA_NS7_ILi256EEESB_EEES9_SE_SG_Li256ELb1ELb0ELb0ELb0EEENS1_36VarlenDynamicPersistentTileSchedulerILi128ELi96ELi256ELi32ELb0ELb0ELb1ELb0ELb1ELb1EEEEEEEEEvNT_6ParamsE,"ax",@progbits
	.align	128
.text._ZN7cutlass13device_kernelIN5flash11enable_sm90INS1_16FlashAttnFwdSm90INS1_25CollectiveMainloopFwdSm90ILi2EN4cute5tupleIJNS5_1CILi1EEES8_S8_EEENS6_IJNS7_ILi128EEENS7_ILi96EEENS7_ILi64EEEEEELi256ENS_6half_tEfNS_4arch4Sm90ELb0ELb0ELb0ELb1ELb0ELb0ELb1ELb1ELb0ELb0ELb0ELb0EEENS1_21CollectiveEpilogueFwdINS6_IJSA_NS7_ILi256EEESB_EEES9_SE_SG_Li256ELb1ELb0ELb0ELb0EEENS1_36VarlenDynamicPersistentTileSchedulerILi128ELi96ELi256ELi32ELb0ELb0ELb1ELb0ELb1ELb1EEEEEEEEEvNT_6ParamsE:
        .type           _ZN7cutlass13device_kernelIN5flash11enable_sm90INS1_16FlashAttnFwdSm90INS1_25CollectiveMainloopFwdSm90ILi2EN4cute5tupleIJNS5_1CILi1EEES8_S8_EEENS6_IJNS7_ILi128EEENS7_ILi96EEENS7_ILi64EEEEEELi256ENS_6half_tEfNS_4arch4Sm90ELb0ELb0ELb0ELb1ELb0ELb0ELb1ELb1ELb0ELb0ELb0ELb0EEENS1_21CollectiveEpilogueFwdINS6_IJSA_NS7_ILi256EEESB_EEES9_SE_SG_Li256ELb1ELb0ELb0ELb0EEENS1_36VarlenDynamicPersistentTileSchedulerILi128ELi96ELi256ELi32ELb0ELb0ELb1ELb0ELb1ELb1EEEEEEEEEvNT_6ParamsE,@function
        .size           _ZN7cutlass13device_kernelIN5flash11enable_sm90INS1_16FlashAttnFwdSm90INS1_25CollectiveMainloopFwdSm90ILi2EN4cute5tupleIJNS5_1CILi1EEES8_S8_EEENS6_IJNS7_ILi128EEENS7_ILi96EEENS7_ILi64EEEEEELi256ENS_6half_tEfNS_4arch4Sm90ELb0ELb0ELb0ELb1ELb0ELb0ELb1ELb1ELb0ELb0ELb0ELb0EEENS1_21CollectiveEpilogueFwdINS6_IJSA_NS7_ILi256EEESB_EEES9_SE_SG_Li256ELb1ELb0ELb0ELb0EEENS1_36VarlenDynamicPersistentTileSchedulerILi128ELi96ELi256ELi32ELb0ELb0ELb1ELb0ELb1ELb1EEEEEEEEEvNT_6ParamsE,(.L_x_78 - _ZN7cutlass13device_kernelIN5flash11enable_sm90INS1_16FlashAttnFwdSm90INS1_25CollectiveMainloopFwdSm90ILi2EN4cute5tupleIJNS5_1CILi1EEES8_S8_EEENS6_IJNS7_ILi128EEENS7_ILi96EEENS7_ILi64EEEEEELi256ENS_6half_tEfNS_4arch4Sm90ELb0ELb0ELb0ELb1ELb0ELb0ELb1ELb1ELb0ELb0ELb0ELb0EEENS1_21CollectiveEpilogueFwdINS6_IJSA_NS7_ILi256EEESB_EEES9_SE_SG_Li256ELb1ELb0ELb0ELb0EEENS1_36VarlenDynamicPersistentTileSchedulerILi128ELi96ELi256ELi32ELb0ELb0ELb1ELb0ELb1ELb1EEEEEEEEEvNT_6ParamsE)
        .other          _ZN7cutlass13device_kernelIN5flash11enable_sm90INS1_16FlashAttnFwdSm90INS1_25CollectiveMainloopFwdSm90ILi2EN4cute5tupleIJNS5_1CILi1EEES8_S8_EEENS6_IJNS7_ILi128EEENS7_ILi96EEENS7_ILi64EEEEEELi256ENS_6half_tEfNS_4arch4Sm90ELb0ELb0ELb0ELb1ELb0ELb0ELb1ELb1ELb0ELb0ELb0ELb0EEENS1_21CollectiveEpilogueFwdINS6_IJSA_NS7_ILi256EEESB_EEES9_SE_SG_Li256ELb1ELb0ELb0ELb0EEENS1_36VarlenDynamicPersistentTileSchedulerILi128ELi96ELi256ELi32ELb0ELb0ELb1ELb0ELb1ELb1EEEEEEEEEvNT_6ParamsE,@"STO_CUDA_ENTRY STV_DEFAULT"
_ZN7cutlass13device_kernelIN5flash11enable_sm90INS1_16FlashAttnFwdSm90INS1_25CollectiveMainloopFwdSm90ILi2EN4cute5tupleIJNS5_1CILi1EEES8_S8_EEENS6_IJNS7_ILi128EEENS7_ILi96EEENS7_ILi64EEEEEELi256ENS_6half_tEfNS_4arch4Sm90ELb0ELb0ELb0ELb1ELb0ELb0ELb1ELb1ELb0ELb0ELb0ELb0EEENS1_21CollectiveEpilogueFwdINS6_IJSA_NS7_ILi256EEESB_EEES9_SE_SG_Li256ELb1ELb0ELb0ELb0EEENS1_36VarlenDynamicPersistentTileSchedulerILi128ELi96ELi256ELi32ELb0ELb0ELb1ELb0ELb1ELb1EEEEEEEEEvNT_6ParamsE:
[----:B------:R-:W-:Y:S01]  /*0000*/  LDC R1, c[0x0][0x37c] ;  /* 0x0000df00ff017b82 */ /* 0x000fe20000000800 */
[----:B------:R-:W-:Y:S05]  /*0010*/  EXIT ;  /* 0x000000000000794d */ /* 0x000fea0003800000 */
.L_x_32:
        /* <DEDUP_REMOVED lines=14> */
.L_x_78:


//--------------------- .text._ZN7cutlass13device_kernelIN5flash11enable_sm90INS1_16FlashAttnFwdSm90INS1_25CollectiveMainloopFwdSm90ILi2EN4cute5tupleIJNS5_1CILi1EEES8_S8_EEENS6_IJNS7_ILi128EEENS7_ILi96EEENS7_ILi64EEEEEELi256ENS_6half_tEfNS_4arch4Sm90ELb0ELb0ELb0ELb1ELb0ELb1ELb1ELb1ELb0ELb0ELb0ELb0EEENS1_21CollectiveEpilogueFwdINS6_IJSA_NS7_ILi256EEESB_EEES9_SE_SG_Li256ELb1ELb0ELb0ELb0EEENS1_36VarlenDynamicPersistentTileSchedulerILi128ELi96ELi256ELi32ELb0ELb0ELb1ELb0ELb1ELb1EEEEEEEEEvNT_6ParamsE --------------------------
	.section	.text._ZN7cutlass13device_kernelIN5flash11enable_sm90INS1_16FlashAttnFwdSm90INS1_25CollectiveMainloopFwdSm90ILi2EN4cute5tupleIJNS5_1CILi1EEES8_S8_EEENS6_IJNS7_ILi128EEENS7_ILi96EEENS7_ILi64EEEEEELi256ENS_6half_tEfNS_4arch4Sm90ELb0ELb0ELb0ELb1ELb0ELb1ELb1ELb1ELb0ELb0ELb0ELb0EEENS1_21CollectiveEpilogueFwdINS6_IJSA_NS7_ILi256EEESB_EEES9_SE_SG_Li256ELb1ELb0ELb0ELb0EEENS1_36VarlenDynamicPersistentTileSchedulerILi128ELi96ELi256ELi32ELb0ELb0ELb1ELb0ELb1ELb1EEEEEEEEEvNT_6ParamsE,"ax",@progbits
	.align	128
.text._ZN7cutlass13device_kernelIN5flash11enable_sm90INS1_16FlashAttnFwdSm90INS1_25CollectiveMainloopFwdSm90ILi2EN4cute5tupleIJNS5_1CILi1EEES8_S8_EEENS6_IJNS7_ILi128EEENS7_ILi96EEENS7_ILi64EEEEEELi256ENS_6half_tEfNS_4arch4Sm90ELb0ELb0ELb0ELb1ELb0ELb1ELb1ELb1ELb0ELb0ELb0ELb0EEENS1_21CollectiveEpilogueFwdINS6_IJSA_NS7_ILi256EEESB_EEES9_SE_SG_Li256ELb1ELb0ELb0ELb0EEENS1_36VarlenDynamicPersistentTileSchedulerILi128ELi96ELi256ELi32ELb0ELb0ELb1ELb0ELb1ELb1EEEEEEEEEvNT_6ParamsE:
        .type           _ZN7cutlass13device_kernelIN5flash11enable_sm90INS1_16FlashAttnFwdSm90INS1_25CollectiveMainloopFwdSm90ILi2EN4cute5tupleIJNS5_1CILi1EEES8_S8_EEENS6_IJNS7_ILi128EEENS7_ILi96EEENS7_ILi64EEEEEELi256ENS_6half_tEfNS_4arch4Sm90ELb0ELb0ELb0ELb1ELb0ELb1ELb1ELb1ELb0ELb0ELb0ELb0EEENS1_21CollectiveEpilogueFwdINS6_IJSA_NS7_ILi256EEESB_EEES9_SE_SG_Li256ELb1ELb0ELb0ELb0EEENS1_36VarlenDynamicPersistentTileSchedulerILi128ELi96ELi256ELi32ELb0ELb0ELb1ELb0ELb1ELb1EEEEEEEEEvNT_6ParamsE,@function
        .size           _ZN7cutlass13device_kernelIN5flash11enable_sm90INS1_16FlashAttnFwdSm90INS1_25CollectiveMainloopFwdSm90ILi2EN4cute5tupleIJNS5_1CILi1EEES8_S8_EEENS6_IJNS7_ILi128EEENS7_ILi96EEENS7_ILi64EEEEEELi256ENS_6half_tEfNS_4arch4Sm90ELb0ELb0ELb0ELb1ELb0ELb1ELb1ELb1ELb0ELb0ELb0ELb0EEENS1_21CollectiveEpilogueFwdINS6_IJSA_NS7_ILi256EEESB_EEES9_SE_SG_Li256ELb1ELb0ELb0ELb0EEENS1_36VarlenDynamicPersistentTileSchedulerILi128ELi96ELi256ELi32ELb0ELb0ELb1ELb0ELb1ELb1EEEEEEEEEvNT_6ParamsE,(.L_x_79 - _ZN7cutlass13device_kernelIN5flash11enable_sm90INS1_16FlashAttnFwdSm90INS1_25CollectiveMainloopFwdSm90ILi2EN4cute5tupleIJNS5_1CILi1EEES8_S8_EEENS6_IJNS7_ILi128EEENS7_ILi96EEENS7_ILi64EEEEEELi256ENS_6half_tEfNS_4arch4Sm90ELb0ELb0ELb0ELb1ELb0ELb1ELb1ELb1ELb0ELb0ELb0ELb0EEENS1_21CollectiveEpilogueFwdINS6_IJSA_NS7_ILi256EEESB_EEES9_SE_SG_Li256ELb1ELb0ELb0ELb0EEENS1_36VarlenDynamicPersistentTileSchedulerILi128ELi96ELi256ELi32ELb0ELb0ELb1ELb0ELb1ELb1EEEEEEEEEvNT_6ParamsE)
        .other          _ZN7cutlass13device_kernelIN5flash11enable_sm90INS1_16FlashAttnFwdSm90INS1_25CollectiveMainloopFwdSm90ILi2EN4cute5tupleIJNS5_1CILi1EEES8_S8_EEENS6_IJNS7_ILi128EEENS7_ILi96EEENS7_ILi64EEEEEELi256ENS_6half_tEfNS_4arch4Sm90ELb0ELb0ELb0ELb1ELb0ELb1ELb1ELb1ELb0ELb0ELb0ELb0EEENS1_21CollectiveEpilogueFwdINS6_IJSA_NS7_ILi256EEESB_EEES9_SE_SG_Li256ELb1ELb0ELb0ELb0EEENS1_36VarlenDynamicPersistentTileSchedulerILi128ELi96ELi256ELi32ELb0ELb0ELb1ELb0ELb1ELb1EEEEEEEEEvNT_6ParamsE,@"STO_CUDA_ENTRY STV_DEFAULT"
_ZN7cutlass13device_kernelIN5flash11enable_sm90INS1_16FlashAttnFwdSm90INS1_25CollectiveMainloopFwdSm90ILi2EN4cute5tupleIJNS5_1CILi1EEES8_S8_EEENS6_IJNS7_ILi128EEENS7_ILi96EEENS7_ILi64EEEEEELi256ENS_6half_tEfNS_4arch4Sm90ELb0ELb0ELb0ELb1ELb0ELb1ELb1ELb1ELb0ELb0ELb0ELb0EEENS1_21CollectiveEpilogueFwdINS6_IJSA_NS7_ILi256EEESB_EEES9_SE_SG_Li256ELb1ELb0ELb0ELb0EEENS1_36VarlenDynamicPersistentTileSchedulerILi128ELi96ELi256ELi32ELb0ELb0ELb1ELb0ELb1ELb1EEEEEEEEEvNT_6ParamsE:
[----:B------:R-:W-:Y:S01]  /*0000*/  LDC R1, c[0x0][0x37c] ;  /* 0x0000df00ff017b82 */ /* 0x000fe20000000800 */
[----:B------:R-:W-:Y:S05]  /*0010*/  EXIT ;  /* 0x000000000000794d */ /* 0x000fea0003800000 */
.L_x_33:
        /* <DEDUP_REMOVED lines=14> */
.L_x_79:


//--------------------- .text._ZN7cutlass13device_kernelIN5flash11enable_sm90INS1_16FlashAttnFwdSm90INS1_25CollectiveMainloopFwdSm90ILi2EN4cute5tupleIJNS5_1CILi1EEES8_S8_EEENS6_IJNS7_ILi128EEENS7_ILi96EEENS7_ILi64EEEEEELi256ENS_6half_tEfNS_4arch4Sm90ELb0ELb1ELb0ELb0ELb0ELb0ELb0ELb1ELb0ELb0ELb0ELb0EEENS1_21CollectiveEpilogueFwdINS6_IJSA_NS7_ILi256EEESB_EEES9_SE_SG_Li256ELb0ELb0ELb0ELb0EEENS1_30DynamicPersistentTileSchedulerILi256ELi32ELb0ELb0ELb1EEEEEEEEEvNT_6ParamsE --------------------------
	.section	.text._ZN7cutlass13device_kernelIN5flash11enable_sm90INS1_16FlashAttnFwdSm90INS1_25CollectiveMainloopFwdSm90ILi2EN4cute5tupleIJNS5_1CILi1EEES8_S8_EEENS6_IJNS7_ILi128EEENS7_ILi96EEENS7_ILi64EEEEEELi256ENS_6half_tEfNS_4arch4Sm90ELb0ELb1ELb0ELb0ELb0ELb0ELb0ELb1ELb0ELb0ELb0ELb0EEENS1_21CollectiveEpilogueFwdINS6_IJSA_NS7_ILi256EEESB_EEES9_SE_SG_Li256ELb0ELb0ELb0ELb0EEENS1_30DynamicPersistentTileSchedulerILi256ELi32ELb0ELb0ELb1EEEEEEEEEvNT_6ParamsE,"ax",@progbits
	.align	128
.text._ZN7cutlass13device_kernelIN5flash11enable_sm90INS1_16FlashAttnFwdSm90INS1_25CollectiveMainloopFwdSm90ILi2EN4cute5tupleIJNS5_1CILi1EEES8_S8_EEENS6_IJNS7_ILi128EEENS7_ILi96EEENS7_ILi64EEEEEELi256ENS_6half_tEfNS_4arch4Sm90ELb0ELb1ELb0ELb0ELb0ELb0ELb0ELb1ELb0ELb0ELb0ELb0EEENS1_21CollectiveEpilogueFwdINS6_IJSA_NS7_ILi256EEESB_EEES9_SE_SG_Li256ELb0ELb0ELb0ELb0EEENS1_30DynamicPersistentTileSchedulerILi256ELi32ELb0ELb0ELb1EEEEEEEEEvNT_6ParamsE:
        .type           _ZN7cutlass13device_kernelIN5flash11enable_sm90INS1_16FlashAttnFwdSm90INS1_25CollectiveMainloopFwdSm90ILi2EN4cute5tupleIJNS5_1CILi1EEES8_S8_EEENS6_IJNS7_ILi128EEENS7_ILi96EEENS7_ILi64EEEEEELi256ENS_6half_tEfNS_4arch4Sm90ELb0ELb1ELb0ELb0ELb0ELb0ELb0ELb1ELb0ELb0ELb0ELb0EEENS1_21CollectiveEpilogueFwdINS6_IJSA_NS7_ILi256EEESB_EEES9_SE_SG_Li256ELb0ELb0ELb0ELb0EEENS1_30DynamicPersistentTileSchedulerILi256ELi32ELb0ELb0ELb1EEEEEEEEEvNT_6ParamsE,@function
        .size           _ZN7cutlass13device_kernelIN5flash11enable_sm90INS1_16FlashAttnFwdSm90INS1_25CollectiveMainloopFwdSm90ILi2EN4cute5tupleIJNS5_1CILi1EEES8_S8_EEENS6_IJNS7_ILi128EEENS7_ILi96EEENS7_ILi64EEEEEELi256ENS_6half_tEfNS_4arch4Sm90ELb0ELb1ELb0ELb0ELb0ELb0ELb0ELb1ELb0ELb0ELb0ELb0EEENS1_21CollectiveEpilogueFwdINS6_IJSA_NS7_ILi256EEESB_EEES9_SE_SG_Li256ELb0ELb0ELb0ELb0EEENS1_30DynamicPersistentTileSchedulerILi256ELi32ELb0ELb0ELb1EEEEEEEEEvNT_6ParamsE,(.L_x_80 - _ZN7cutlass13device_kernelIN5flash11enable_sm90INS1_16FlashAttnFwdSm90INS1_25CollectiveMainloopFwdSm90ILi2EN4cute5tupleIJNS5_1CILi1EEES8_S8_EEENS6_IJNS7_ILi128EEENS7_ILi96EEENS7_ILi64EEEEEELi256ENS_6half_tEfNS_4arch4Sm90ELb0ELb1ELb0ELb0ELb0ELb0ELb0ELb1ELb0ELb0ELb0ELb0EEENS1_21CollectiveEpilogueFwdINS6_IJSA_NS7_ILi256EEESB_EEES9_SE_SG_Li256ELb0ELb0ELb0ELb0EEENS1_30DynamicPersistentTileSchedulerILi256ELi32ELb0ELb0ELb1EEEEEEEEEvNT_6ParamsE)
        .other          _ZN7cutlass13device_kernelIN5flash11enable_sm90INS1_16FlashAttnFwdSm90INS1_25CollectiveMainloopFwdSm90ILi2EN4cute5tupleIJNS5_1CILi1EEES8_S8_EEENS6_IJNS7_ILi128EEENS7_ILi96EEENS7_ILi64EEEEEELi256ENS_6half_tEfNS_4arch4Sm90ELb0ELb1ELb0ELb0ELb0ELb0ELb0ELb1ELb0ELb0ELb0ELb0EEENS1_21CollectiveEpilogueFwdINS6_IJSA_NS7_ILi256EEESB_EEES9_SE_SG_Li256ELb0ELb0ELb0ELb0EEENS1_30DynamicPersistentTileSchedulerILi256ELi32ELb0ELb0ELb1EEEEEEEEEvNT_6ParamsE,@"STO_CUDA_ENTRY STV_DEFAULT"
_ZN7cutlass13device_kernelIN5flash11enable_sm90INS1_16FlashAttnFwdSm90INS1_25CollectiveMainloopFwdSm90ILi2EN4cute5tupleIJNS5_1CILi1EEES8_S8_EEENS6_IJNS7_ILi128EEENS7_ILi96EEENS7_ILi64EEEEEELi256ENS_6half_tEfNS_4arch4Sm90ELb0ELb1ELb0ELb0ELb0ELb0ELb0ELb1ELb0ELb0ELb0ELb0EEENS1_21CollectiveEpilogueFwdINS6_IJSA_NS7_ILi256EEESB_EEES9_SE_SG_Li256ELb0ELb0ELb0ELb0EEENS1_30DynamicPersistentTileSchedulerILi256ELi32ELb0ELb0ELb1EEEEEEEEEvNT_6ParamsE:
[----:B------:R-:W-:Y:S01]  /*0000*/  LDC R1, c[0x0][0x37c] ;  /* 0x0000df00ff017b82 */ /* 0x000fe20000000800 */
[----:B------:R-:W-:Y:S05]  /*0010*/  EXIT ;  /* 0x000000000000794d */ /* 0x000fea0003800000 */
.L_x_34:
        /* <DEDUP_REMOVED lines=14> */
.L_x_80:


//--------------------- .text._ZN7cutlass13device_kernelIN5flash11enable_sm90INS1_16FlashAttnFwdSm90INS1_25CollectiveMainloopFwdSm90ILi2EN4cute5tupleIJNS5_1CILi1EEES8_S8_EEENS6_IJNS7_ILi128EEENS7_ILi96EEENS7_ILi64EEEEEELi256ENS_6half_tEfNS_4arch4Sm90ELb0ELb1ELb0ELb0ELb0ELb0ELb1ELb1ELb0ELb0ELb0ELb0EEENS1_21CollectiveEpilogueFwdINS6_IJSA_NS7_ILi256EEESB_EEES9_SE_SG_Li256ELb0ELb0ELb0ELb0EEENS1_30DynamicPersistentTileSchedulerILi256ELi32ELb0ELb0ELb1EEEEEEEEEvNT_6ParamsE --------------------------
	.section	.text._ZN7cutlass13device_kernelIN5flash11enable_sm90INS1_16FlashAttnFwdSm90INS1_25CollectiveMainloopFwdSm90ILi2EN4cute5tupleIJNS5_1CILi1EEES8_S8_EEENS6_IJNS7_ILi128EEENS7_ILi96EEENS7_ILi64EEEEEELi256ENS_6half_tEfNS_4arch4Sm90ELb0ELb1ELb0ELb0ELb0ELb0ELb1ELb1ELb0ELb0ELb0ELb0EEENS1_21CollectiveEpilogueFwdINS6_IJSA_NS7_ILi256EEESB_EEES9_SE_SG_Li256ELb0ELb0ELb0ELb0EEENS1_30DynamicPersistentTileSchedulerILi256ELi32ELb0ELb0ELb1EEEEEEEEEvNT_6ParamsE,"ax",@progbits
	.align	128
.text._ZN7cutlass13device_kernelIN5flash11enable_sm90INS1_16FlashAttnFwdSm90INS1_25CollectiveMainloopFwdSm90ILi2EN4cute5tupleIJNS5_1CILi1EEES8_S8_EEENS6_IJNS7_ILi128EEENS7_ILi96EEENS7_ILi64EEEEEELi256ENS_6half_tEfNS_4arch4Sm90ELb0ELb1ELb0ELb0ELb0ELb0ELb1ELb1ELb0ELb0ELb0ELb0EEENS1_21CollectiveEpilogueFwdINS6_IJSA_NS7_ILi256EEESB_EEES9_SE_SG_Li256ELb0ELb0ELb0ELb0EEENS1_30DynamicPersistentTileSchedulerILi256ELi32ELb0ELb0ELb1EEEEEEEEEvNT_6ParamsE:
        .type           _ZN7cutlass13device_kernelIN5flash11enable_sm90INS1_16FlashAttnFwdSm90INS1_25CollectiveMainloopFwdSm90ILi2EN4cute5tupleIJNS5_1CILi1EEES8_S8_EEENS6_IJNS7_ILi128EEENS7_ILi96EEENS7_ILi64EEEEEELi256ENS_6half_tEfNS_4arch4Sm90ELb0ELb1ELb0ELb0ELb0ELb0ELb1ELb1ELb0ELb0ELb0ELb0EEENS1_21CollectiveEpilogueFwdINS6_IJSA_NS7_ILi256EEESB_EEES9_SE_SG_Li256ELb0ELb0ELb0ELb0EEENS1_30DynamicPersistentTileSchedulerILi256ELi32ELb0ELb0ELb1EEEEEEEEEvNT_6ParamsE,@function
        .size           _ZN7cutlass13device_kernelIN5flash11enable_sm90INS1_16FlashAttnFwdSm90INS1_25CollectiveMainloopFwdSm90ILi2EN4cute5tupleIJNS5_1CILi1EEES8_S8_EEENS6_IJNS7_ILi128EEENS7_ILi96EEENS7_ILi64EEEEEELi256ENS_6half_tEfNS_4arch4Sm90ELb0ELb1ELb0ELb0ELb0ELb0ELb1ELb1ELb0ELb0ELb0ELb0EEENS1_21CollectiveEpilogueFwdINS6_IJSA_NS7_ILi256EEESB_EEES9_SE_SG_Li256ELb0ELb0ELb0ELb0EEENS1_30DynamicPersistentTileSchedulerILi256ELi32ELb0ELb0ELb1EEEEEEEEEvNT_6ParamsE,(.L_x_81 - _ZN7cutlass13device_kernelIN5flash11enable_sm90INS1_16FlashAttnFwdSm90INS1_25CollectiveMainloopFwdSm90ILi2EN4cute5tupleIJNS5_1CILi1EEES8_S8_EEENS6_IJNS7_ILi128EEENS7_ILi96EEENS7_ILi64EEEEEELi256ENS_6half_tEfNS_4arch4Sm90ELb0ELb1ELb0ELb0ELb0ELb0ELb1ELb1ELb0ELb0ELb0ELb0EEENS1_21CollectiveEpilogueFwdINS6_IJSA_NS7_ILi256EEESB_EEES9_SE_SG_Li256ELb0ELb0ELb0ELb0EEENS1_30DynamicPersistentTileSchedulerILi256ELi32ELb0ELb0ELb1EEEEEEEEEvNT_6ParamsE)
        .other          _ZN7cutlass13device_kernelIN5flash11enable_sm90INS1_16FlashAttnFwdSm90INS1_25CollectiveMainloopFwdSm90ILi2EN4cute5tupleIJNS5_1CILi1EEES8_S8_EEENS6_IJNS7_ILi128EEENS7_ILi96EEENS7_ILi64EEEEEELi256ENS_6half_tEfNS_4arch4Sm90ELb0ELb1ELb0ELb0ELb0ELb0ELb1ELb1ELb0ELb0ELb0ELb0EEENS1_21CollectiveEpilogueFwdINS6_IJSA_NS7_ILi256EEESB_EEES9_SE_SG_Li256ELb0ELb0ELb0ELb0EEENS1_30DynamicPersistentTileSchedulerILi256ELi32ELb0ELb0ELb1EEEEEEEEEvNT_6ParamsE,@"STO_CUDA_ENTRY STV_DEFAULT"
_ZN7cutlass13device_kernelIN5flash11enable_sm90INS1_16FlashAttnFwdSm90INS1_25CollectiveMainloopFwdSm90ILi2EN4cute5tupleIJNS5_1CILi1EEES8_S8_EEENS6_IJNS7_ILi128EEENS7_ILi96EEENS7_ILi64EEEEEELi256ENS_6half_tEfNS_4arch4Sm90ELb0ELb1ELb0ELb0ELb0ELb0ELb1ELb1ELb0ELb0ELb0ELb0EEENS1_21CollectiveEpilogueFwdINS6_IJSA_NS7_ILi256EEESB_EEES9_SE_SG_Li256ELb0ELb0ELb0ELb0EEENS1_30DynamicPersistentTileSchedulerILi256ELi32ELb0ELb0ELb1EEEEEEEEEvNT_6ParamsE:
[----:B------:R-:W-:Y:S01]  /*0000*/  LDC R1, c[0x0][0x37c] ;  /* 0x0000df00ff017b82 */ /* 0x000fe20000000800 */
[----:B------:R-:W-:Y:S05]  /*0010*/  EXIT ;  /* 0x000000000000794d */ /* 0x000fea0003800000 */
.L_x_35:
        /* <DEDUP_REMOVED lines=14> */
.L_x_81:


//--------------------- .text._ZN7cutlass13device_kernelIN5flash11enable_sm90INS1_16FlashAttnFwdSm90INS1_25CollectiveMainloopFwdSm90ILi2EN4cute5tupleIJNS5_1CILi1EEES8_S8_EEENS6_IJNS7_ILi128EEENS7_ILi96EEENS7_ILi64EEEEEELi256ENS_6half_tEfNS_4arch4Sm90ELb0ELb1ELb0ELb1ELb0ELb0ELb0ELb1ELb0ELb0ELb0ELb0EEENS1_21CollectiveEpilogueFwdINS6_IJSA_NS7_ILi256EEESB_EEES9_SE_SG_Li256ELb1ELb0ELb0ELb0EEENS1_36VarlenDynamicPersistentTileSchedulerILi128ELi96ELi256ELi32ELb0ELb0ELb1ELb1ELb0ELb1EEEEEEEEEvNT_6ParamsE --------------------------
	.section	.text._ZN7cutlass13device_kernelIN5flash11enable_sm90INS1_16FlashAttnFwdSm90INS1_25CollectiveMainloopFwdSm90ILi2EN4cute5tupleIJNS5_1CILi1EEES8_S8_EEENS6_IJNS7_ILi128EEENS7_ILi96EEENS7_ILi64EEEEEELi256ENS_6half_tEfNS_4arch4Sm90ELb0ELb1ELb0ELb1ELb0ELb0ELb0ELb1ELb0ELb0ELb0ELb0EEENS1_21CollectiveEpilogueFwdINS6_IJSA_NS7_ILi256EEESB_EEES9_SE_SG_Li256ELb1ELb0ELb0ELb0EEENS1_36VarlenDynamicPersistentTileSchedulerILi128ELi96ELi256ELi32ELb0ELb0ELb1ELb1ELb0ELb1EEEEEEEEEvNT_6ParamsE,"ax",@progbits
	.align	128
.text._ZN7cutlass13device_kernelIN5flash11enable_sm90INS1_16FlashAttnFwdSm90INS1_25CollectiveMainloopFwdSm90ILi2EN4cute5tupleIJNS5_1CILi1EEES8_S8_EEENS6_IJNS7_ILi128EEENS7_ILi96EEENS7_ILi64EEEEEELi256ENS_6half_tEfNS_4arch4Sm90ELb0ELb1ELb0ELb1ELb0ELb0ELb0ELb1ELb0ELb0ELb0ELb0EEENS1_21CollectiveEpilogueFwdINS6_IJSA_NS7_ILi256EEESB_EEES9_SE_SG_Li256ELb1ELb0ELb0ELb0EEENS1_36VarlenDynamicPersistentTileSchedulerILi128ELi96ELi256ELi32ELb0ELb0ELb1ELb1ELb0ELb1EEEEEEEEEvNT_6ParamsE:
        .type           _ZN7cutlass13device_kernelIN5flash11enable_sm90INS1_16FlashAttnFwdSm90INS1_25CollectiveMainloopFwdSm90ILi2EN4cute5tupleIJNS5_1CILi1EEES8_S8_EEENS6_IJNS7_ILi128EEENS7_ILi96EEENS7_ILi64EEEEEELi256ENS_6half_tEfNS_4arch4Sm90ELb0ELb1ELb0ELb1ELb0ELb0ELb0ELb1ELb0ELb0ELb0ELb0EEENS1_21CollectiveEpilogueFwdINS6_IJSA_NS7_ILi256EEESB_EEES9_SE_SG_Li256ELb1ELb0ELb0ELb0EEENS1_36VarlenDynamicPersistentTileSchedulerILi128ELi96ELi256ELi32ELb0ELb0ELb1ELb1ELb0ELb1EEEEEEEEEvNT_6ParamsE,@function
        .size           _ZN7cutlass13device_kernelIN5flash11enable_sm90INS1_16FlashAttnFwdSm90INS1_25CollectiveMainloopFwdSm90ILi2EN4cute5tupleIJNS5_1CILi1EEES8_S8_EEENS6_IJNS7_ILi128EEENS7_ILi96EEENS7_ILi64EEEEEELi256ENS_6half_tEfNS_4arch4Sm90ELb0ELb1ELb0ELb1ELb0ELb0ELb0ELb1ELb0ELb0ELb0ELb0EEENS1_21CollectiveEpilogueFwdINS6_IJSA_NS7_ILi256EEESB_EEES9_SE_SG_Li256ELb1ELb0ELb0ELb0EEENS1_36VarlenDynamicPersistentTileSchedulerILi128ELi96ELi256ELi32ELb0ELb0ELb1ELb1ELb0ELb1EEEEEEEEEvNT_6ParamsE,(.L_x_82 - _ZN7cutlass13device_kernelIN5flash11enable_sm90INS1_16FlashAttnFwdSm90INS1_25CollectiveMainloopFwdSm90ILi2EN4cute5tupleIJNS5_1CILi1EEES8_S8_EEENS6_IJNS7_ILi128EEENS7_ILi96EEENS7_ILi64EEEEEELi256ENS_6half_tEfNS_4arch4Sm90ELb0ELb1ELb0ELb1ELb0ELb0ELb0ELb1ELb0ELb0ELb0ELb0EEENS1_21CollectiveEpilogueFwdINS6_IJSA_NS7_ILi256EEESB_EEES9_SE_SG_Li256ELb1ELb0ELb0ELb0EEENS1_36VarlenDynamicPersistentTileSchedulerILi128ELi96ELi256ELi32ELb0ELb0ELb1ELb1ELb0ELb1EEEEEEEEEvNT_6ParamsE)
        .other          _ZN7cutlass13device_kernelIN5flash11enable_sm90INS1_16FlashAttnFwdSm90INS1_25CollectiveMainloopFwdSm90ILi2EN4cute5tupleIJNS5_1CILi1EEES8_S8_EEENS6_IJNS7_ILi128EEENS7_ILi96EEENS7_ILi64EEEEEELi256ENS_6half_tEfNS_4arch4Sm90ELb0ELb1ELb0ELb1ELb0ELb0ELb0ELb1ELb0ELb0ELb0ELb0EEENS1_21CollectiveEpilogueFwdINS6_IJSA_NS7_ILi256EEESB_EEES9_SE_SG_Li256ELb1ELb0ELb0ELb0EEENS1_36VarlenDynamicPersistentTileSchedulerILi128ELi96ELi256ELi32ELb0ELb0ELb1ELb1ELb0ELb1EEEEEEEEEvNT_6ParamsE,@"STO_CUDA_ENTRY STV_DEFAULT"
_ZN7cutlass13device_kernelIN5flash11enable_sm90INS1_16FlashAttnFwdSm90INS1_25CollectiveMainloopFwdSm90ILi2EN4cute5tupleIJNS5_1CILi1EEES8_S8_EEENS6_IJNS7_ILi128EEENS7_ILi96EEENS7_ILi64EEEEEELi256ENS_6half_tEfNS_4arch4Sm90ELb0ELb1ELb0ELb1ELb0ELb0ELb0ELb1ELb0ELb0ELb0ELb0EEENS1_21CollectiveEpilogueFwdINS6_IJSA_NS7_ILi256EEESB_EEES9_SE_SG_Li256ELb1ELb0ELb0ELb0EEENS1_36VarlenDynamicPersistentTileSchedulerILi128ELi96ELi256ELi32ELb0ELb0ELb1ELb1ELb0ELb1EEEEEEEEEvNT_6ParamsE:
[----:B------:R-:W-:Y:S01]  /*0000*/  LDC R1, c[0x0][0x37c] ;  /* 0x0000df00ff017b82 */ /* 0x000fe20000000800 */
[----:B------:R-:W-:Y:S05]  /*0010*/  EXIT ;  /* 0x000000000000794d */ /* 0x000fea0003800000 */
.L_x_36:
        /* <DEDUP_REMOVED lines=14> */
.L_x_82:


//--------------------- .text._ZN7cutlass13device_kernelIN5flash11enable_sm90INS1_16FlashAttnFwdSm90INS1_25CollectiveMainloopFwdSm90ILi2EN4cute5tupleIJNS5_1CILi1EEES8_S8_EEENS6_IJNS7_ILi128EEENS7_ILi96EEENS7_ILi64EEEEEELi256ENS_6half_tEfNS_4arch4Sm90ELb0ELb1ELb0ELb1ELb0ELb1ELb0ELb1ELb0ELb0ELb0ELb0EEENS1_21CollectiveEpilogueFwdINS6_IJSA_NS7_ILi256EEESB_EEES9_SE_SG_Li256ELb1ELb0ELb0ELb0EEENS1_36VarlenDynamicPersistentTileSchedulerILi128ELi96ELi256ELi32ELb0ELb0ELb1ELb1ELb0ELb1EEEEEEEEEvNT_6ParamsE --------------------------
	.section	.text._ZN7cutlass13device_kernelIN5flash11enable_sm90INS1_16FlashAttnFwdSm90INS1_25CollectiveMainloopFwdSm90ILi2EN4cute5tupleIJNS5_1CILi1EEES8_S8_EEENS6_IJNS7_ILi128EEENS7_ILi96EEENS7_ILi64EEEEEELi256ENS_6half_tEfNS_4arch4Sm90ELb0ELb1ELb0ELb1ELb0ELb1ELb0ELb1ELb0ELb0ELb0ELb0EEENS1_21CollectiveEpilogueFwdINS6_IJSA_NS7_ILi256EEESB_EEES9_SE_SG_Li256ELb1ELb0ELb0ELb0EEENS1_36VarlenDynamicPersistentTileSchedulerILi128ELi96ELi256ELi32ELb0ELb0ELb1ELb1ELb0ELb1EEEEEEEEEvNT_6ParamsE,"ax",@progbits
	.align	128
.text._ZN7cutlass13device_kernelIN5flash11enable_sm90INS1_16FlashAttnFwdSm90INS1_25CollectiveMainloopFwdSm90ILi2EN4cute5tupleIJNS5_1CILi1EEES8_S8_EEENS6_IJNS7_ILi128EEENS7_ILi96EEENS7_ILi64EEEEEELi256ENS_6half_tEfNS_4arch4Sm90ELb0ELb1ELb0ELb1ELb0ELb1ELb0ELb1ELb0ELb0ELb0ELb0EEENS1_21CollectiveEpilogueFwdINS6_IJSA_NS7_ILi256EEESB_EEES9_SE_SG_Li256ELb1ELb0ELb0ELb0EEENS1_36VarlenDynamicPersistentTileSchedulerILi128ELi96ELi256ELi32ELb0ELb0ELb1ELb1ELb0ELb1EEEEEEEEEvNT_6ParamsE:
        .type           _ZN7cutlass13device_kernelIN5flash11enable_sm90INS1_16FlashAttnFwdSm90INS1_25CollectiveMainloopFwdSm90ILi2EN4cute5tupleIJNS5_1CILi1EEES8_S8_EEENS6_IJNS7_ILi128EEENS7_ILi96EEENS7_ILi64EEEEEELi256ENS_6half_tEfNS_4arch4Sm90ELb0ELb1ELb0ELb1ELb0ELb1ELb0ELb1ELb0ELb0ELb0ELb0EEENS1_21CollectiveEpilogueFwdINS6_IJSA_NS7_ILi256EEESB_EEES9_SE_SG_Li256ELb1ELb0ELb0ELb0EEENS1_36VarlenDynamicPersistentTileSchedulerILi128ELi96ELi256ELi32ELb0ELb0ELb1ELb1ELb0ELb1EEEEEEEEEvNT_6ParamsE,@function
        .size           _ZN7cutlass13device_kernelIN5flash11enable_sm90INS1_16FlashAttnFwdSm90INS1_25CollectiveMainloopFwdSm90ILi2EN4cute5tupleIJNS5_1CILi1EEES8_S8_EEENS6_IJNS7_ILi128EEENS7_ILi96EEENS7_ILi64EEEEEELi256ENS_6half_tEfNS_4arch4Sm90ELb0ELb1ELb0ELb1ELb0ELb1ELb0ELb1ELb0ELb0ELb0ELb0EEENS1_21CollectiveEpilogueFwdINS6_IJSA_NS7_ILi256EEESB_EEES9_SE_SG_Li256ELb1ELb0ELb0ELb0EEENS1_36VarlenDynamicPersistentTileSchedulerILi128ELi96ELi256ELi32ELb0ELb0ELb1ELb1ELb0ELb1EEEEEEEEEvNT_6ParamsE,(.L_x_83 - _ZN7cutlass13device_kernelIN5flash11enable_sm90INS1_16FlashAttnFwdSm90INS1_25CollectiveMainloopFwdSm90ILi2EN4cute5tupleIJNS5_1CILi1EEES8_S8_EEENS6_IJNS7_ILi128EEENS7_ILi96EEENS7_ILi64EEEEEELi256ENS_6half_tEfNS_4arch4Sm90ELb0ELb1ELb0ELb1ELb0ELb1ELb0ELb1ELb0ELb0ELb0ELb0EEENS1_21CollectiveEpilogueFwdINS6_IJSA_NS7_ILi256EEESB_EEES9_SE_SG_Li256ELb1ELb0ELb0ELb0EEENS1_36VarlenDynamicPersistentTileSchedulerILi128ELi96ELi256ELi32ELb0ELb0ELb1ELb1ELb0ELb1EEEEEEEEEvNT_6ParamsE)
        .other          _ZN7cutlass13device_kernelIN5flash11enable_sm90INS1_16FlashAttnFwdSm90INS1_25CollectiveMainloopFwdSm90ILi2EN4cute5tupleIJNS5_1CILi1EEES8_S8_EEENS6_IJNS7_ILi128EEENS7_ILi96EEENS7_ILi64EEEEEELi256ENS_6half_tEfNS_4arch4Sm90ELb0ELb1ELb0ELb1ELb0ELb1ELb0ELb1ELb0ELb0ELb0ELb0EEENS1_21CollectiveEpilogueFwdINS6_IJSA_NS7_ILi256EEESB_EEES9_SE_SG_Li256ELb1ELb0ELb0ELb0EEENS1_36VarlenDynamicPersistentTileSchedulerILi128ELi96ELi256ELi32ELb0ELb0ELb1ELb1ELb0ELb1EEEEEEEEEvNT_6ParamsE,@"STO_CUDA_ENTRY STV_DEFAULT"
_ZN7cutlass13device_kernelIN5flash11enable_sm90INS1_16FlashAttnFwdSm90INS1_25CollectiveMainloopFwdSm90ILi2EN4cute5tupleIJNS5_1CILi1EEES8_S8_EEENS6_IJNS7_ILi128EEENS7_ILi96EEENS7_ILi64EEEEEELi256ENS_6half_tEfNS_4arch4Sm90ELb0ELb1ELb0ELb1ELb0ELb1ELb0ELb1ELb0ELb0ELb0ELb0EEENS1_21CollectiveEpilogueFwdINS6_IJSA_NS7_ILi256EEESB_EEES9_SE_SG_Li256ELb1ELb0ELb0ELb0EEENS1_36VarlenDynamicPersistentTileSchedulerILi128ELi96ELi256ELi32ELb0ELb0ELb1ELb1ELb0ELb1EEEEEEEEEvNT_6ParamsE:
[----:B------:R-:W-:Y:S01]  /*0000*/  LDC R1, c[0x0][0x37c] ;  /* 0x0000df00ff017b82 */ /* 0x000fe20000000800 */
[----:B------:R-:W-:Y:S05]  /*0010*/  EXIT ;  /* 0x000000000000794d */ /* 0x000fea0003800000 */
.L_x_37:
        /* <DEDUP_REMOVED lines=14> */
.L_x_83:


//--------------------- .text._ZN7cutlass13device_kernelIN5flash11enable_sm90INS1_16FlashAttnFwdSm90INS1_25CollectiveMainloopFwdSm90ILi2EN4cute5tupleIJNS5_1CILi1EEES8_S8_EEENS6_IJNS7_ILi128EEENS7_ILi96EEENS7_ILi64EEEEEELi256ENS_6half_tEfNS_4arch4Sm90ELb0ELb1ELb0ELb1ELb0ELb0ELb1ELb1ELb0ELb0ELb0ELb0EEENS1_21CollectiveEpilogueFwdINS6_IJSA_NS7_ILi256EEESB_EEES9_SE_SG_Li256ELb1ELb0ELb0ELb0EEENS1_36VarlenDynamicPersistentTileSchedulerILi128ELi96ELi256ELi32ELb0ELb0ELb1ELb1ELb0ELb1EEEEEEEEEvNT_6ParamsE --------------------------
	.section	.text._ZN7cutlass13device_kernelIN5flash11enable_sm90INS1_16FlashAttnFwdSm90INS1_25CollectiveMainloopFwdSm90ILi2EN4cute5tupleIJNS5_1CILi1EEES8_S8_EEENS6_IJNS7_ILi128EEENS7_ILi96EEENS7_ILi64EEEEEELi256ENS_6half_tEfNS_4arch4Sm90ELb0ELb1ELb0ELb1ELb0ELb0ELb1ELb1ELb0ELb0ELb0ELb0EEENS1_21CollectiveEpilogueFwdINS6_IJSA_NS7_ILi256EEESB_EEES9_SE_SG_Li256ELb1ELb0ELb0ELb0EEENS1_36VarlenDynamicPersistentTileSchedulerILi128ELi96ELi256ELi32ELb0ELb0ELb1ELb1ELb0ELb1EEEEEEEEEvNT_6ParamsE,"ax",@progbits
	.align	128
.text._ZN7cutlass13device_kernelIN5flash11enable_sm90INS1_16FlashAttnFwdSm90INS1_25CollectiveMainloopFwdSm90ILi2EN4cute5tupleIJNS5_1CILi1EEES8_S8_EEENS6_IJNS7_ILi128EEENS7_ILi96EEENS7_ILi64EEEEEELi256ENS_6half_tEfNS_4arch4Sm90ELb0ELb1ELb0ELb1ELb0ELb0ELb1ELb1ELb0ELb0ELb0ELb0EEENS1_21CollectiveEpilogueFwdINS6_IJSA_NS7_ILi256EEESB_EEES9_SE_SG_Li256ELb1ELb0ELb0ELb0EEENS1_36VarlenDynamicPersistentTileSchedulerILi128ELi96ELi256ELi32ELb0ELb0ELb1ELb1ELb0ELb1EEEEEEEEEvNT_6ParamsE:
        .type           _ZN7cutlass13device_kernelIN5flash11enable_sm90INS1_16FlashAttnFwdSm90INS1_25CollectiveMainloopFwdSm90ILi2EN4cute5tupleIJNS5_1CILi1EEES8_S8_EEENS6_IJNS7_ILi128EEENS7_ILi96EEENS7_ILi64EEEEEELi256ENS_6half_tEfNS_4arch4Sm90ELb0ELb1ELb0ELb1ELb0ELb0ELb1ELb1ELb0ELb0ELb0ELb0EEENS1_21CollectiveEpilogueFwdINS6_IJSA_NS7_ILi256EEESB_EEES9_SE_SG_Li256ELb1ELb0ELb0ELb0EEENS1_36VarlenDynamicPersistentTileSchedulerILi128ELi96ELi256ELi32ELb0ELb0ELb1ELb1ELb0ELb1EEEEEEEEEvNT_6ParamsE,@function
        .size           _ZN7cutlass13device_kernelIN5flash11enable_sm90INS1_16FlashAttnFwdSm90INS1_25CollectiveMainloopFwdSm90ILi2EN4cute5tupleIJNS5_1CILi1EEES8_S8_EEENS6_IJNS7_ILi128EEENS7_ILi96EEENS7_ILi64EEEEEELi256ENS_6half_tEfNS_4arch4Sm90ELb0ELb1ELb0ELb1ELb0ELb0ELb1ELb1ELb0ELb0ELb0ELb0EEENS1_21CollectiveEpilogueFwdINS6_IJSA_NS7_ILi256EEESB_EEES9_SE_SG_Li256ELb1ELb0ELb0ELb0EEENS1_36VarlenDynamicPersistentTileSchedulerILi128ELi96ELi256ELi32ELb0ELb0ELb1ELb1ELb0ELb1EEEEEEEEEvNT_6ParamsE,(.L_x_84 - _ZN7cutlass13device_kernelIN5flash11enable_sm90INS1_16FlashAttnFwdSm90INS1_25CollectiveMainloopFwdSm90ILi2EN4cute5tupleIJNS5_1CILi1EEES8_S8_EEENS6_IJNS7_ILi128EEENS7_ILi96EEENS7_ILi64EEEEEELi256ENS_6half_tEfNS_4arch4Sm90ELb0ELb1ELb0ELb1ELb0ELb0ELb1ELb1ELb0ELb0ELb0ELb0EEENS1_21CollectiveEpilogueFwdINS6_IJSA_NS7_ILi256EEESB_EEES9_SE_SG_Li256ELb1ELb0ELb0ELb0EEENS1_36VarlenDynamicPersistentTileSchedulerILi128ELi96ELi256ELi32ELb0ELb0ELb1ELb1ELb0ELb1EEEEEEEEEvNT_6ParamsE)
        .other          _ZN7cutlass13device_kernelIN5flash11enable_sm90INS1_16FlashAttnFwdSm90INS1_25CollectiveMainloopFwdSm90ILi2EN4cute5tupleIJNS5_1CILi1EEES8_S8_EEENS6_IJNS7_ILi128EEENS7_ILi96EEENS7_ILi64EEEEEELi256ENS_6half_tEfNS_4arch4Sm90ELb0ELb1ELb0ELb1ELb0ELb0ELb1ELb1ELb0ELb0ELb0ELb0EEENS1_21CollectiveEpilogueFwdINS6_IJSA_NS7_ILi256EEESB_EEES9_SE_SG_Li256ELb1ELb0ELb0ELb0EEENS1_36VarlenDynamicPersistentTileSchedulerILi128ELi96ELi256ELi32ELb0ELb0ELb1ELb1ELb0ELb1EEEEEEEEEvNT_6ParamsE,@"STO_CUDA_ENTRY STV_DEFAULT"
_ZN7cutlass13device_kernelIN5flash11enable_sm90INS1_16FlashAttnFwdSm90INS1_25CollectiveMainloopFwdSm90ILi2EN4cute5tupleIJNS5_1CILi1EEES8_S8_EEENS6_IJNS7_ILi128EEENS7_ILi96EEENS7_ILi64EEEEEELi256ENS_6half_tEfNS_4arch4Sm90ELb0ELb1ELb0ELb1ELb0ELb0ELb1ELb1ELb0ELb0ELb0ELb0EEENS1_21CollectiveEpilogueFwdINS6_IJSA_NS7_ILi256EEESB_EEES9_SE_SG_Li256ELb1ELb0ELb0ELb0EEENS1_36VarlenDynamicPersistentTileSchedulerILi128ELi96ELi256ELi32ELb0ELb0ELb1ELb1ELb0ELb1EEEEEEEEEvNT_6ParamsE:
[----:B------:R-:W-:Y:S01]  /*0000*/  LDC R1, c[0x0][0x37c] ;  /* 0x0000df00ff017b82 */ /* 0x000fe20000000800 */
[----:B------:R-:W-:Y:S05]  /*0010*/  EXIT ;  /* 0x000000000000794d */ /* 0x000fea0003800000 */
.L_x_38:
        /* <DEDUP_REMOVED lines=14> */
.L_x_84:


//--------------------- .text._ZN7cutlass13device_kernelIN5flash11enable_sm90INS1_16FlashAttnFwdSm90INS1_25CollectiveMainloopFwdSm90ILi2EN4cute5tupleIJNS5_1CILi1EEES8_S8_EEENS6_IJNS7_ILi128EEENS7_ILi96EEENS7_ILi64EEEEEELi256ENS_6half_tEfNS_4arch4Sm90ELb0ELb1ELb0ELb1ELb0ELb1ELb1ELb1ELb0ELb0ELb0ELb0EEENS1_21CollectiveEpilogueFwdINS6_IJSA_NS7_ILi256EEESB_EEES9_SE_SG_Li256ELb1ELb0ELb0ELb0EEENS1_36VarlenDynamicPersistentTileSchedulerILi128ELi96ELi256ELi32ELb0ELb0ELb1ELb1ELb0ELb1EEEEEEEEEvNT_6ParamsE --------------------------
	.section	.text._ZN7cutlass13device_kernelIN5flash11enable_sm90INS1_16FlashAttnFwdSm90INS1_25CollectiveMainloopFwdSm90ILi2EN4cute5tupleIJNS5_1CILi1EEES8_S8_EEENS6_IJNS7_ILi128EEENS7_ILi96EEENS7_ILi64EEEEEELi256ENS_6half_tEfNS_4arch4Sm90ELb0ELb1ELb0ELb1ELb0ELb1ELb1ELb1ELb0ELb0ELb0ELb0EEENS1_21CollectiveEpilogueFwdINS6_IJSA_NS7_ILi256EEESB_EEES9_SE_SG_Li256ELb1ELb0ELb0ELb0EEENS1_36VarlenDynamicPersistentTileSchedulerILi128ELi96ELi256ELi32ELb0ELb0ELb1ELb1ELb0ELb1EEEEEEEEEvNT_6ParamsE,"ax",@progbits
	.align	128
.text._ZN7cutlass13device_kernelIN5flash11enable_sm90INS1_16FlashAttnFwdSm90INS1_25CollectiveMainloopFwdSm90ILi2EN4cute5tupleIJNS5_1CILi1EEES8_S8_EEENS6_IJNS7_ILi128EEENS7_ILi96EEENS7_ILi64EEEEEELi256ENS_6half_tEfNS_4arch4Sm90ELb0ELb1ELb0ELb1ELb0ELb1ELb1ELb1ELb0ELb0ELb0ELb0EEENS1_21CollectiveEpilogueFwdINS6_IJSA_NS7_ILi256EEESB_EEES9_SE_SG_Li256ELb1ELb0ELb0ELb0EEENS1_36VarlenDynamicPersistentTileSchedulerILi128ELi96ELi256ELi32ELb0ELb0ELb1ELb1ELb0ELb1EEEEEEEEEvNT_6ParamsE:
        .type           _ZN7cutlass13device_kernelIN5flash11enable_sm90INS1_16FlashAttnFwdSm90INS1_25CollectiveMainloopFwdSm90ILi2EN4cute5tupleIJNS5_1CILi1EEES8_S8_EEENS6_IJNS7_ILi128EEENS7_ILi96EEENS7_ILi64EEEEEELi256ENS_6half_tEfNS_4arch4Sm90ELb0ELb1ELb0ELb1ELb0ELb1ELb1ELb1ELb0ELb0ELb0ELb0EEENS1_21CollectiveEpilogueFwdINS6_IJSA_NS7_ILi256EEESB_EEES9_SE_SG_Li256ELb1ELb0ELb0ELb0EEENS1_36VarlenDynamicPersistentTileSchedulerILi128ELi96ELi256ELi32ELb0ELb0ELb1ELb1ELb0ELb1EEEEEEEEEvNT_6ParamsE,@function
        .size           _ZN7cutlass13device_kernelIN5flash11enable_sm90INS1_16FlashAttnFwdSm90INS1_25CollectiveMainloopFwdSm90ILi2EN4cute5tupleIJNS5_1CILi1EEES8_S8_EEENS6_IJNS7_ILi128EEENS7_ILi96EEENS7_ILi64EEEEEELi256ENS_6half_tEfNS_4arch4Sm90ELb0ELb1ELb0ELb1ELb0ELb1ELb1ELb1ELb0ELb0ELb0ELb0EEENS1_21CollectiveEpilogueFwdINS6_IJSA_NS7_ILi256EEESB_EEES9_SE_SG_Li256ELb1ELb0ELb0ELb0EEENS1_36VarlenDynamicPersistentTileSchedulerILi128ELi96ELi256ELi32ELb0ELb0ELb1ELb1ELb0ELb1EEEEEEEEEvNT_6ParamsE,(.L_x_85 - _ZN7cutlass13device_kernelIN5flash11enable_sm90INS1_16FlashAttnFwdSm90INS1_25CollectiveMainloopFwdSm90ILi2EN4cute5tupleIJNS5_1CILi1EEES8_S8_EEENS6_IJNS7_ILi128EEENS7_ILi96EEENS7_ILi64EEEEEELi256ENS_6half_tEfNS_4arch4Sm90ELb0ELb1ELb0ELb1ELb0ELb1ELb1ELb1ELb0ELb0ELb0ELb0EEENS1_21CollectiveEpilogueFwdINS6_IJSA_NS7_ILi256EEESB_EEES9_SE_SG_Li256ELb1ELb0ELb0ELb0EEENS1_36VarlenDynamicPersistentTileSchedulerILi128ELi96ELi256ELi32ELb0ELb0ELb1ELb1ELb0ELb1EEEEEEEEEvNT_6ParamsE)
        .other          _ZN7cutlass13device_kernelIN5flash11enable_sm90INS1_16FlashAttnFwdSm90INS1_25CollectiveMainloopFwdSm90ILi2EN4cute5tupleIJNS5_1CILi1EEES8_S8_EEENS6_IJNS7_ILi128EEENS7_ILi96EEENS7_ILi64EEEEEELi256ENS_6half_tEfNS_4arch4Sm90ELb0ELb1ELb0ELb1ELb0ELb1ELb1ELb1ELb0ELb0ELb0ELb0EEENS1_21CollectiveEpilogueFwdINS6_IJSA_NS7_ILi256EEESB_EEES9_SE_SG_Li256ELb1ELb0ELb0ELb0EEENS1_36VarlenDynamicPersistentTileSchedulerILi128ELi96ELi256ELi32ELb0ELb0ELb1ELb1ELb0ELb1EEEEEEEEEvNT_6ParamsE,@"STO_CUDA_ENTRY STV_DEFAULT"
_ZN7cutlass13device_kernelIN5flash11enable_sm90INS1_16FlashAttnFwdSm90INS1_25CollectiveMainloopFwdSm90ILi2EN4cute5tupleIJNS5_1CILi1EEES8_S8_EEENS6_IJNS7_ILi128EEENS7_ILi96EEENS7_ILi64EEEEEELi256ENS_6half_tEfNS_4arch4Sm90ELb0ELb1ELb0ELb1ELb0ELb1ELb1ELb1ELb0ELb0ELb0ELb0EEENS1_21CollectiveEpilogueFwdINS6_IJSA_NS7_ILi256EEESB_EEES9_SE_SG_Li256ELb1ELb0ELb0ELb0EEENS1_36VarlenDynamicPersistentTileSchedulerILi128ELi96ELi256ELi32ELb0ELb0ELb1ELb1ELb0ELb1EEEEEEEEEvNT_6ParamsE:
[----:B------:R-:W-:Y:S01]  /*0000*/  LDC R1, c[0x0][0x37c] ;  /* 0x0000df00ff017b82 */ /* 0x000fe20000000800 */
[----:B------:R-:W-:Y:S05]  /*0010*/  EXIT ;  /* 0x000000000000794d */ /* 0x000fea0003800000 */
.L_x_39:
        /* <DEDUP_REMOVED lines=14> */
.L_x_85:


//--------------------- .text._ZN7cutlass13device_kernelIN5flash11enable_sm90INS1_16FlashAttnFwdSm90INS1_25CollectiveMainloopFwdSm90ILi2EN4cute5tupleIJNS5_1CILi1EEES8_S8_EEENS6_IJNS7_ILi128EEENS7_ILi96EEENS7_ILi64EEEEEELi256ENS_6half_tEfNS_4arch4Sm90ELb1ELb0ELb0ELb0ELb0ELb0ELb0ELb1ELb0ELb0ELb0ELb0EEENS1_21CollectiveEpilogueFwdINS6_IJSA_NS7_ILi256EEESB_EEES9_SE_SG_Li256ELb0ELb0ELb0ELb0EEENS1_30DynamicPersistentTileSchedulerILi256ELi32ELb0ELb0ELb1EEEEEEEEEvNT_6ParamsE --------------------------
	.section	.text._ZN7cutlass13device_kernelIN5flash11enable_sm90INS1_16FlashAttnFwdSm90INS1_25CollectiveMainloopFwdSm90ILi2EN4cute5tupleIJNS5_1CILi1EEES8_S8_EEENS6_IJNS7_ILi128EEENS7_ILi96EEENS7_ILi64EEEEEELi256ENS_6half_tEfNS_4arch4Sm90ELb1ELb0ELb0ELb0ELb0ELb0ELb0ELb1ELb0ELb0ELb0ELb0EEENS1_21CollectiveEpilogueFwdINS6_IJSA_NS7_ILi256EEESB_EEES9_SE_SG_Li256ELb0ELb0ELb0ELb0EEENS1_30DynamicPersistentTileSchedulerILi256ELi32ELb0ELb0ELb1EEEEEEEEEvNT_6ParamsE,"ax",@progbits
	.align	128
.text._ZN7cutlass13device_kernelIN5flash11enable_sm90INS1_16FlashAttnFwdSm90INS1_25CollectiveMainloopFwdSm90ILi2EN4cute5tupleIJNS5_1CILi1EEES8_S8_EEENS6_IJNS7_ILi128EEENS7_ILi96EEENS7_ILi64EEEEEELi256ENS_6half_tEfNS_4arch4Sm90ELb1ELb0ELb0ELb0ELb0ELb0ELb0ELb1ELb0ELb0ELb0ELb0EEENS1_21CollectiveEpilogueFwdINS6_IJSA_NS7_ILi256EEESB_EEES9_SE_SG_Li256ELb0ELb0ELb0ELb0EEENS1_30DynamicPersistentTileSchedulerILi256ELi32ELb0ELb0ELb1EEEEEEEEEvNT_6ParamsE:
        .type           _ZN7cutlass13device_kernelIN5flash11enable_sm90INS1_16FlashAttnFwdSm90INS1_25CollectiveMainloopFwdSm90ILi2EN4cute5tupleIJNS5_1CILi1EEES8_S8_EEENS6_IJNS7_ILi128EEENS7_ILi96EEENS7_ILi64EEEEEELi256ENS_6half_tEfNS_4arch4Sm90ELb1ELb0ELb0ELb0ELb0ELb0ELb0ELb1ELb0ELb0ELb0ELb0EEENS1_21CollectiveEpilogueFwdINS6_IJSA_NS7_ILi256EEESB_EEES9_SE_SG_Li256ELb0ELb0ELb0ELb0EEENS1_30DynamicPersistentTileSchedulerILi256ELi32ELb0ELb0ELb1EEEEEEEEEvNT_6ParamsE,@function
        .size           _ZN7cutlass13device_kernelIN5flash11enable_sm90INS1_16FlashAttnFwdSm90INS1_25CollectiveMainloopFwdSm90ILi2EN4cute5tupleIJNS5_1CILi1EEES8_S8_EEENS6_IJNS7_ILi128EEENS7_ILi96EEENS7_ILi64EEEEEELi256ENS_6half_tEfNS_4arch4Sm90ELb1ELb0ELb0ELb0ELb0ELb0ELb0ELb1ELb0ELb0ELb0ELb0EEENS1_21CollectiveEpilogueFwdINS6_IJSA_NS7_ILi256EEESB_EEES9_SE_SG_Li256ELb0ELb0ELb0ELb0EEENS1_30DynamicPersistentTileSchedulerILi256ELi32ELb0ELb0ELb1EEEEEEEEEvNT_6ParamsE,(.L_x_86 - _ZN7cutlass13device_kernelIN5flash11enable_sm90INS1_16FlashAttnFwdSm90INS1_25CollectiveMainloopFwdSm90ILi2EN4cute5tupleIJNS5_1CILi1EEES8_S8_EEENS6_IJNS7_ILi128EEENS7_ILi96EEENS7_ILi64EEEEEELi256ENS_6half_tEfNS_4arch4Sm90ELb1ELb0ELb0ELb0ELb0ELb0ELb0ELb1ELb0ELb0ELb0ELb0EEENS1_21CollectiveEpilogueFwdINS6_IJSA_NS7_ILi256EEESB_EEES9_SE_SG_Li256ELb0ELb0ELb0ELb0EEENS1_30DynamicPersistentTileSchedulerILi256ELi32ELb0ELb0ELb1EEEEEEEEEvNT_6ParamsE)
        .other          _ZN7cutlass13device_kernelIN5flash11enable_sm90INS1_16FlashAttnFwdSm90INS1_25CollectiveMainloopFwdSm90ILi2EN4cute5tupleIJNS5_1CILi1EEES8_S8_EEENS6_IJNS7_ILi128EEENS7_ILi96EEENS7_ILi64EEEEEELi256ENS_6half_tEfNS_4arch4Sm90ELb1ELb0ELb0ELb0ELb0ELb0ELb0ELb1ELb0ELb0ELb0ELb0EEENS1_21CollectiveEpilogueFwdINS6_IJSA_NS7_ILi256EEESB_EEES9_SE_SG_Li256ELb0ELb0ELb0ELb0EEENS1_30DynamicPersistentTileSchedulerILi256ELi32ELb0ELb0ELb1EEEEEEEEEvNT_6ParamsE,@"STO_CUDA_ENTRY STV_DEFAULT"
_ZN7cutlass13device_kernelIN5flash11enable_sm90INS1_16FlashAttnFwdSm90INS1_25CollectiveMainloopFwdSm90ILi2EN4cute5tupleIJNS5_1CILi1EEES8_S8_EEENS6_IJNS7_ILi128EEENS7_ILi96EEENS7_ILi64EEEEEELi256ENS_6half_tEfNS_4arch4Sm90ELb1ELb0ELb0ELb0ELb0ELb0ELb0ELb1ELb0ELb0ELb0ELb0EEENS1_21CollectiveEpilogueFwdINS6_IJSA_NS7_ILi256EEESB_EEES9_SE_SG_Li256ELb0ELb0ELb0ELb0EEENS1_30DynamicPersistentTileSchedulerILi256ELi32ELb0ELb0ELb1EEEEEEEEEvNT_6ParamsE:
[----:B------:R-:W-:Y:S01]  /*0000*/  LDC R1, c[0x0][0x37c] ;  /* 0x0000df00ff017b82 */ /* 0x000fe20000000800 */
[----:B------:R-:W-:Y:S05]  /*0010*/  EXIT ;  /* 0x000000000000794d */ /* 0x000fea0003800000 */
.L_x_40:
        /* <DEDUP_REMOVED lines=14> */
.L_x_86:


//--------------------- .text._ZN7cutlass13device_kernelIN5flash11enable_sm90INS1_16FlashAttnFwdSm90INS1_25CollectiveMainloopFwdSm90ILi2EN4cute5tupleIJNS5_1CILi1EEES8_S8_EEENS6_IJNS7_ILi128EEENS7_ILi96EEENS7_ILi64EEEEEELi256ENS_6half_tEfNS_4arch4Sm90ELb1ELb0ELb0ELb0ELb0ELb0ELb1ELb1ELb0ELb0ELb0ELb0EEENS1_21CollectiveEpilogueFwdINS6_IJSA_NS7_ILi256EEESB_EEES9_SE_SG_Li256ELb0ELb0ELb0ELb0EEENS1_30DynamicPersistentTileSchedulerILi256ELi32ELb0ELb0ELb1EEEEEEEEEvNT_6ParamsE --------------------------
	.section	.text._ZN7cutlass13device_kernelIN5flash11enable_sm90INS1_16FlashAttnFwdSm90INS1_25CollectiveMainloopFwdSm90ILi2EN4cute5tupleIJNS5_1CILi1EEES8_S8_EEENS6_IJNS7_ILi128EEENS7_ILi96EEENS7_ILi64EEEEEELi256ENS_6half_tEfNS_4arch4Sm90ELb1ELb0ELb0ELb0ELb0ELb0ELb1ELb1ELb0ELb0ELb0ELb0EEENS1_21CollectiveEpilogueFwdINS6_IJSA_NS7_ILi256EEESB_EEES9_SE_SG_Li256ELb0ELb0ELb0ELb0EEENS1_30DynamicPersistentTileSchedulerILi256ELi32ELb0ELb0ELb1EEEEEEEEEvNT_6ParamsE,"ax",@progbits
	.align	128
.text._ZN7cutlass13device_kernelIN5flash11enable_sm90INS1_16FlashAttnFwdSm90INS1_25CollectiveMainloopFwdSm90ILi2EN4cute5tupleIJNS5_1CILi1EEES8_S8_EEENS6_IJNS7_ILi128EEENS7_ILi96EEENS7_ILi64EEEEEELi256ENS_6half_tEfNS_4arch4Sm90ELb1ELb0ELb0ELb0ELb0ELb0ELb1ELb1ELb0ELb0ELb0ELb0EEENS1_21CollectiveEpilogueFwdINS6_IJSA_NS7_ILi256EEESB_EEES9_SE_SG_Li256ELb0ELb0ELb0ELb0EEENS1_30DynamicPersistentTileSchedulerILi256ELi32ELb0ELb0ELb1EEEEEEEEEvNT_6ParamsE:
        .type           _ZN7cutlass13device_kernelIN5flash11enable_sm90INS1_16FlashAttnFwdSm90INS1_25CollectiveMainloopFwdSm90ILi2EN4cute5tupleIJNS5_1CILi1EEES8_S8_EEENS6_IJNS7_ILi128EEENS7_ILi96EEENS7_ILi64EEEEEELi256ENS_6half_tEfNS_4arch4Sm90ELb1ELb0ELb0ELb0ELb0ELb0ELb1ELb1ELb0ELb0ELb0ELb0EEENS1_21CollectiveEpilogueFwdINS6_IJSA_NS7_ILi256EEESB_EEES9_SE_SG_Li256ELb0ELb0ELb0ELb0EEENS1_30DynamicPersistentTileSchedulerILi256ELi32ELb0ELb0ELb1EEEEEEEEEvNT_6ParamsE,@function
        .size           _ZN7cutlass13device_kernelIN5flash11enable_sm90INS1_16FlashAttnFwdSm90INS1_25CollectiveMainloopFwdSm90ILi2EN4cute5tupleIJNS5_1CILi1EEES8_S8_EEENS6_IJNS7_ILi128EEENS7_ILi96EEENS7_ILi64EEEEEELi256ENS_6half_tEfNS_4arch4Sm90ELb1ELb0ELb0ELb0ELb0ELb0ELb1ELb1ELb0ELb0ELb0ELb0EEENS1_21CollectiveEpilogueFwdINS6_IJSA_NS7_ILi256EEESB_EEES9_SE_SG_Li256ELb0ELb0ELb0ELb0EEENS1_30DynamicPersistentTileSchedulerILi256ELi32ELb0ELb0ELb1EEEEEEEEEvNT_6ParamsE,(.L_x_87 - _ZN7cutlass13device_kernelIN5flash11enable_sm90INS1_16FlashAttnFwdSm90INS1_25CollectiveMainloopFwdSm90ILi2EN4cute5tupleIJNS5_1CILi1EEES8_S8_EEENS6_IJNS7_ILi128EEENS7_ILi96EEENS7_ILi64EEEEEELi256ENS_6half_tEfNS_4arch4Sm90ELb1ELb0ELb0ELb0ELb0ELb0ELb1ELb1ELb0ELb0ELb0ELb0EEENS1_21CollectiveEpilogueFwdINS6_IJSA_NS7_ILi256EEESB_EEES9_SE_SG_Li256ELb0ELb0ELb0ELb0EEENS1_30DynamicPersistentTileSchedulerILi256ELi32ELb0ELb0ELb1EEEEEEEEEvNT_6ParamsE)
        .other          _ZN7cutlass13device_kernelIN5flash11enable_sm90INS1_16FlashAttnFwdSm90INS1_25CollectiveMainloopFwdSm90ILi2EN4cute5tupleIJNS5_1CILi1EEES8_S8_EEENS6_IJNS7_ILi128EEENS7_ILi96EEENS7_ILi64EEEEEELi256ENS_6half_tEfNS_4arch4Sm90ELb1ELb0ELb0ELb0ELb0ELb0ELb1ELb1ELb0ELb0ELb0ELb0EEENS1_21CollectiveEpilogueFwdINS6_IJSA_NS7_ILi256EEESB_EEES9_SE_SG_Li256ELb0ELb0ELb0ELb0EEENS1_30DynamicPersistentTileSchedulerILi256ELi32ELb0ELb0ELb1EEEEEEEEEvNT_6ParamsE,@"STO_CUDA_ENTRY STV_DEFAULT"
_ZN7cutlass13device_kernelIN5flash11enable_sm90INS1_16FlashAttnFwdSm90INS1_25CollectiveMainloopFwdSm90ILi2EN4cute5tupleIJNS5_1CILi1EEES8_S8_EEENS6_IJNS7_ILi128EEENS7_ILi96EEENS7_ILi64EEEEEELi256ENS_6half_tEfNS_4arch4Sm90ELb1ELb0ELb0ELb0ELb0ELb0ELb1ELb1ELb0ELb0ELb0ELb0EEENS1_21CollectiveEpilogueFwdINS6_IJSA_NS7_ILi256EEESB_EEES9_SE_SG_Li256ELb0ELb0ELb0ELb0EEENS1_30DynamicPersistentTileSchedulerILi256ELi32ELb0ELb0ELb1EEEEEEEEEvNT_6ParamsE:
[----:B------:R-:W-:Y:S01]  /*0000*/  LDC R1, c[0x0][0x37c] ;  /* 0x0000df00ff017b82 */ /* 0x000fe20000000800 */
[----:B------:R-:W-:Y:S05]  /*0010*/  EXIT ;  /* 0x000000000000794d */ /* 0x000fea0003800000 */
.L_x_41:
        /* <DEDUP_REMOVED lines=14> */
.L_x_87:


//--------------------- .text._ZN7cutlass13device_kernelIN5flash11enable_sm90INS1_16FlashAttnFwdSm90INS1_25CollectiveMainloopFwdSm90ILi2EN4cute5tupleIJNS5_1CILi1EEES8_S8_EEENS6_IJNS7_ILi128EEENS7_ILi96EEENS7_ILi64EEEEEELi256ENS_6half_tEfNS_4arch4Sm90ELb1ELb0ELb0ELb1ELb0ELb0ELb0ELb1ELb0ELb0ELb0ELb0EEENS1_21CollectiveEpilogueFwdINS6_IJSA_NS7_ILi256EEESB_EEES9_SE_SG_Li256ELb1ELb0ELb0ELb0EEENS1_36VarlenDynamicPersistentTileSchedulerILi128ELi96ELi256ELi32ELb0ELb0ELb1ELb1ELb1ELb1EEEEEEEEEvNT_6ParamsE --------------------------
	.section	.text._ZN7cutlass13device_kernelIN5flash11enable_sm90INS1_16FlashAttnFwdSm90INS1_25CollectiveMainloopFwdSm90ILi2EN4cute5tupleIJNS5_1CILi1EEES8_S8_EEENS6_IJNS7_ILi128EEENS7_ILi96EEENS7_ILi64EEEEEELi256ENS_6half_tEfNS_4arch4Sm90ELb1ELb0ELb0ELb1ELb0ELb0ELb0ELb1ELb0ELb0ELb0ELb0EEENS1_21CollectiveEpilogueFwdINS6_IJSA_NS7_ILi256EEESB_EEES9_SE_SG_Li256ELb1ELb0ELb0ELb0EEENS1_36VarlenDynamicPersistentTileSchedulerILi128ELi96ELi256ELi32ELb0ELb0ELb1ELb1ELb1ELb1EEEEEEEEEvNT_6ParamsE,"ax",@progbits
	.align	128
.text._ZN7cutlass13device_kernelIN5flash11enable_sm90INS1_16FlashAttnFwdSm90INS1_25CollectiveMainloopFwdSm90ILi2EN4cute5tupleIJNS5_1CILi1EEES8_S8_EEENS6_IJNS7_ILi128EEENS7_ILi96EEENS7_ILi64EEEEEELi256ENS_6half_tEfNS_4arch4Sm90ELb1ELb0ELb0ELb1ELb0ELb0ELb0ELb1ELb0ELb0ELb0ELb0EEENS1_21CollectiveEpilogueFwdINS6_IJSA_NS7_ILi256EEESB_EEES9_SE_SG_Li256ELb1ELb0ELb0ELb0EEENS1_36VarlenDynamicPersistentTileSchedulerILi128ELi96ELi256ELi32ELb0ELb0ELb1ELb1ELb1ELb1EEEEEEEEEvNT_6ParamsE:
        .type           _ZN7cutlass13device_kernelIN5flash11enable_sm90INS1_16FlashAttnFwdSm90INS1_25CollectiveMainloopFwdSm90ILi2EN4cute5tupleIJNS5_1CILi1EEES8_S8_EEENS6_IJNS7_ILi128EEENS7_ILi96EEENS7_ILi64EEEEEELi256ENS_6half_tEfNS_4arch4Sm90ELb1ELb0ELb0ELb1ELb0ELb0ELb0ELb1ELb0ELb0ELb0ELb0EEENS1_21CollectiveEpilogueFwdINS6_IJSA_NS7_ILi256EEESB_EEES9_SE_SG_Li256ELb1ELb0ELb0ELb0EEENS1_36VarlenDynamicPersistentTileSchedulerILi128ELi96ELi256ELi32ELb0ELb0ELb1ELb1ELb1ELb1EEEEEEEEEvNT_6ParamsE,@function
        .size           _ZN7cutlass13device_kernelIN5flash11enable_sm90INS1_16FlashAttnFwdSm90INS1_25CollectiveMainloopFwdSm90ILi2EN4cute5tupleIJNS5_1CILi1EEES8_S8_EEENS6_IJNS7_ILi128EEENS7_ILi96EEENS7_ILi64EEEEEELi256ENS_6half_tEfNS_4arch4Sm90ELb1ELb0ELb0ELb1ELb0ELb0ELb0ELb1ELb0ELb0ELb0ELb0EEENS1_21CollectiveEpilogueFwdINS6_IJSA_NS7_ILi256EEESB_EEES9_SE_SG_Li256ELb1ELb0ELb0ELb0EEENS1_36VarlenDynamicPersistentTileSchedulerILi128ELi96ELi256ELi32ELb0ELb0ELb1ELb1ELb1ELb1EEEEEEEEEvNT_6ParamsE,(.L_x_88 - _ZN7cutlass13device_kernelIN5flash11enable_sm90INS1_16FlashAttnFwdSm90INS1_25CollectiveMainloopFwdSm90ILi2EN4cute5tupleIJNS5_1CILi1EEES8_S8_EEENS6_IJNS7_ILi128EEENS7_ILi96EEENS7_ILi64EEEEEELi256ENS_6half_tEfNS_4arch4Sm90ELb1ELb0ELb0ELb1ELb0ELb0ELb0ELb1ELb0ELb0ELb0ELb0EEENS1_21CollectiveEpilogueFwdINS6_IJSA_NS7_ILi256EEESB_EEES9_SE_SG_Li256ELb1ELb0ELb0ELb0EEENS1_36VarlenDynamicPersistentTileSchedulerILi128ELi96ELi256ELi32ELb0ELb0ELb1ELb1ELb1ELb1EEEEEEEEEvNT_6ParamsE)
        .other          _ZN7cutlass13device_kernelIN5flash11enable_sm90INS1_16FlashAttnFwdSm90INS1_25CollectiveMainloopFwdSm90ILi2EN4cute5tupleIJNS5_1CILi1EEES8_S8_EEENS6_IJNS7_ILi128EEENS7_ILi96EEENS7_ILi64EEEEEELi256ENS_6half_tEfNS_4arch4Sm90ELb1ELb0ELb0ELb1ELb0ELb0ELb0ELb1ELb0ELb0ELb0ELb0EEENS1_21CollectiveEpilogueFwdINS6_IJSA_NS7_ILi256EEESB_EEES9_SE_SG_Li256ELb1ELb0ELb0ELb0EEENS1_36VarlenDynamicPersistentTileSchedulerILi128ELi96ELi256ELi32ELb0ELb0ELb1ELb1ELb1ELb1EEEEEEEEEvNT_6ParamsE,@"STO_CUDA_ENTRY STV_DEFAULT"
_ZN7cutlass13device_kernelIN5flash11enable_sm90INS1_16FlashAttnFwdSm90INS1_25CollectiveMainloopFwdSm90ILi2EN4cute5tupleIJNS5_1CILi1EEES8_S8_EEENS6_IJNS7_ILi128EEENS7_ILi96EEENS7_ILi64EEEEEELi256ENS_6half_tEfNS_4arch4Sm90ELb1ELb0ELb0ELb1ELb0ELb0ELb0ELb1ELb0ELb0ELb0ELb0EEENS1_21CollectiveEpilogueFwdINS6_IJSA_NS7_ILi256EEESB_EEES9_SE_SG_Li256ELb1ELb0ELb0ELb0EEENS1_36VarlenDynamicPersistentTileSchedulerILi128ELi96ELi256ELi32ELb0ELb0ELb1ELb1ELb1ELb1EEEEEEEEEvNT_6ParamsE:
[----:B------:R-:W-:Y:S01]  /*0000*/  LDC R1, c[0x0][0x37c] ;  /* 0x0000df00ff017b82 */ /* 0x000fe20000000800 */
[----:B------:R-:W-:Y:S05]  /*0010*/  EXIT ;  /* 0x000000000000794d */ /* 0x000fea0003800000 */
.L_x_42:
        /* <DEDUP_REMOVED lines=14> */
.L_x_88:


//--------------------- .text._ZN7cutlass13device_kernelIN5flash11enable_sm90INS1_16FlashAttnFwdSm90INS1_25CollectiveMainloopFwdSm90ILi2EN4cute5tupleIJNS5_1CILi1EEES8_S8_EEENS6_IJNS7_ILi128EEENS7_ILi96EEENS7_ILi64EEEEEELi256ENS_6half_tEfNS_4arch4Sm90ELb1ELb0ELb0ELb1ELb0ELb1ELb0ELb1ELb0ELb0ELb0ELb0EEENS1_21CollectiveEpilogueFwdINS6_IJSA_NS7_ILi256EEESB_EEES9_SE_SG_Li256ELb1ELb0ELb0ELb0EEENS1_36VarlenDynamicPersistentTileSchedulerILi128ELi96ELi256ELi32ELb0ELb0ELb1ELb1ELb1ELb1EEEEEEEEEvNT_6ParamsE --------------------------
	.section	.text._ZN7cutlass13device_kernelIN5flash11enable_sm90INS1_16FlashAttnFwdSm90INS1_25CollectiveMainloopFwdSm90ILi2EN4cute5tupleIJNS5_1CILi1EEES8_S8_EEENS6_IJNS7_ILi128EEENS7_ILi96EEENS7_ILi64EEEEEELi256ENS_6half_tEfNS_4arch4Sm90ELb1ELb0ELb0ELb1ELb0ELb1ELb0ELb1ELb0ELb0ELb0ELb0EEENS1_21CollectiveEpilogueFwdINS6_IJSA_NS7_ILi256EEESB_EEES9_SE_SG_Li256ELb1ELb0ELb0ELb0EEENS1_36VarlenDynamicPersistentTileSchedulerILi128ELi96ELi256ELi32ELb0ELb0ELb1ELb1ELb1ELb1EEEEEEEEEvNT_6ParamsE,"ax",@progbits
	.align	128
.text._ZN7cutlass13device_kernelIN5flash11enable_sm90INS1_16FlashAttnFwdSm90INS1_25CollectiveMainloopFwdSm90ILi2EN4cute5tupleIJNS5_1CILi1EEES8_S8_EEENS6_IJNS7_ILi128EEENS7_ILi96EEENS7_ILi64EEEEEELi256ENS_6half_tEfNS_4arch4Sm90ELb1ELb0ELb0ELb1ELb0ELb1ELb0ELb1ELb0ELb0ELb0ELb0EEENS1_21CollectiveEpilogueFwdINS6_IJSA_NS7_ILi256EEESB_EEES9_SE_SG_Li256ELb1ELb0ELb0ELb0EEENS1_36VarlenDynamicPersistentTileSchedulerILi128ELi96ELi256ELi32ELb0ELb0ELb1ELb1ELb1ELb1EEEEEEEEEvNT_6ParamsE:
        .type           _ZN7cutlass13device_kernelIN5flash11enable_sm90INS1_16FlashAttnFwdSm90INS1_25CollectiveMainloopFwdSm90ILi2EN4cute5tupleIJNS5_1CILi1EEES8_S8_EEENS6_IJNS7_ILi128EEENS7_ILi96EEENS7_ILi64EEEEEELi256ENS_6half_tEfNS_4arch4Sm90ELb1ELb0ELb0ELb1ELb0ELb1ELb0ELb1ELb0ELb0ELb0ELb0EEENS1_21CollectiveEpilogueFwdINS6_IJSA_NS7_ILi256EEESB_EEES9_SE_SG_Li256ELb1ELb0ELb0ELb0EEENS1_36VarlenDynamicPersistentTileSchedulerILi128ELi96ELi256ELi32ELb0ELb0ELb1ELb1ELb1ELb1EEEEEEEEEvNT_6ParamsE,@function
        .size           _ZN7cutlass13device_kernelIN5flash11enable_sm90INS1_16FlashAttnFwdSm90INS1_25CollectiveMainloopFwdSm90ILi2EN4cute5tupleIJNS5_1CILi1EEES8_S8_EEENS6_IJNS7_ILi128EEENS7_ILi96EEENS7_ILi64EEEEEELi256ENS_6half_tEfNS_4arch4Sm90ELb1ELb0ELb0ELb1ELb0ELb1ELb0ELb1ELb0ELb0ELb0ELb0EEENS1_21CollectiveEpilogueFwdINS6_IJSA_NS7_ILi256EEESB_EEES9_SE_SG_Li256ELb1ELb0ELb0ELb0EEENS1_36VarlenDynamicPersistentTileSchedulerILi128ELi96ELi256ELi32ELb0ELb0ELb1ELb1ELb1ELb1EEEEEEEEEvNT_6ParamsE,(.L_x_89 - _ZN7cutlass13device_kernelIN5flash11enable_sm90INS1_16FlashAttnFwdSm90INS1_25CollectiveMainloopFwdSm90ILi2EN4cute5tupleIJNS5_1CILi1EEES8_S8_EEENS6_IJNS7_ILi128EEENS7_ILi96EEENS7_ILi64EEEEEELi256ENS_6half_tEfNS_4arch4Sm90ELb1ELb0ELb0ELb1ELb0ELb1ELb0ELb1ELb0ELb0ELb0ELb0EEENS1_21CollectiveEpilogueFwdINS6_IJSA_NS7_ILi256EEESB_EEES9_SE_SG_Li256ELb1ELb0ELb0ELb0EEENS1_36VarlenDynamicPersistentTileSchedulerILi128ELi96ELi256ELi32ELb0ELb0ELb1ELb1ELb1ELb1EEEEEEEEEvNT_6ParamsE)
        .other          _ZN7cutlass13device_kernelIN5flash11enable_sm90INS1_16FlashAttnFwdSm90INS1_25CollectiveMainloopFwdSm90ILi2EN4cute5tupleIJNS5_1CILi1EEES8_S8_EEENS6_IJNS7_ILi128EEENS7_ILi96EEENS7_ILi64EEEEEELi256ENS_6half_tEfNS_4arch4Sm90ELb1ELb0ELb0ELb1ELb0ELb1ELb0ELb1ELb0ELb0ELb0ELb0EEENS1_21CollectiveEpilogueFwdINS6_IJSA_NS7_ILi256EEESB_EEES9_SE_SG_Li256ELb1ELb0ELb0ELb0EEENS1_36VarlenDynamicPersistentTileSchedulerILi128ELi96ELi256ELi32ELb0ELb0ELb1ELb1ELb1ELb1EEEEEEEEEvNT_6ParamsE,@"STO_CUDA_ENTRY STV_DEFAULT"
_ZN7cutlass13device_kernelIN5flash11enable_sm90INS1_16FlashAttnFwdSm90INS1_25CollectiveMainloopFwdSm90ILi2EN4cute5tupleIJNS5_1CILi1EEES8_S8_EEENS6_IJNS7_ILi128EEENS7_ILi96EEENS7_ILi64EEEEEELi256ENS_6half_tEfNS_4arch4Sm90ELb1ELb0ELb0ELb1ELb0ELb1ELb0ELb1ELb0ELb0ELb0ELb0EEENS1_21CollectiveEpilogueFwdINS6_IJSA_NS7_ILi256EEESB_EEES9_SE_SG_Li256ELb1ELb0ELb0ELb0EEENS1_36VarlenDynamicPersistentTileSchedulerILi128ELi96ELi256ELi32ELb0ELb0ELb1ELb1ELb1ELb1EEEEEEEEEvNT_6ParamsE:
[----:B------:R-:W-:Y:S01]  /*0000*/  LDC R1, c[0x0][0x37c] ;  /* 0x0000df00ff017b82 */ /* 0x000fe20000000800 */
[----:B------:R-:W-:Y:S05]  /*0010*/  EXIT ;  /* 0x000000000000794d */ /* 0x000fea0003800000 */
.L_x_43:
        /* <DEDUP_REMOVED lines=14> */
.L_x_89:


//--------------------- .text._ZN7cutlass13device_kernelIN5flash11enable_sm90INS1_16FlashAttnFwdSm90INS1_25CollectiveMainloopFwdSm90ILi2EN4cute5tupleIJNS5_1CILi1EEES8_S8_EEENS6_IJNS7_ILi128EEENS7_ILi96EEENS7_ILi64EEEEEELi256ENS_6half_tEfNS_4arch4Sm90ELb1ELb0ELb0ELb1ELb0ELb0ELb1ELb1ELb0ELb0ELb0ELb0EEENS1_21CollectiveEpilogueFwdINS6_IJSA_NS7_ILi256EEESB_EEES9_SE_SG_Li256ELb1ELb0ELb0ELb0EEENS1_36VarlenDynamicPersistentTileSchedulerILi128ELi96ELi256ELi32ELb0ELb0ELb1ELb1ELb1ELb1EEEEEEEEEvNT_6ParamsE --------------------------
	.section	.text._ZN7cutlass13device_kernelIN5flash11enable_sm90INS1_16FlashAttnFwdSm90INS1_25CollectiveMainloopFwdSm90ILi2EN4cute5tupleIJNS5_1CILi1EEES8_S8_EEENS6_IJNS7_ILi128EEENS7_ILi96EEENS7_ILi64EEEEEELi256ENS_6half_tEfNS_4arch4Sm90ELb1ELb0ELb0ELb1ELb0ELb0ELb1ELb1ELb0ELb0ELb0ELb0EEENS1_21CollectiveEpilogueFwdINS6_IJSA_NS7_ILi256EEESB_EEES9_SE_SG_Li256ELb1ELb0ELb0ELb0EEENS1_36VarlenDynamicPersistentTileSchedulerILi128ELi96ELi256ELi32ELb0ELb0ELb1ELb1ELb1ELb1EEEEEEEEEvNT_6ParamsE,"ax",@progbits
	.align	128
.text._ZN7cutlass13device_kernelIN5flash11enable_sm90INS1_16FlashAttnFwdSm90INS1_25CollectiveMainloopFwdSm90ILi2EN4cute5tupleIJNS5_1CILi1EEES8_S8_EEENS6_IJNS7_ILi128EEENS7_ILi96EEENS7_ILi64EEEEEELi256ENS_6half_tEfNS_4arch4Sm90ELb1ELb0ELb0ELb1ELb0ELb0ELb1ELb1ELb0ELb0ELb0ELb0EEENS1_21CollectiveEpilogueFwdINS6_IJSA_NS7_ILi256EEESB_EEES9_SE_SG_Li256ELb1ELb0ELb0ELb0EEENS1_36VarlenDynamicPersistentTileSchedulerILi128ELi96ELi256ELi32ELb0ELb0ELb1ELb1ELb1ELb1EEEEEEEEEvNT_6ParamsE:
        .type           _ZN7cutlass13device_kernelIN5flash11enable_sm90INS1_16FlashAttnFwdSm90INS1_25CollectiveMainloopFwdSm90ILi2EN4cute5tupleIJNS5_1CILi1EEES8_S8_EEENS6_IJNS7_ILi128EEENS7_ILi96EEENS7_ILi64EEEEEELi256ENS_6half_tEfNS_4arch4Sm90ELb1ELb0ELb0ELb1ELb0ELb0ELb1ELb1ELb0ELb0ELb0ELb0EEENS1_21CollectiveEpilogueFwdINS6_IJSA_NS7_ILi256EEESB_EEES9_SE_SG_Li256ELb1ELb0ELb0ELb0EEENS1_36VarlenDynamicPersistentTileSchedulerILi128ELi96ELi256ELi32ELb0ELb0ELb1ELb1ELb1ELb1EEEEEEEEEvNT_6ParamsE,@function
        .size           _ZN7cutlass13device_kernelIN5flash11enable_sm90INS1_16FlashAttnFwdSm90INS1_25CollectiveMainloopFwdSm90ILi2EN4cute5tupleIJNS5_1CILi1EEES8_S8_EEENS6_IJNS7_ILi128EEENS7_ILi96EEENS7_ILi64EEEEEELi256ENS_6half_tEfNS_4arch4Sm90ELb1ELb0ELb0ELb1ELb0ELb0ELb1ELb1ELb0ELb0ELb0ELb0EEENS1_21CollectiveEpilogueFwdINS6_IJSA_NS7_ILi256EEESB_EEES9_SE_SG_Li256ELb1ELb0ELb0ELb0EEENS1_36VarlenDynamicPersistentTileSchedulerILi128ELi96ELi256ELi32ELb0ELb0ELb1ELb1ELb1ELb1EEEEEEEEEvNT_6ParamsE,(.L_x_90 - _ZN7cutlass13device_kernelIN5flash11enable_sm90INS1_16FlashAttnFwdSm90INS1_25CollectiveMainloopFwdSm90ILi2EN4cute5tupleIJNS5_1CILi1EEES8_S8_EEENS6_IJNS7_ILi128EEENS7_ILi96EEENS7_ILi64EEEEEELi256ENS_6half_tEfNS_4arch4Sm90ELb1ELb0ELb0ELb1ELb0ELb0ELb1ELb1ELb0ELb0ELb0ELb0EEENS1_21CollectiveEpilogueFwdINS6_IJSA_NS7_ILi256EEESB_EEES9_SE_SG_Li256ELb1ELb0ELb0ELb0EEENS1_36VarlenDynamicPersistentTileSchedulerILi128ELi96ELi256ELi32ELb0ELb0ELb1ELb1ELb1ELb1EEEEEEEEEvNT_6ParamsE)
        .other          _ZN7cutlass13device_kernelIN5flash11enable_sm90INS1_16FlashAttnFwdSm90INS1_25CollectiveMainloopFwdSm90ILi2EN4cute5tupleIJNS5_1CILi1EEES8_S8_EEENS6_IJNS7_ILi128EEENS7_ILi96EEENS7_ILi64EEEEEELi256ENS_6half_tEfNS_4arch4Sm90ELb1ELb0ELb0ELb1ELb0ELb0ELb1ELb1ELb0ELb0ELb0ELb0EEENS1_21CollectiveEpilogueFwdINS6_IJSA_NS7_ILi256EEESB_EEES9_SE_SG_Li256ELb1ELb0ELb0ELb0EEENS1_36VarlenDynamicPersistentTileSchedulerILi128ELi96ELi256ELi32ELb0ELb0ELb1ELb1ELb1ELb1EEEEEEEEEvNT_6ParamsE,@"STO_CUDA_ENTRY STV_DEFAULT"
_ZN7cutlass13device_kernelIN5flash11enable_sm90INS1_16FlashAttnFwdSm90INS1_25CollectiveMainloopFwdSm90ILi2EN4cute5tupleIJNS5_1CILi1EEES8_S8_EEENS6_IJNS7_ILi128EEENS7_ILi96EEENS7_ILi64EEEEEELi256ENS_6half_tEfNS_4arch4Sm90ELb1ELb0ELb0ELb1ELb0ELb0ELb1ELb1ELb0ELb0ELb0ELb0EEENS1_21CollectiveEpilogueFwdINS6_IJSA_NS7_ILi256EEESB_EEES9_SE_SG_Li256ELb1ELb0ELb0ELb0EEENS1_36VarlenDynamicPersistentTileSchedulerILi128ELi96ELi256ELi32ELb0ELb0ELb1ELb1ELb1ELb1EEEEEEEEEvNT_6ParamsE:
[----:B------:R-:W-:Y:S01]  /*0000*/  LDC R1, c[0x0][0x37c] ;  /* 0x0000df00ff017b82 */ /* 0x000fe20000000800 */
[----:B------:R-:W-:Y:S05]  /*0010*/  EXIT ;  /* 0x000000000000794d */ /* 0x000fea0003800000 */
.L_x_44:
        /* <DEDUP_REMOVED lines=14> */
.L_x_90:


//--------------------- .text._ZN7cutlass13device_kernelIN5flash11enable_sm90INS1_16FlashAttnFwdSm90INS1_25CollectiveMainloopFwdSm90ILi2EN4cute5tupleIJNS5_1CILi1EEES8_S8_EEENS6_IJNS7_ILi128EEENS7_ILi96EEENS7_ILi64EEEEEELi256ENS_6half_tEfNS_4arch4Sm90ELb1ELb0ELb0ELb1ELb0ELb1ELb1ELb1ELb0ELb0ELb0ELb0EEENS1_21CollectiveEpilogueFwdINS6_IJSA_NS7_ILi256EEESB_EEES9_SE_SG_Li256ELb1ELb0ELb0ELb0EEENS1_36VarlenDynamicPersistentTileSchedulerILi128ELi96ELi256ELi32ELb0ELb0ELb1ELb1ELb1ELb1EEEEEEEEEvNT_6ParamsE --------------------------
	.section	.text._ZN7cutlass13device_kernelIN5flash11enable_sm90INS1_16FlashAttnFwdSm90INS1_25CollectiveMainloopFwdSm90ILi2EN4cute5tupleIJNS5_1CILi1EEES8_S8_EEENS6_IJNS7_ILi128EEENS7_ILi96EEENS7_ILi64EEEEEELi256ENS_6half_tEfNS_4arch4Sm90ELb1ELb0ELb0ELb1ELb0ELb1ELb1ELb1ELb0ELb0ELb0ELb0EEENS1_21CollectiveEpilogueFwdINS6_IJSA_NS7_ILi256EEESB_EEES9_SE_SG_Li256ELb1ELb0ELb0ELb0EEENS1_36VarlenDynamicPersistentTileSchedulerILi128ELi96ELi256ELi32ELb0ELb0ELb1ELb1ELb1ELb1EEEEEEEEEvNT_6ParamsE,"ax",@progbits
	.align	128
.text._ZN7cutlass13device_kernelIN5flash11enable_sm90INS1_16FlashAttnFwdSm90INS1_25CollectiveMainloopFwdSm90ILi2EN4cute5tupleIJNS5_1CILi1EEES8_S8_EEENS6_IJNS7_ILi128EEENS7_ILi96EEENS7_ILi64EEEEEELi256ENS_6half_tEfNS_4arch4Sm90ELb1ELb0ELb0ELb1ELb0ELb1ELb1ELb1ELb0ELb0ELb0ELb0EEENS1_21CollectiveEpilogueFwdINS6_IJSA_NS7_ILi256EEESB_EEES9_SE_SG_Li256ELb1ELb0ELb0ELb0EEENS1_36VarlenDynamicPersistentTileSchedulerILi128ELi96ELi256ELi32ELb0ELb0ELb1ELb1ELb1ELb1EEEEEEEEEvNT_6ParamsE:
        .type           _ZN7cutlass13device_kernelIN5flash11enable_sm90INS1_16FlashAttnFwdSm90INS1_25CollectiveMainloopFwdSm90ILi2EN4cute5tupleIJNS5_1CILi1EEES8_S8_EEENS6_IJNS7_ILi128EEENS7_ILi96EEENS7_ILi64EEEEEELi256ENS_6half_tEfNS_4arch4Sm90ELb1ELb0ELb0ELb1ELb0ELb1ELb1ELb1ELb0ELb0ELb0ELb0EEENS1_21CollectiveEpilogueFwdINS6_IJSA_NS7_ILi256EEESB_EEES9_SE_SG_Li256ELb1ELb0ELb0ELb0EEENS1_36VarlenDynamicPersistentTileSchedulerILi128ELi96ELi256ELi32ELb0ELb0ELb1ELb1ELb1ELb1EEEEEEEEEvNT_6ParamsE,@function
        .size           _ZN7cutlass13device_kernelIN5flash11enable_sm90INS1_16FlashAttnFwdSm90INS1_25CollectiveMainloopFwdSm90ILi2EN4cute5tupleIJNS5_1CILi1EEES8_S8_EEENS6_IJNS7_ILi128EEENS7_ILi96EEENS7_ILi64EEEEEELi256ENS_6half_tEfNS_4arch4Sm90ELb1ELb0ELb0ELb1ELb0ELb1ELb1ELb1ELb0ELb0ELb0ELb0EEENS1_21CollectiveEpilogueFwdINS6_IJSA_NS7_ILi256EEESB_EEES9_SE_SG_Li256ELb1ELb0ELb0ELb0EEENS1_36VarlenDynamicPersistentTileSchedulerILi128ELi96ELi256ELi32ELb0ELb0ELb1ELb1ELb1ELb1EEEEEEEEEvNT_6ParamsE,(.L_x_91 - _ZN7cutlass13device_kernelIN5flash11enable_sm90INS1_16FlashAttnFwdSm90INS1_25CollectiveMainloopFwdSm90ILi2EN4cute5tupleIJNS5_1CILi1EEES8_S8_EEENS6_IJNS7_ILi128EEENS7_ILi96EEENS7_ILi64EEEEEELi256ENS_6half_tEfNS_4arch4Sm90ELb1ELb0ELb0ELb1ELb0ELb1ELb1ELb1ELb0ELb0ELb0ELb0EEENS1_21CollectiveEpilogueFwdINS6_IJSA_NS7_ILi256EEESB_EEES9_SE_SG_Li256ELb1ELb0ELb0ELb0EEENS1_36VarlenDynamicPersistentTileSchedulerILi128ELi96ELi256ELi32ELb0ELb0ELb1ELb1ELb1ELb1EEEEEEEEEvNT_6ParamsE)
        .other          _ZN7cutlass13device_kernelIN5flash11enable_sm90INS1_16FlashAttnFwdSm90INS1_25CollectiveMainloopFwdSm90ILi2EN4cute5tupleIJNS5_1CILi1EEES8_S8_EEENS6_IJNS7_ILi128EEENS7_ILi96EEENS7_ILi64EEEEEELi256ENS_6half_tEfNS_4arch4Sm90ELb1ELb0ELb0ELb1ELb0ELb1ELb1ELb1ELb0ELb0ELb0ELb0EEENS1_21CollectiveEpilogueFwdINS6_IJSA_NS7_ILi256EEESB_EEES9_SE_SG_Li256ELb1ELb0ELb0ELb0EEENS1_36VarlenDynamicPersistentTileSchedulerILi128ELi96ELi256ELi32ELb0ELb0ELb1ELb1ELb1ELb1EEEEEEEEEvNT_6ParamsE,@"STO_CUDA_ENTRY STV_DEFAULT"
_ZN7cutlass13device_kernelIN5flash11enable_sm90INS1_16FlashAttnFwdSm90INS1_25CollectiveMainloopFwdSm90ILi2EN4cute5tupleIJNS5_1CILi1EEES8_S8_EEENS6_IJNS7_ILi128EEENS7_ILi96EEENS7_ILi64EEEEEELi256ENS_6half_tEfNS_4arch4Sm90ELb1ELb0ELb0ELb1ELb0ELb1ELb1ELb1ELb0ELb0ELb0ELb0EEENS1_21CollectiveEpilogueFwdINS6_IJSA_NS7_ILi256EEESB_EEES9_SE_SG_Li256ELb1ELb0ELb0ELb0EEENS1_36VarlenDynamicPersistentTileSchedulerILi128ELi96ELi256ELi32ELb0ELb0ELb1ELb1ELb1ELb1EEEEEEEEEvNT_6ParamsE:
[----:B------:R-:W-:Y:S01]  /*0000*/  LDC R1, c[0x0][0x37c] ;  /* 0x0000df00ff017b82 */ /* 0x000fe20000000800 */
[----:B------:R-:W-:Y:S05]  /*0010*/  EXIT ;  /* 0x000000000000794d */ /* 0x000fea0003800000 */
.L_x_45:
        /* <DEDUP_REMOVED lines=14> */
.L_x_91:


//--------------------- .nv.shared.reserved.0     --------------------------
	.section	.nv.shared.reserved.0,"aw",@nobits
	.weak		__nv_reservedSMEM_offset_0_alias
	.size		__nv_reservedSMEM_offset_0_alias, 0, 64
	.other		__nv_reservedSMEM_offset_0_alias,@"STO_CUDA_RESERVED_SHARED STV_DEFAULT"
__nv_reservedSMEM_offset_0_alias:
	.zero		0
	.zero		64


//--------------------- .nv.global                --------------------------
	.section	.nv.global,"aw",@nobits
.nv.global:
	.type		_ZN67_INTERNAL_3a3c6465_31_flash_fwd_hdimdiff_fp16_sm90_cu_bdbb69e5_38624cute1_E,@object
	.size		_ZN67_INTERNAL_3a3c6465_31_flash_fwd_hdimdiff_fp16_sm90_cu_bdbb69e5_38624cute1_E,(_ZN67_INTERNAL_3a3c6465_31_flash_fwd_hdimdiff_fp16_sm90_cu_bdbb69e5_38624cuda3std3__45__cpo6cbeginE - _ZN67_INTERNAL_3a3c6465_31_flash_fwd_hdimdiff_fp16_sm90_cu_bdbb69e5_38624cute1_E)
_ZN67_INTERNAL_3a3c6465_31_flash_fwd_hdimdiff_fp16_sm90_cu_bdbb69e5_38624cute1_E:
	.zero		1
	.type		_ZN67_INTERNAL_3a3c6465_31_flash_fwd_hdimdiff_fp16_sm90_cu_bdbb69e5_38624cuda3std3__45__cpo6cbeginE,@object
	.size		_ZN67_INTERNAL_3a3c6465_31_flash_fwd_hdimdiff_fp16_sm90_cu_bdbb69e5_38624cuda3std3__45__cpo6cbeginE,(_ZN67_INTERNAL_3a3c6465_31_flash_fwd_hdimdiff_fp16_sm90_cu_bdbb69e5_38624cuda3std3__48in_placeE - _ZN67_INTERNAL_3a3c6465_31_flash_fwd_hdimdiff_fp16_sm90_cu_bdbb69e5_38624cuda3std3__45__cpo6cbeginE)
_ZN67_INTERNAL_3a3c6465_31_flash_fwd_hdimdiff_fp16_sm90_cu_bdbb69e5_38624cuda3std3__45__cpo6cbeginE:
	.zero		1
	.type		_ZN67_INTERNAL_3a3c6465_31_flash_fwd_hdimdiff_fp16_sm90_cu_bdbb69e5_38624cuda3std3__48in_placeE,@object
	.size		_ZN67_INTERNAL_3a3c6465_31_flash_fwd_hdimdiff_fp16_sm90_cu_bdbb69e5_38624cuda3std3__48in_placeE,(_ZN67_INTERNAL_3a3c6465_31_flash_fwd_hdimdiff_fp16_sm90_cu_bdbb69e5_38624cuda3std6ranges3__45__cpo9iter_moveE - _ZN67_INTERNAL_3a3c6465_31_flash_fwd_hdimdiff_fp16_sm90_cu_bdbb69e5_38624cuda3std3__48in_placeE)
_ZN67_INTERNAL_3a3c6465_31_flash_fwd_hdimdiff_fp16_sm90_cu_bdbb69e5_38624cuda3std3__48in_placeE:
	.zero		1
	.type		_ZN67_INTERNAL_3a3c6465_31_flash_fwd_hdimdiff_fp16_sm90_cu_bdbb69e5_38624cuda3std6ranges3__45__cpo9iter_moveE,@object
	.size		_ZN67_INTERNAL_3a3c6465_31_flash_fwd_hdimdiff_fp16_sm90_cu_bdbb69e5_38624cuda3std6ranges3__45__cpo9iter_moveE,(_ZN67_INTERNAL_3a3c6465_31_flash_fwd_hdimdiff_fp16_sm90_cu_bdbb69e5_38624cuda3std3__45__cpo5beginE - _ZN67_INTERNAL_3a3c6465_31_flash_fwd_hdimdiff_fp16_sm90_cu_bdbb69e5_38624cuda3std6ranges3__45__cpo9iter_moveE)
_ZN67_INTERNAL_3a3c6465_31_flash_fwd_hdimdiff_fp16_sm90_cu_bdbb69e5_38624cuda3std6ranges3__45__cpo9iter_moveE:
	.zero		1
	.type		_ZN67_INTERNAL_3a3c6465_31_flash_fwd_hdimdiff_fp16_sm90_cu_bdbb69e5_38624cuda3std3__45__cpo5beginE,@object
	.size		_ZN67_INTERNAL_3a3c6465_31_flash_fwd_hdimdiff_fp16_sm90_cu_bdbb69e5_38624cuda3std3__45__cpo5beginE,(_ZN67_INTERNAL_3a3c6465_31_flash_fwd_hdimdiff_fp16_sm90_cu_bdbb69e5_38624cuda3std3__469_GLOBAL__N__3a3c6465_31_flash_fwd_hdimdiff_fp16_sm90_cu_bdbb69e5_38626ignoreE - _ZN67_INTERNAL_3a3c6465_31_flash_fwd_hdimdiff_fp16_sm90_cu_bdbb69e5_38624cuda3std3__45__cpo5beginE)
_ZN67_INTERNAL_3a3c6465_31_flash_fwd_hdimdiff_fp16_sm90_cu_bdbb69e5_38624cuda3std3__45__cpo5beginE:
	.zero		1
	.type		_ZN67_INTERNAL_3a3c6465_31_flash_fwd_hdimdiff_fp16_sm90_cu_bdbb69e5_38624cuda3std3__469_GLOBAL__N__3a3c6465_31_flash_fwd_hdimdiff_fp16_sm90_cu_bdbb69e5_38626ignoreE,@object
	.size		_ZN67_INTERNAL_3a3c6465_31_flash_fwd_hdimdiff_fp16_sm90_cu_bdbb69e5_38624cuda3std3__469_GLOBAL__N__3a3c6465_31_flash_fwd_hdimdiff_fp16_sm90_cu_bdbb69e5_38626ignoreE,(_ZN67_INTERNAL_3a3c6465_31_flash_fwd_hdimdiff_fp16_sm90_cu_bdbb69e5_38624cute7productE - _ZN67_INTERNAL_3a3c6465_31_flash_fwd_hdimdiff_fp16_sm90_cu_bdbb69e5_38624cuda3std3__469_GLOBAL__N__3a3c6465_31_flash_fwd_hdimdiff_fp16_sm90_cu_bdbb69e5_38626ignoreE)
_ZN67_INTERNAL_3a3c6465_31_flash_fwd_hdimdiff_fp16_sm90_cu_bdbb69e5_38624cuda3std3__469_GLOBAL__N__3a3c6465_31_flash_fwd_hdimdiff_fp16_sm90_cu_bdbb69e5_38626ignoreE:
	.zero		1
	.type		_ZN67_INTERNAL_3a3c6465_31_flash_fwd_hdimdiff_fp16_sm90_cu_bdbb69e5_38624cute7productE,@object
	.size		_ZN67_INTERNAL_3a3c6465_31_flash_fwd_hdimdiff_fp16_sm90_cu_bdbb69e5_38624cute7productE,(_ZN67_INTERNAL_3a3c6465_31_flash_fwd_hdimdiff_fp16_sm90_cu_bdbb69e5_38624cuda3std3__45__cpo3endE - _ZN67_INTERNAL_3a3c6465_31_flash_fwd_hdimdiff_fp16_sm90_cu_bdbb69e5_38624cute7productE)
_ZN67_INTERNAL_3a3c6465_31_flash_fwd_hdimdiff_fp16_sm90_cu_bdbb69e5_38624cute7productE:
	.zero		1
	.type		_ZN67_INTERNAL_3a3c6465_31_flash_fwd_hdimdiff_fp16_sm90_cu_bdbb69e5_38624cuda3std3__45__cpo3endE,@object
	.size		_ZN67_INTERNAL_3a3c6465_31_flash_fwd_hdimdiff_fp16_sm90_cu_bdbb69e5_38624cuda3std3__45__cpo3endE,(_ZN67_INTERNAL_3a3c6465_31_flash_fwd_hdimdiff_fp16_sm90_cu_bdbb69e5_38624cuda3std3__419piecewise_constructE - _ZN67_INTERNAL_3a3c6465_31_flash_fwd_hdimdiff_fp16_sm90_cu_bdbb69e5_38624cuda3std3__45__cpo3endE)
_ZN67_INTERNAL_3a3c6465_31_flash_fwd_hdimdiff_fp16_sm90_cu_bdbb69e5_38624cuda3std3__45__cpo3endE:
	.zero		1
	.type		_ZN67_INTERNAL_3a3c6465_31_flash_fwd_hdimdiff_fp16_sm90_cu_bdbb69e5_38624cuda3std3__419piecewise_constructE,@object
	.size		_ZN67_INTERNAL_3a3c6465_31_flash_fwd_hdimdiff_fp16_sm90_cu_bdbb69e5_38624cuda3std3__419piecewise_constructE,(_ZN67_INTERNAL_3a3c6465_31_flash_fwd_hdimdiff_fp16_sm90_cu_bdbb69e5_38624cuda3std3__45__cpo4cendE - _ZN67_INTERNAL_3a3c6465_31_flash_fwd_hdimdiff_fp16_sm90_cu_bdbb69e5_38624cuda3std3__419piecewise_constructE)
_ZN67_INTERNAL_3a3c6465_31_flash_fwd_hdimdiff_fp16_sm90_cu_bdbb69e5_38624cuda3std3__419piecewise_constructE:
	.zero		1
	.type		_ZN67_INTERNAL_3a3c6465_31_flash_fwd_hdimdiff_fp16_sm90_cu_bdbb69e5_38624cuda3std3__45__cpo4cendE,@object
	.size		_ZN67_INTERNAL_3a3c6465_31_flash_fwd_hdimdiff_fp16_sm90_cu_bdbb69e5_38624cuda3std3__45__cpo4cendE,(_ZN67_INTERNAL_3a3c6465_31_flash_fwd_hdimdiff_fp16_sm90_cu_bdbb69e5_38624cuda3std6ranges3__45__cpo4swapE - _ZN67_INTERNAL_3a3c6465_31_flash_fwd_hdimdiff_fp16_sm90_cu_bdbb69e5_38624cuda3std3__45__cpo4cendE)
_ZN67_INTERNAL_3a3c6465_31_flash_fwd_hdimdiff_fp16_sm90_cu_bdbb69e5_38624cuda3std3__45__cpo4cendE:
	.zero		1
	.type		_ZN67_INTERNAL_3a3c6465_31_flash_fwd_hdimdiff_fp16_sm90_cu_bdbb69e5_38624cuda3std6ranges3__45__cpo4swapE,@object
	.size		_ZN67_INTERNAL_3a3c6465_31_flash_fwd_hdimdiff_fp16_sm90_cu_bdbb69e5_38624cuda3std6ranges3__45__cpo4swapE,(.L_7 - _ZN67_INTERNAL_3a3c6465_31_flash_fwd_hdimdiff_fp16_sm90_cu_bdbb69e5_38624cuda3std6ranges3__45__cpo4swapE)
_ZN67_INTERNAL_3a3c6465_31_flash_fwd_hdimdiff_fp16_sm90_cu_bdbb69e5_38624cuda3std6ranges3__45__cpo4swapE:
	.zero		1
.L_7:


//--------------------- .nv.constant0._ZN7cutlass13device_kernelIN5flash11enable_sm90INS1_16FlashAttnFwdSm90INS1_25CollectiveMainloopFwdSm90ILi2EN4cute5tupleIJNS5_1CILi1EEES8_S8_EEENS6_IJNS7_ILi128EEESA_NS7_ILi192EEEEEELi128ENS_6half_tEfNS_4arch4Sm90ELb0ELb0ELb0ELb0ELb0ELb0ELb0ELb1ELb1ELb0ELb0ELb0EEENS1_21CollectiveEpilogueFwdINS6_IJSA_SA_SA_EEES9_SD_SF_Li256ELb0ELb0ELb0ELb0EEENS1_29StaticPersistentTileSchedulerILb0EEEEEEEEEvNT_6ParamsE --------------------------
	.section	.nv.constant0._ZN7cutlass13device_kernelIN5flash11enable_sm90INS1_16FlashAttnFwdSm90INS1_25CollectiveMainloopFwdSm90ILi2EN4cute5tupleIJNS5_1CILi1EEES8_S8_EEENS6_IJNS7_ILi128EEESA_NS7_ILi192EEEEEELi128ENS_6half_tEfNS_4arch4Sm90ELb0ELb0ELb0ELb0ELb0ELb0ELb0ELb1ELb1ELb0ELb0ELb0EEENS1_21CollectiveEpilogueFwdINS6_IJSA_SA_SA_EEES9_SD_SF_Li256ELb0ELb0ELb0ELb0EEENS1_29StaticPersistentTileSchedulerILb0EEEEEEEEEvNT_6ParamsE,"a",@progbits
	.sectionflags	@""
	.align	4
.nv.constant0._ZN7cutlass13device_kernelIN5flash11enable_sm90INS1_16FlashAttnFwdSm90INS1_25CollectiveMainloopFwdSm90ILi2EN4cute5tupleIJNS5_1CILi1EEES8_S8_EEENS6_IJNS7_ILi128EEESA_NS7_ILi192EEEEEELi128ENS_6half_tEfNS_4arch4Sm90ELb0ELb0ELb0ELb0ELb0ELb0ELb0ELb1ELb1ELb0ELb0ELb0EEENS1_21CollectiveEpilogueFwdINS6_IJSA_SA_SA_EEES9_SD_SF_Li256ELb0ELb0ELb0ELb0EEENS1_29StaticPersistentTileSchedulerILb0EEEEEEEEEvNT_6ParamsE:
	.zero		3840


//--------------------- .nv.constant0._ZN7cutlass13device_kernelIN5flash11enable_sm90INS1_16FlashAttnFwdSm90INS1_25CollectiveMainloopFwdSm90ILi2EN4cute5tupleIJNS5_1CILi2EEENS7_ILi1EEES9_EEENS6_IJNS7_ILi128EEESB_NS7_ILi192EEEEEELi128ENS_6half_tEfNS_4arch4Sm90ELb0ELb0ELb0ELb0ELb0ELb0ELb0ELb1ELb1ELb0ELb0ELb0EEENS1_21CollectiveEpilogueFwdINS6_IJSB_SB_SB_EEESA_SE_SG_Li256ELb0ELb0ELb0ELb0EEENS1_29StaticPersistentTileSchedulerILb0EEEEEEEEEvNT_6ParamsE --------------------------
	.section	.nv.constant0._ZN7cutlass13device_kernelIN5flash11enable_sm90INS1_16FlashAttnFwdSm90INS1_25CollectiveMainloopFwdSm90ILi2EN4cute5tupleIJNS5_1CILi2EEENS7_ILi1EEES9_EEENS6_IJNS7_ILi128EEESB_NS7_ILi192EEEEEELi128ENS_6half_tEfNS_4arch4Sm90ELb0ELb0ELb0ELb0ELb0ELb0ELb0ELb1ELb1ELb0ELb0ELb0EEENS1_21CollectiveEpilogueFwdINS6_IJSB_SB_SB_EEESA_SE_SG_Li256ELb0ELb0ELb0ELb0EEENS1_29StaticPersistentTileSchedulerILb0EEEEEEEEEvNT_6ParamsE,"a",@progbits
	.sectionflags	@""
	.align	4
.nv.constant0._ZN7cutlass13device_kernelIN5flash11enable_sm90INS1_16FlashAttnFwdSm90INS1_25CollectiveMainloopFwdSm90ILi2EN4cute5tupleIJNS5_1CILi2EEENS7_ILi1EEES9_EEENS6_IJNS7_ILi128EEESB_NS7_ILi192EEEEEELi128ENS_6half_tEfNS_4arch4Sm90ELb0ELb0ELb0ELb0ELb0ELb0ELb0ELb1ELb1ELb0ELb0ELb0EEENS1_21CollectiveEpilogueFwdINS6_IJSB_SB_SB_EEESA_SE_SG_Li256ELb0ELb0ELb0ELb0EEENS1_29StaticPersistentTileSchedulerILb0EEEEEEEEEvNT_6ParamsE:
	.zero		3840


//--------------------- .nv.constant0._ZN7cutlass13device_kernelIN5flash11enable_sm90INS1_16FlashAttnFwdSm90INS1_25CollectiveMainloopFwdSm90ILi2EN4cute5tupleIJNS5_1CILi1EEES8_S8_EEENS6_IJNS7_ILi128EEESA_NS7_ILi192EEEEEELi128ENS_6half_tEfNS_4arch4Sm90ELb0ELb0ELb0ELb1ELb0ELb0ELb0ELb1ELb1ELb0ELb0ELb0EEENS1_21CollectiveEpilogueFwdINS6_IJSA_SA_SA_EEES9_SD_SF_Li256ELb1ELb0ELb0ELb0EEENS1_36VarlenDynamicPersistentTileSchedulerILi128ELi128ELi256ELi32ELb0ELb0ELb1ELb0ELb1ELb1EEEEEEEEEvNT_6ParamsE --------------------------
	.section	.nv.constant0._ZN7cutlass13device_kernelIN5flash11enable_sm90INS1_16FlashAttnFwdSm90INS1_25CollectiveMainloopFwdSm90ILi2EN4cute5tupleIJNS5_1CILi1EEES8_S8_EEENS6_IJNS7_ILi128EEESA_NS7_ILi192EEEEEELi128ENS_6half_tEfNS_4arch4Sm90ELb0ELb0ELb0ELb1ELb0ELb0ELb0ELb1ELb1ELb0ELb0ELb0EEENS1_21CollectiveEpilogueFwdINS6_IJSA_SA_SA_EEES9_SD_SF_Li256ELb1ELb0ELb0ELb0EEENS1_36VarlenDynamicPersistentTileSchedulerILi128ELi128ELi256ELi32ELb0ELb0ELb1ELb0ELb1ELb1EEEEEEEEEvNT_6ParamsE,"a",@progbits
	.sectionflags	@""
	.align	4
.nv.constant0._ZN7cutlass13device_kernelIN5flash11enable_sm90INS1_16FlashAttnFwdSm90INS1_25CollectiveMainloopFwdSm90ILi2EN4cute5tupleIJNS5_1CILi1EEES8_S8_EEENS6_IJNS7_ILi128EEESA_NS7_ILi192EEEEEELi128ENS_6half_tEfNS_4arch4Sm90ELb0ELb0ELb0ELb1ELb0ELb0ELb0ELb1ELb1ELb0ELb0ELb0EEENS1_21CollectiveEpilogueFwdINS6_IJSA_SA_SA_EEES9_SD_SF_Li256ELb1ELb0ELb0ELb0EEENS1_36VarlenDynamicPersistentTileSchedulerILi128ELi128ELi256ELi32ELb0ELb0ELb1ELb0ELb1ELb1EEEEEEEEEvNT_6ParamsE:
	.zero		3456


//--------------------- .nv.constant0._ZN7cutlass13device_kernelIN5flash11enable_sm90INS1_16FlashAttnFwdSm90INS1_25CollectiveMainloopFwdSm90ILi2EN4cute5tupleIJNS5_1CILi1EEES8_S8_EEENS6_IJNS7_ILi128EEESA_NS7_ILi192EEEEEELi128ENS_6half_tEfNS_4arch4Sm90ELb0ELb0ELb0ELb1ELb0ELb1ELb0ELb1ELb1ELb0ELb0ELb0EEENS1_21CollectiveEpilogueFwdINS6_IJSA_SA_SA_EEES9_SD_SF_Li256ELb1ELb0ELb0ELb0EEENS1_36VarlenDynamicPersistentTileSchedulerILi128ELi128ELi256ELi32ELb0ELb0ELb1ELb0ELb1ELb1EEEEEEEEEvNT_6ParamsE --------------------------
	.section	.nv.constant0._ZN7cutlass13device_kernelIN5flash11enable_sm90INS1_16FlashAttnFwdSm90INS1_25CollectiveMainloopFwdSm90ILi2EN4cute5tupleIJNS5_1CILi1EEES8_S8_EEENS6_IJNS7_ILi128EEESA_NS7_ILi192EEEEEELi128ENS_6half_tEfNS_4arch4Sm90ELb0ELb0ELb0ELb1ELb0ELb1ELb0ELb1ELb1ELb0ELb0ELb0EEENS1_21CollectiveEpilogueFwdINS6_IJSA_SA_SA_EEES9_SD_SF_Li256ELb1ELb0ELb0ELb0EEENS1_36VarlenDynamicPersistentTileSchedulerILi128ELi128ELi256ELi32ELb0ELb0ELb1ELb0ELb1ELb1EEEEEEEEEvNT_6ParamsE,"a",@progbits
	.sectionflags	@""
	.align	4
.nv.constant0._ZN7cutlass13device_kernelIN5flash11enable_sm90INS1_16FlashAttnFwdSm90INS1_25CollectiveMainloopFwdSm90ILi2EN4cute5tupleIJNS5_1CILi1EEES8_S8_EEENS6_IJNS7_ILi128EEESA_NS7_ILi192EEEEEELi128ENS_6half_tEfNS_4arch4Sm90ELb0ELb0ELb0ELb1ELb0ELb1ELb0ELb1ELb1ELb0ELb0ELb0EEENS1_21CollectiveEpilogueFwdINS6_IJSA_SA_SA_EEES9_SD_SF_Li256ELb1ELb0ELb0ELb0EEENS1_36VarlenDynamicPersistentTileSchedulerILi128ELi128ELi256ELi32ELb0ELb0ELb1ELb0ELb1ELb1EEEEEEEEEvNT_6ParamsE:
	.zero		3456


//--------------------- .nv.constant0._ZN7cutlass13device_kernelIN5flash11enable_sm90INS1_16FlashAttnFwdSm90INS1_25CollectiveMainloopFwdSm90ILi2EN4cute5tupleIJNS5_1CILi1EEES8_S8_EEENS6_IJNS7_ILi128EEENS7_ILi96EEENS7_ILi192EEEEEELi128ENS_6half_tEfNS_4arch4Sm90ELb0ELb1ELb0ELb0ELb0ELb0ELb0ELb1ELb1ELb0ELb0ELb0EEENS1_21CollectiveEpilogueFwdINS6_IJSA_SA_SB_EEES9_SE_SG_Li256ELb0ELb0ELb0ELb0EEENS1_30DynamicPersistentTileSchedulerILi256ELi32ELb0ELb0ELb1EEEEEEEEEvNT_6ParamsE --------------------------
	.section	.nv.constant0._ZN7cutlass13device_kernelIN5flash11enable_sm90INS1_16FlashAttnFwdSm90INS1_25CollectiveMainloopFwdSm90ILi2EN4cute5tupleIJNS5_1CILi1EEES8_S8_EEENS6_IJNS7_ILi128EEENS7_ILi96EEENS7_ILi192EEEEEELi128ENS_6half_tEfNS_4arch4Sm90ELb0ELb1ELb0ELb0ELb0ELb0ELb0ELb1ELb1ELb0ELb0ELb0EEENS1_21CollectiveEpilogueFwdINS6_IJSA_SA_SB_EEES9_SE_SG_Li256ELb0ELb0ELb0ELb0EEENS1_30DynamicPersistentTileSchedulerILi256ELi32ELb0ELb0ELb1EEEEEEEEEvNT_6ParamsE,"a",@progbits
	.sectionflags	@""
	.align	4
.nv.constant0._ZN7cutlass13device_kernelIN5flash11enable_sm90INS1_16FlashAttnFwdSm90INS1_25CollectiveMainloopFwdSm90ILi2EN4cute5tupleIJNS5_1CILi1EEES8_S8_EEENS6_IJNS7_ILi128EEENS7_ILi96EEENS7_ILi192EEEEEELi128ENS_6half_tEfNS_4arch4Sm90ELb0ELb1ELb0ELb0ELb0ELb0ELb0ELb1ELb1ELb0ELb0ELb0EEENS1_21CollectiveEpilogueFwdINS6_IJSA_SA_SB_EEES9_SE_SG_Li256ELb0ELb0ELb0ELb0EEENS1_30DynamicPersistentTileSchedulerILi256ELi32ELb0ELb0ELb1EEEEEEEEEvNT_6ParamsE:
	.zero		3840


//--------------------- .nv.constant0._ZN7cutlass13device_kernelIN5flash11enable_sm90INS1_16FlashAttnFwdSm90INS1_25CollectiveMainloopFwdSm90ILi2EN4cute5tupleIJNS5_1CILi1EEES8_S8_EEENS6_IJNS7_ILi128EEENS7_ILi96EEENS7_ILi192EEEEEELi128ENS_6half_tEfNS_4arch4Sm90ELb0ELb1ELb0ELb1ELb0ELb0ELb0ELb1ELb1ELb0ELb0ELb0EEENS1_21CollectiveEpilogueFwdINS6_IJSA_SA_SB_EEES9_SE_SG_Li256ELb1ELb0ELb0ELb0EEENS1_36VarlenDynamicPersistentTileSchedulerILi128ELi96ELi256ELi32ELb0ELb0ELb1ELb1ELb0ELb1EEEEEEEEEvNT_6ParamsE --------------------------
	.section	.nv.constant0._ZN7cutlass13device_kernelIN5flash11enable_sm90INS1_16FlashAttnFwdSm90INS1_25CollectiveMainloopFwdSm90ILi2EN4cute5tupleIJNS5_1CILi1EEES8_S8_EEENS6_IJNS7_ILi128EEENS7_ILi96EEENS7_ILi192EEEEEELi128ENS_6half_tEfNS_4arch4Sm90ELb0ELb1ELb0ELb1ELb0ELb0ELb0ELb1ELb1ELb0ELb0ELb0EEENS1_21CollectiveEpilogueFwdINS6_IJSA_SA_SB_EEES9_SE_SG_Li256ELb1ELb0ELb0ELb0EEENS1_36VarlenDynamicPersistentTileSchedulerILi128ELi96ELi256ELi32ELb0ELb0ELb1ELb1ELb0ELb1EEEEEEEEEvNT_6ParamsE,"a",@progbits
	.sectionflags	@""
	.align	4
.nv.constant0._ZN7cutlass13device_kernelIN5flash11enable_sm90INS1_16FlashAttnFwdSm90INS1_25CollectiveMainloopFwdSm90ILi2EN4cute5tupleIJNS5_1CILi1EEES8_S8_EEENS6_IJNS7_ILi128EEENS7_ILi96EEENS7_ILi192EEEEEELi128ENS_6half_tEfNS_4arch4Sm90ELb0ELb1ELb0ELb1ELb0ELb0ELb0ELb1ELb1ELb0ELb0ELb0EEENS1_21CollectiveEpilogueFwdINS6_IJSA_SA_SB_EEES9_SE_SG_Li256ELb1ELb0ELb0ELb0EEENS1_36VarlenDynamicPersistentTileSchedulerILi128ELi96ELi256ELi32ELb0ELb0ELb1ELb1ELb0ELb1EEEEEEEEEvNT_6ParamsE:
	.zero		3456


//--------------------- .nv.constant0._ZN7cutlass13device_kernelIN5flash11enable_sm90INS1_16FlashAttnFwdSm90INS1_25CollectiveMainloopFwdSm90ILi2EN4cute5tupleIJNS5_1CILi1EEES8_S8_EEENS6_IJNS7_ILi128EEENS7_ILi96EEENS7_ILi192EEEEEELi128ENS_6half_tEfNS_4arch4Sm90ELb0ELb1ELb0ELb1ELb0ELb1ELb0ELb1ELb1ELb0ELb0ELb0EEENS1_21CollectiveEpilogueFwdINS6_IJSA_SA_SB_EEES9_SE_SG_Li256ELb1ELb0ELb0ELb0EEENS1_36VarlenDynamicPersistentTileSchedulerILi128ELi96ELi256ELi32ELb0ELb0ELb1ELb1ELb0ELb1EEEEEEEEEvNT_6ParamsE --------------------------
	.section	.nv.constant0._ZN7cutlass13device_kernelIN5flash11enable_sm90INS1_16FlashAttnFwdSm90INS1_25CollectiveMainloopFwdSm90ILi2EN4cute5tupleIJNS5_1CILi1EEES8_S8_EEENS6_IJNS7_ILi128EEENS7_ILi96EEENS7_ILi192EEEEEELi128ENS_6half_tEfNS_4arch4Sm90ELb0ELb1ELb0ELb1ELb0ELb1ELb0ELb1ELb1ELb0ELb0ELb0EEENS1_21CollectiveEpilogueFwdINS6_IJSA_SA_SB_EEES9_SE_SG_Li256ELb1ELb0ELb0ELb0EEENS1_36VarlenDynamicPersistentTileSchedulerILi128ELi96ELi256ELi32ELb0ELb0ELb1ELb1ELb0ELb1EEEEEEEEEvNT_6ParamsE,"a",@progbits
	.sectionflags	@""
	.align	4
.nv.constant0._ZN7cutlass13device_kernelIN5flash11enable_sm90INS1_16FlashAttnFwdSm90INS1_25CollectiveMainloopFwdSm90ILi2EN4cute5tupleIJNS5_1CILi1EEES8_S8_EEENS6_IJNS7_ILi128EEENS7_ILi96EEENS7_ILi192EEEEEELi128ENS_6half_tEfNS_4arch4Sm90ELb0ELb1ELb0ELb1ELb0ELb1ELb0ELb1ELb1ELb0ELb0ELb0EEENS1_21CollectiveEpilogueFwdINS6_IJSA_SA_SB_EEES9_SE_SG_Li256ELb1ELb0ELb0ELb0EEENS1_36VarlenDynamicPersistentTileSchedulerILi128ELi96ELi256ELi32ELb0ELb0ELb1ELb1ELb0ELb1EEEEEEEEEvNT_6ParamsE:
	.zero		3456


//--------------------- .nv.constant0._ZN7cutlass13device_kernelIN5flash11enable_sm90INS1_16FlashAttnFwdSm90INS1_25CollectiveMainloopFwdSm90ILi2EN4cute5tupleIJNS5_1CILi1EEES8_S8_EEENS6_IJNS7_ILi128EEESA_NS7_ILi192EEEEEELi128ENS_6half_tEfNS_4arch4Sm90ELb1ELb0ELb0ELb0ELb0ELb0ELb0ELb1ELb1ELb0ELb0ELb0EEENS1_21CollectiveEpilogueFwdINS6_IJSA_SA_SA_EEES9_SD_SF_Li256ELb0ELb0ELb0ELb0EEENS1_30DynamicPersistentTileSchedulerILi256ELi32ELb0ELb0ELb1EEEEEEEEEvNT_6ParamsE --------------------------
	.section	.nv.constant0._ZN7cutlass13device_kernelIN5flash11enable_sm90INS1_16FlashAttnFwdSm90INS1_25CollectiveMainloopFwdSm90ILi2EN4cute5tupleIJNS5_1CILi1EEES8_S8_EEENS6_IJNS7_ILi128EEESA_NS7_ILi192EEEEEELi128ENS_6half_tEfNS_4arch4Sm90ELb1ELb0ELb0ELb0ELb0ELb0ELb0ELb1ELb1ELb0ELb0ELb0EEENS1_21CollectiveEpilogueFwdINS6_IJSA_SA_SA_EEES9_SD_SF_Li256ELb0ELb0ELb0ELb0EEENS1_30DynamicPersistentTileSchedulerILi256ELi32ELb0ELb0ELb1EEEEEEEEEvNT_6ParamsE,"a",@progbits
	.sectionflags	@""
	.align	4
.nv.constant0._ZN7cutlass13device_kernelIN5flash11enable_sm90INS1_16FlashAttnFwdSm90INS1_25CollectiveMainloopFwdSm90ILi2EN4cute5tupleIJNS5_1CILi1EEES8_S8_EEENS6_IJNS7_ILi128EEESA_NS7_ILi192EEEEEELi128ENS_6half_tEfNS_4arch4Sm90ELb1ELb0ELb0ELb0ELb0ELb0ELb0ELb1ELb1ELb0ELb0ELb0EEENS1_21CollectiveEpilogueFwdINS6_IJSA_SA_SA_EEES9_SD_SF_Li256ELb0ELb0ELb0ELb0EEENS1_30DynamicPersistentTileSchedulerILi256ELi32ELb0ELb0ELb1EEEEEEEEEvNT_6ParamsE:
	.zero		3840


//--------------------- .nv.constant0._ZN7cutlass13device_kernelIN5flash11enable_sm90INS1_16FlashAttnFwdSm90INS1_25CollectiveMainloopFwdSm90ILi2EN4cute5tupleIJNS5_1CILi1EEES8_S8_EEENS6_IJNS7_ILi128EEESA_NS7_ILi192EEEEEELi128ENS_6half_tEfNS_4arch4Sm90ELb1ELb0ELb0ELb1ELb0ELb0ELb0ELb1ELb1ELb0ELb0ELb0EEENS1_21CollectiveEpilogueFwdINS6_IJSA_SA_SA_EEES9_SD_SF_Li256ELb1ELb0ELb0ELb0EEENS1_36VarlenDynamicPersistentTileSchedulerILi128ELi128ELi256ELi32ELb0ELb0ELb1ELb1ELb1ELb1EEEEEEEEEvNT_6ParamsE --------------------------
	.section	.nv.constant0._ZN7cutlass13device_kernelIN5flash11enable_sm90INS1_16FlashAttnFwdSm90INS1_25CollectiveMainloopFwdSm90ILi2EN4cute5tupleIJNS5_1CILi1EEES8_S8_EEENS6_IJNS7_ILi128EEESA_NS7_ILi192EEEEEELi128ENS_6half_tEfNS_4arch4Sm90ELb1ELb0ELb0ELb1ELb0ELb0ELb0ELb1ELb1ELb0ELb0ELb0EEENS1_21CollectiveEpilogueFwdINS6_IJSA_SA_SA_EEES9_SD_SF_Li256ELb1ELb0ELb0ELb0EEENS1_36VarlenDynamicPersistentTileSchedulerILi128ELi128ELi256ELi32ELb0ELb0ELb1ELb1ELb1ELb1EEEEEEEEEvNT_6ParamsE,"a",@progbits
	.sectionflags	@""
	.align	4
.nv.constant0._ZN7cutlass13device_kernelIN5flash11enable_sm90INS1_16FlashAttnFwdSm90INS1_25CollectiveMainloopFwdSm90ILi2EN4cute5tupleIJNS5_1CILi1EEES8_S8_EEENS6_IJNS7_ILi128EEESA_NS7_ILi192EEEEEELi128ENS_6half_tEfNS_4arch4Sm90ELb1ELb0ELb0ELb1ELb0ELb0ELb0ELb1ELb1ELb0ELb0ELb0EEENS1_21CollectiveEpilogueFwdINS6_IJSA_SA_SA_EEES9_SD_SF_Li256ELb1ELb0ELb0ELb0EEENS1_36VarlenDynamicPersistentTileSchedulerILi128ELi128ELi256ELi32ELb0ELb0ELb1ELb1ELb1ELb1EEEEEEEEEvNT_6ParamsE:
	.zero		3456


//--------------------- .nv.constant0._ZN7cutlass13device_kernelIN5flash11enable_sm90INS1_16FlashAttnFwdSm90INS1_25CollectiveMainloopFwdSm90ILi2EN4cute5tupleIJNS5_1CILi1EEES8_S8_EEENS6_IJNS7_ILi128EEESA_NS7_ILi192EEEEEELi128ENS_6half_tEfNS_4arch4Sm90ELb1ELb0ELb0ELb1ELb0ELb1ELb0ELb1ELb1ELb0ELb0ELb0EEENS1_21CollectiveEpilogueFwdINS6_IJSA_SA_SA_EEES9_SD_SF_Li256ELb1ELb0ELb0ELb0EEENS1_36VarlenDynamicPersistentTileSchedulerILi128ELi128ELi256ELi32ELb0ELb0ELb1ELb1ELb1ELb1EEEEEEEEEvNT_6ParamsE --------------------------
	.section	.nv.constant0._ZN7cutlass13device_kernelIN5flash11enable_sm90INS1_16FlashAttnFwdSm90INS1_25CollectiveMainloopFwdSm90ILi2EN4cute5tupleIJNS5_1CILi1EEES8_S8_EEENS6_IJNS7_ILi128EEESA_NS7_ILi192EEEEEELi128ENS_6half_tEfNS_4arch4Sm90ELb1ELb0ELb0ELb1ELb0ELb1ELb0ELb1ELb1ELb0ELb0ELb0EEENS1_21CollectiveEpilogueFwdINS6_IJSA_SA_SA_EEES9_SD_SF_Li256ELb1ELb0ELb0ELb0EEENS1_36VarlenDynamicPersistentTileSchedulerILi128ELi128ELi256ELi32ELb0ELb0ELb1ELb1ELb1ELb1EEEEEEEEEvNT_6ParamsE,"a",@progbits
	.sectionflags	@""
	.align	4
.nv.constant0._ZN7cutlass13device_kernelIN5flash11enable_sm90INS1_16FlashAttnFwdSm90INS1_25CollectiveMainloopFwdSm90ILi2EN4cute5tupleIJNS5_1CILi1EEES8_S8_EEENS6_IJNS7_ILi128EEESA_NS7_ILi192EEEEEELi128ENS_6half_tEfNS_4arch4Sm90ELb1ELb0ELb0ELb1ELb0ELb1ELb0ELb1ELb1ELb0ELb0ELb0EEENS1_21CollectiveEpilogueFwdINS6_IJSA_SA_SA_EEES9_SD_SF_Li256ELb1ELb0ELb0ELb0EEENS1_36VarlenDynamicPersistentTileSchedulerILi128ELi128ELi256ELi32ELb0ELb0ELb1ELb1ELb1ELb1EEEEEEEEEvNT_6ParamsE:
	.zero		3456


//--------------------- .nv.constant0._ZN7cutlass13device_kernelIN5flash11enable_sm90INS1_16FlashAttnFwdSm90INS1_25CollectiveMainloopFwdSm90ILi2EN4cute5tupleIJNS5_1CILi1EEES8_S8_EEENS6_IJNS7_ILi64EEESA_SA_EEELi512ENS_6half_tEfNS_4arch4Sm90ELb0ELb0ELb0ELb0ELb0ELb0ELb0ELb0ELb0ELb0ELb0ELb0EEENS1_21CollectiveEpilogueFwdINS6_IJSA_NS7_ILi512EEESA_EEES9_SC_SE_Li256ELb0ELb0ELb0ELb0EEENS1_29StaticPersistentTileSchedulerILb0EEEEEEEEEvNT_6ParamsE --------------------------
	.section	.nv.constant0._ZN7cutlass13device_kernelIN5flash11enable_sm90INS1_16FlashAttnFwdSm90INS1_25CollectiveMainloopFwdSm90ILi2EN4cute5tupleIJNS5_1CILi1EEES8_S8_EEENS6_IJNS7_ILi64EEESA_SA_EEELi512ENS_6half_tEfNS_4arch4Sm90ELb0ELb0ELb0ELb0ELb0ELb0ELb0ELb0ELb0ELb0ELb0ELb0EEENS1_21CollectiveEpilogueFwdINS6_IJSA_NS7_ILi512EEESA_EEES9_SC_SE_Li256ELb0ELb0ELb0ELb0EEENS1_29StaticPersistentTileSchedulerILb0EEEEEEEEEvNT_6ParamsE,"a",@progbits
	.sectionflags	@""
	.align	4
.nv.constant0._ZN7cutlass13device_kernelIN5flash11enable_sm90INS1_16FlashAttnFwdSm90INS1_25CollectiveMainloopFwdSm90ILi2EN4cute5tupleIJNS5_1CILi1EEES8_S8_EEENS6_IJNS7_ILi64EEESA_SA_EEELi512ENS_6half_tEfNS_4arch4Sm90ELb0ELb0ELb0ELb0ELb0ELb0ELb0ELb0ELb0ELb0ELb0ELb0EEENS1_21CollectiveEpilogueFwdINS6_IJSA_NS7_ILi512EEESA_EEES9_SC_SE_Li256ELb0ELb0ELb0ELb0EEENS1_29StaticPersistentTileSchedulerILb0EEEEEEEEEvNT_6ParamsE:
	.zero		3840


//--------------------- .nv.constant0._ZN7cutlass13device_kernelIN5flash11enable_sm90INS1_16FlashAttnFwdSm90INS1_25CollectiveMainloopFwdSm90ILi2EN4cute5tupleIJNS5_1CILi1EEES8_S8_EEENS6_IJNS7_ILi64EEESA_SA_EEELi512ENS_6half_tEfNS_4arch4Sm90ELb0ELb0ELb0ELb0ELb0ELb0ELb1ELb0ELb0ELb0ELb0ELb0EEENS1_21CollectiveEpilogueFwdINS6_IJSA_NS7_ILi512EEESA_EEES9_SC_SE_Li256ELb0ELb0ELb0ELb0EEENS1_29StaticPersistentTileSchedulerILb0EEEEEEEEEvNT_6ParamsE --------------------------
	.section	.nv.constant0._ZN7cutlass13device_kernelIN5flash11enable_sm90INS1_16FlashAttnFwdSm90INS1_25CollectiveMainloopFwdSm90ILi2EN4cute5tupleIJNS5_1CILi1EEES8_S8_EEENS6_IJNS7_ILi64EEESA_SA_EEELi512ENS_6half_tEfNS_4arch4Sm90ELb0ELb0ELb0ELb0ELb0ELb0ELb1ELb0ELb0ELb0ELb0ELb0EEENS1_21CollectiveEpilogueFwdINS6_IJSA_NS7_ILi512EEESA_EEES9_SC_SE_Li256ELb0ELb0ELb0ELb0EEENS1_29StaticPersistentTileSchedulerILb0EEEEEEEEEvNT_6ParamsE,"a",@progbits
	.sectionflags	@""
	.align	4
.nv.constant0._ZN7cutlass13device_kernelIN5flash11enable_sm90INS1_16FlashAttnFwdSm90INS1_25CollectiveMainloopFwdSm90ILi2EN4cute5tupleIJNS5_1CILi1EEES8_S8_EEENS6_IJNS7_ILi64EEESA_SA_EEELi512ENS_6half_tEfNS_4arch4Sm90ELb0ELb0ELb0ELb0ELb0ELb0ELb1ELb0ELb0ELb0ELb0ELb0EEENS1_21CollectiveEpilogueFwdINS6_IJSA_NS7_ILi512EEESA_EEES9_SC_SE_Li256ELb0ELb0ELb0ELb0EEENS1_29StaticPersistentTileSchedulerILb0EEEEEEEEEvNT_6ParamsE:
	.zero		4096


//--------------------- .nv.constant0._ZN7cutlass13device_kernelIN5flash11enable_sm90INS1_16FlashAttnFwdSm90INS1_25CollectiveMainloopFwdSm90ILi2EN4cute5tupleIJNS5_1CILi1EEES8_S8_EEENS6_IJNS7_ILi64EEESA_SA_EEELi512ENS_6half_tEfNS_4arch4Sm90ELb0ELb0ELb0ELb1ELb0ELb0ELb0ELb0ELb0ELb0ELb0ELb0EEENS1_21CollectiveEpilogueFwdINS6_IJSA_NS7_ILi512EEESA_EEES9_SC_SE_Li256ELb1ELb0ELb0ELb0EEENS1_36VarlenDynamicPersistentTileSchedulerILi64ELi64ELi256ELi32ELb0ELb0ELb1ELb0ELb1ELb1EEEEEEEEEvNT_6ParamsE --------------------------
	.section	.nv.constant0._ZN7cutlass13device_kernelIN5flash11enable_sm90INS1_16FlashAttnFwdSm90INS1_25CollectiveMainloopFwdSm90ILi2EN4cute5tupleIJNS5_1CILi1EEES8_S8_EEENS6_IJNS7_ILi64EEESA_SA_EEELi512ENS_6half_tEfNS_4arch4Sm90ELb0ELb0ELb0ELb1ELb0ELb0ELb0ELb0ELb0ELb0ELb0ELb0EEENS1_21CollectiveEpilogueFwdINS6_IJSA_NS7_ILi512EEESA_EEES9_SC_SE_Li256ELb1ELb0ELb0ELb0EEENS1_36VarlenDynamicPersistentTileSchedulerILi64ELi64ELi256ELi32ELb0ELb0ELb1ELb0ELb1ELb1EEEEEEEEEvNT_6ParamsE,"a",@progbits
	.sectionflags	@""
	.align	4
.nv.constant0._ZN7cutlass13device_kernelIN5flash11enable_sm90INS1_16FlashAttnFwdSm90INS1_25CollectiveMainloopFwdSm90ILi2EN4cute5tupleIJNS5_1CILi1EEES8_S8_EEENS6_IJNS7_ILi64EEESA_SA_EEELi512ENS_6half_tEfNS_4arch4Sm90ELb0ELb0ELb0ELb1ELb0ELb0ELb0ELb0ELb0ELb0ELb0ELb0EEENS1_21CollectiveEpilogueFwdINS6_IJSA_NS7_ILi512EEESA_EEES9_SC_SE_Li256ELb1ELb0ELb0ELb0EEENS1_36VarlenDynamicPersistentTileSchedulerILi64ELi64ELi256ELi32ELb0ELb0ELb1ELb0ELb1ELb1EEEEEEEEEvNT_6ParamsE:
	.zero		3456


//--------------------- .nv.constant0._ZN7cutlass13device_kernelIN5flash11enable_sm90INS1_16FlashAttnFwdSm90INS1_25CollectiveMainloopFwdSm90ILi2EN4cute5tupleIJNS5_1CILi1EEES8_S8_EEENS6_IJNS7_ILi64EEESA_SA_EEELi512ENS_6half_tEfNS_4arch4Sm90ELb0ELb0ELb0ELb1ELb0ELb1ELb0ELb0ELb0ELb0ELb0ELb0EEENS1_21CollectiveEpilogueFwdINS6_IJSA_NS7_ILi512EEESA_EEES9_SC_SE_Li256ELb1ELb0ELb0ELb0EEENS1_36VarlenDynamicPersistentTileSchedulerILi64ELi64ELi256ELi32ELb0ELb0ELb1ELb0ELb1ELb1EEEEEEEEEvNT_6ParamsE --------------------------
	.section	.nv.constant0._ZN7cutlass13device_kernelIN5flash11enable_sm90INS1_16FlashAttnFwdSm90INS1_25CollectiveMainloopFwdSm90ILi2EN4cute5tupleIJNS5_1CILi1EEES8_S8_EEENS6_IJNS7_ILi64EEESA_SA_EEELi512ENS_6half_tEfNS_4arch4Sm90ELb0ELb0ELb0ELb1ELb0ELb1ELb0ELb0ELb0ELb0ELb0ELb0EEENS1_21CollectiveEpilogueFwdINS6_IJSA_NS7_ILi512EEESA_EEES9_SC_SE_Li256ELb1ELb0ELb0ELb0EEENS1_36VarlenDynamicPersistentTileSchedulerILi64ELi64ELi256ELi32ELb0ELb0ELb1ELb0ELb1ELb1EEEEEEEEEvNT_6ParamsE,"a",@progbits
	.sectionflags	@""
	.align	4
.nv.constant0._ZN7cutlass13device_kernelIN5flash11enable_sm90INS1_16FlashAttnFwdSm90INS1_25CollectiveMainloopFwdSm90ILi2EN4cute5tupleIJNS5_1CILi1EEES8_S8_EEENS6_IJNS7_ILi64EEESA_SA_EEELi512ENS_6half_tEfNS_4arch4Sm90ELb0ELb0ELb0ELb1ELb0ELb1ELb0ELb0ELb0ELb0ELb0ELb0EEENS1_21CollectiveEpilogueFwdINS6_IJSA_NS7_ILi512EEESA_EEES9_SC_SE_Li256ELb1ELb0ELb0ELb0EEENS1_36VarlenDynamicPersistentTileSchedulerILi64ELi64ELi256ELi32ELb0ELb0ELb1ELb0ELb1ELb1EEEEEEEEEvNT_6ParamsE:
	.zero		3456


//--------------------- .nv.constant0._ZN7cutlass13device_kernelIN5flash11enable_sm90INS1_16FlashAttnFwdSm90INS1_25CollectiveMainloopFwdSm90ILi2EN4cute5tupleIJNS5_1CILi1EEES8_S8_EEENS6_IJNS7_ILi64EEESA_SA_EEELi512ENS_6half_tEfNS_4arch4Sm90ELb0ELb0ELb0ELb1ELb0ELb0ELb1ELb0ELb0ELb0ELb0ELb0EEENS1_21CollectiveEpilogueFwdINS6_IJSA_NS7_ILi512EEESA_EEES9_SC_SE_Li256ELb1ELb0ELb0ELb0EEENS1_36VarlenDynamicPersistentTileSchedulerILi64ELi64ELi256ELi32ELb0ELb0ELb1ELb0ELb1ELb1EEEEEEEEEvNT_6ParamsE --------------------------
	.section	.nv.constant0._ZN7cutlass13device_kernelIN5flash11enable_sm90INS1_16FlashAttnFwdSm90INS1_25CollectiveMainloopFwdSm90ILi2EN4cute5tupleIJNS5_1CILi1EEES8_S8_EEENS6_IJNS7_ILi64EEESA_SA_EEELi512ENS_6half_tEfNS_4arch4Sm90ELb0ELb0ELb0ELb1ELb0ELb0ELb1ELb0ELb0ELb0ELb0ELb0EEENS1_21CollectiveEpilogueFwdINS6_IJSA_NS7_ILi512EEESA_EEES9_SC_SE_Li256ELb1ELb0ELb0ELb0EEENS1_36VarlenDynamicPersistentTileSchedulerILi64ELi64ELi256ELi32ELb0ELb0ELb1ELb0ELb1ELb1EEEEEEEEEvNT_6ParamsE,"a",@progbits
	.sectionflags	@""
	.align	4
.nv.constant0._ZN7cutlass13device_kernelIN5flash11enable_sm90INS1_16FlashAttnFwdSm90INS1_25CollectiveMainloopFwdSm90ILi2EN4cute5tupleIJNS5_1CILi1EEES8_S8_EEENS6_IJNS7_ILi64EEESA_SA_EEELi512ENS_6half_tEfNS_4arch4Sm90ELb0ELb0ELb0ELb1ELb0ELb0ELb1ELb0ELb0ELb0ELb0ELb0EEENS1_21CollectiveEpilogueFwdINS6_IJSA_NS7_ILi512EEESA_EEES9_SC_SE_Li256ELb1ELb0ELb0ELb0EEENS1_36VarlenDynamicPersistentTileSchedulerILi64ELi64ELi256ELi32ELb0ELb0ELb1ELb0ELb1ELb1EEEEEEEEEvNT_6ParamsE:
	.zero		3712


//--------------------- .nv.constant0._ZN7cutlass13device_kernelIN5flash11enable_sm90INS1_16FlashAttnFwdSm90INS1_25CollectiveMainloopFwdSm90ILi2EN4cute5tupleIJNS5_1CILi1EEES8_S8_EEENS6_IJNS7_ILi64EEESA_SA_EEELi512ENS_6half_tEfNS_4arch4Sm90ELb0ELb0ELb0ELb1ELb0ELb1ELb1ELb0ELb0ELb0ELb0ELb0EEENS1_21CollectiveEpilogueFwdINS6_IJSA_NS7_ILi512EEESA_EEES9_SC_SE_Li256ELb1ELb0ELb0ELb0EEENS1_36VarlenDynamicPersistentTileSchedulerILi64ELi64ELi256ELi32ELb0ELb0ELb1ELb0ELb1ELb1EEEEEEEEEvNT_6ParamsE --------------------------
	.section	.nv.constant0._ZN7cutlass13device_kernelIN5flash11enable_sm90INS1_16FlashAttnFwdSm90INS1_25CollectiveMainloopFwdSm90ILi2EN4cute5tupleIJNS5_1CILi1EEES8_S8_EEENS6_IJNS7_ILi64EEESA_SA_EEELi512ENS_6half_tEfNS_4arch4Sm90ELb0ELb0ELb0ELb1ELb0ELb1ELb1ELb0ELb0ELb0ELb0ELb0EEENS1_21CollectiveEpilogueFwdINS6_IJSA_NS7_ILi512EEESA_EEES9_SC_SE_Li256ELb1ELb0ELb0ELb0EEENS1_36VarlenDynamicPersistentTileSchedulerILi64ELi64ELi256ELi32ELb0ELb0ELb1ELb0ELb1ELb1EEEEEEEEEvNT_6ParamsE,"a",@progbits
	.sectionflags	@""
	.align	4
.nv.constant0._ZN7cutlass13device_kernelIN5flash11enable_sm90INS1_16FlashAttnFwdSm90INS1_25CollectiveMainloopFwdSm90ILi2EN4cute5tupleIJNS5_1CILi1EEES8_S8_EEENS6_IJNS7_ILi64EEESA_SA_EEELi512ENS_6half_tEfNS_4arch4Sm90ELb0ELb0ELb0ELb1ELb0ELb1ELb1ELb0ELb0ELb0ELb0ELb0EEENS1_21CollectiveEpilogueFwdINS6_IJSA_NS7_ILi512EEESA_EEES9_SC_SE_Li256ELb1ELb0ELb0ELb0EEENS1_36VarlenDynamicPersistentTileSchedulerILi64ELi64ELi256ELi32ELb0ELb0ELb1ELb0ELb1ELb1EEEEEEEEEvNT_6ParamsE:
	.zero		3712


//--------------------- .nv.constant0._ZN7cutlass13device_kernelIN5flash11enable_sm90INS1_16FlashAttnFwdSm90INS1_25CollectiveMainloopFwdSm90ILi2EN4cute5tupleIJNS5_1CILi1EEES8_S8_EEENS6_IJNS7_ILi64EEESA_SA_EEELi512ENS_6half_tEfNS_4arch4Sm90ELb0ELb1ELb0ELb0ELb0ELb0ELb0ELb0ELb0ELb0ELb0ELb0EEENS1_21CollectiveEpilogueFwdINS6_IJSA_NS7_ILi512EEESA_EEES9_SC_SE_Li256ELb0ELb0ELb0ELb0EEENS1_30DynamicPersistentTileSchedulerILi256ELi32ELb0ELb0ELb1EEEEEEEEEvNT_6ParamsE --------------------------
	.section	.nv.constant0._ZN7cutlass13device_kernelIN5flash11enable_sm90INS1_16FlashAttnFwdSm90INS1_25CollectiveMainloopFwdSm90ILi2EN4cute5tupleIJNS5_1CILi1EEES8_S8_EEENS6_IJNS7_ILi64EEESA_SA_EEELi512ENS_6half_tEfNS_4arch4Sm90ELb0ELb1ELb0ELb0ELb0ELb0ELb0ELb0ELb0ELb0ELb0ELb0EEENS1_21CollectiveEpilogueFwdINS6_IJSA_NS7_ILi512EEESA_EEES9_SC_SE_Li256ELb0ELb0ELb0ELb0EEENS1_30DynamicPersistentTileSchedulerILi256ELi32ELb0ELb0ELb1EEEEEEEEEvNT_6ParamsE,"a",@progbits
	.sectionflags	@""
	.align	4
.nv.constant0._ZN7cutlass13device_kernelIN5flash11enable_sm90INS1_16FlashAttnFwdSm90INS1_25CollectiveMainloopFwdSm90ILi2EN4cute5tupleIJNS5_1CILi1EEES8_S8_EEENS6_IJNS7_ILi64EEESA_SA_EEELi512ENS_6half_tEfNS_4arch4Sm90ELb0ELb1ELb0ELb0ELb0ELb0ELb0ELb0ELb0ELb0ELb0ELb0EEENS1_21CollectiveEpilogueFwdINS6_IJSA_NS7_ILi512EEESA_EEES9_SC_SE_Li256ELb0ELb0ELb0ELb0EEENS1_30DynamicPersistentTileSchedulerILi256ELi32ELb0ELb0ELb1EEEEEEEEEvNT_6ParamsE:
	.zero		3840


//--------------------- .nv.constant0._ZN7cutlass13device_kernelIN5flash11enable_sm90INS1_16FlashAttnFwdSm90INS1_25CollectiveMainloopFwdSm90ILi2EN4cute5tupleIJNS5_1CILi1EEES8_S8_EEENS6_IJNS7_ILi64EEESA_SA_EEELi512ENS_6half_tEfNS_4arch4Sm90ELb0ELb1ELb0ELb0ELb0ELb0ELb1ELb0ELb0ELb0ELb0ELb0EEENS1_21CollectiveEpilogueFwdINS6_IJSA_NS7_ILi512EEESA_EEES9_SC_SE_Li256ELb0ELb0ELb0ELb0EEENS1_30DynamicPersistentTileSchedulerILi256ELi32ELb0ELb0ELb1EEEEEEEEEvNT_6ParamsE --------------------------
	.section	.nv.constant0._ZN7cutlass13device_kernelIN5flash11enable_sm90INS1_16FlashAttnFwdSm90INS1_25CollectiveMainloopFwdSm90ILi2EN4cute5tupleIJNS5_1CILi1EEES8_S8_EEENS6_IJNS7_ILi64EEESA_SA_EEELi512ENS_6half_tEfNS_4arch4Sm90ELb0ELb1ELb0ELb0ELb0ELb0ELb1ELb0ELb0ELb0ELb0ELb0EEENS1_21CollectiveEpilogueFwdINS6_IJSA_NS7_ILi512EEESA_EEES9_SC_SE_Li256ELb0ELb0ELb0ELb0EEENS1_30DynamicPersistentTileSchedulerILi256ELi32ELb0ELb0ELb1EEEEEEEEEvNT_6ParamsE,"a",@progbits
	.sectionflags	@""
	.align	4
.nv.constant0._ZN7cutlass13device_kernelIN5flash11enable_sm90INS1_16FlashAttnFwdSm90INS1_25CollectiveMainloopFwdSm90ILi2EN4cute5tupleIJNS5_1CILi1EEES8_S8_EEENS6_IJNS7_ILi64EEESA_SA_EEELi512ENS_6half_tEfNS_4arch4Sm90ELb0ELb1ELb0ELb0ELb0ELb0ELb1ELb0ELb0ELb0ELb0ELb0EEENS1_21CollectiveEpilogueFwdINS6_IJSA_NS7_ILi512EEESA_EEES9_SC_SE_Li256ELb0ELb0ELb0ELb0EEENS1_30DynamicPersistentTileSchedulerILi256ELi32ELb0ELb0ELb1EEEEEEEEEvNT_6ParamsE:
	.zero		4096


//--------------------- .nv.constant0._ZN7cutlass13device_kernelIN5flash11enable_sm90INS1_16FlashAttnFwdSm90INS1_25CollectiveMainloopFwdSm90ILi2EN4cute5tupleIJNS5_1CILi1EEES8_S8_EEENS6_IJNS7_ILi64EEESA_SA_EEELi512ENS_6half_tEfNS_4arch4Sm90ELb0ELb1ELb0ELb1ELb0ELb0ELb0ELb0ELb0ELb0ELb0ELb0EEENS1_21CollectiveEpilogueFwdINS6_IJSA_NS7_ILi512EEESA_EEES9_SC_SE_Li256ELb1ELb0ELb0ELb0EEENS1_36VarlenDynamicPersistentTileSchedulerILi64ELi64ELi256ELi32ELb0ELb0ELb1ELb1ELb0ELb1EEEEEEEEEvNT_6ParamsE --------------------------
	.section	.nv.constant0._ZN7cutlass13device_kernelIN5flash11enable_sm90INS1_16FlashAttnFwdSm90INS1_25CollectiveMainloopFwdSm90ILi2EN4cute5tupleIJNS5_1CILi1EEES8_S8_EEENS6_IJNS7_ILi64EEESA_SA_EEELi512ENS_6half_tEfNS_4arch4Sm90ELb0ELb1ELb0ELb1ELb0ELb0ELb0ELb0ELb0ELb0ELb0ELb0EEENS1_21CollectiveEpilogueFwdINS6_IJSA_NS7_ILi512EEESA_EEES9_SC_SE_Li256ELb1ELb0ELb0ELb0EEENS1_36VarlenDynamicPersistentTileSchedulerILi64ELi64ELi256ELi32ELb0ELb0ELb1ELb1ELb0ELb1EEEEEEEEEvNT_6ParamsE,"a",@progbits
	.sectionflags	@""
	.align	4
.nv.constant0._ZN7cutlass13device_kernelIN5flash11enable_sm90INS1_16FlashAttnFwdSm90INS1_25CollectiveMainloopFwdSm90ILi2EN4cute5tupleIJNS5_1CILi1EEES8_S8_EEENS6_IJNS7_ILi64EEESA_SA_EEELi512ENS_6half_tEfNS_4arch4Sm90ELb0ELb1ELb0ELb1ELb0ELb0ELb0ELb0ELb0ELb0ELb0ELb0EEENS1_21CollectiveEpilogueFwdINS6_IJSA_NS7_ILi512EEESA_EEES9_SC_SE_Li256ELb1ELb0ELb0ELb0EEENS1_36VarlenDynamicPersistentTileSchedulerILi64ELi64ELi256ELi32ELb0ELb0ELb1ELb1ELb0ELb1EEEEEEEEEvNT_6ParamsE:
	.zero		3456


//--------------------- .nv.constant0._ZN7cutlass13device_kernelIN5flash11enable_sm90INS1_16FlashAttnFwdSm90INS1_25CollectiveMainloopFwdSm90ILi2EN4cute5tupleIJNS5_1CILi1EEES8_S8_EEENS6_IJNS7_ILi64EEESA_SA_EEELi512ENS_6half_tEfNS_4arch4Sm90ELb0ELb1ELb0ELb1ELb0ELb1ELb0ELb0ELb0ELb0ELb0ELb0EEENS1_21CollectiveEpilogueFwdINS6_IJSA_NS7_ILi512EEESA_EEES9_SC_SE_Li256ELb1ELb0ELb0ELb0EEENS1_36VarlenDynamicPersistentTileSchedulerILi64ELi64ELi256ELi32ELb0ELb0ELb1ELb1ELb0ELb1EEEEEEEEEvNT_6ParamsE --------------------------
	.section	.nv.constant0._ZN7cutlass13device_kernelIN5flash11enable_sm90INS1_16FlashAttnFwdSm90INS1_25CollectiveMainloopFwdSm90ILi2EN4cute5tupleIJNS5_1CILi1EEES8_S8_EEENS6_IJNS7_ILi64EEESA_SA_EEELi512ENS_6half_tEfNS_4arch4Sm90ELb0ELb1ELb0ELb1ELb0ELb1ELb0ELb0ELb0ELb0ELb0ELb0EEENS1_21CollectiveEpilogueFwdINS6_IJSA_NS7_ILi512EEESA_EEES9_SC_SE_Li256ELb1ELb0ELb0ELb0EEENS1_36VarlenDynamicPersistentTileSchedulerILi64ELi64ELi256ELi32ELb0ELb0ELb1ELb1ELb0ELb1EEEEEEEEEvNT_6ParamsE,"a",@progbits
	.sectionflags	@""
	.align	4
.nv.constant0._ZN7cutlass13device_kernelIN5flash11enable_sm90INS1_16FlashAttnFwdSm90INS1_25CollectiveMainloopFwdSm90ILi2EN4cute5tupleIJNS5_1CILi1EEES8_S8_EEENS6_IJNS7_ILi64EEESA_SA_EEELi512ENS_6half_tEfNS_4arch4Sm90ELb0ELb1ELb0ELb1ELb0ELb1ELb0ELb0ELb0ELb0ELb0ELb0EEENS1_21CollectiveEpilogueFwdINS6_IJSA_NS7_ILi512EEESA_EEES9_SC_SE_Li256ELb1ELb0ELb0ELb0EEENS1_36VarlenDynamicPersistentTileSchedulerILi64ELi64ELi256ELi32ELb0ELb0ELb1ELb1ELb0ELb1EEEEEEEEEvNT_6ParamsE:
	.zero		3456


//--------------------- .nv.constant0._ZN7cutlass13device_kernelIN5flash11enable_sm90INS1_16FlashAttnFwdSm90INS1_25CollectiveMainloopFwdSm90ILi2EN4cute5tupleIJNS5_1CILi1EEES8_S8_EEENS6_IJNS7_ILi64EEESA_SA_EEELi512ENS_6half_tEfNS_4arch4Sm90ELb0ELb1ELb0ELb1ELb0ELb0ELb1ELb0ELb0ELb0ELb0ELb0EEENS1_21CollectiveEpilogueFwdINS6_IJSA_NS7_ILi512EEESA_EEES9_SC_SE_Li256ELb1ELb0ELb0ELb0EEENS1_36VarlenDynamicPersistentTileSchedulerILi64ELi64ELi256ELi32ELb0ELb0ELb1ELb1ELb0ELb1EEEEEEEEEvNT_6ParamsE --------------------------
	.section	.nv.constant0._ZN7cutlass13device_kernelIN5flash11enable_sm90INS1_16FlashAttnFwdSm90INS1_25CollectiveMainloopFwdSm90ILi2EN4cute5tupleIJNS5_1CILi1EEES8_S8_EEENS6_IJNS7_ILi64EEESA_SA_EEELi512ENS_6half_tEfNS_4arch4Sm90ELb0ELb1ELb0ELb1ELb0ELb0ELb1ELb0ELb0ELb0ELb0ELb0EEENS1_21CollectiveEpilogueFwdINS6_IJSA_NS7_ILi512EEESA_EEES9_SC_SE_Li256ELb1ELb0ELb0ELb0EEENS1_36VarlenDynamicPersistentTileSchedulerILi64ELi64ELi256ELi32ELb0ELb0ELb1ELb1ELb0ELb1EEEEEEEEEvNT_6ParamsE,"a",@progbits
	.sectionflags	@""
	.align	4
.nv.constant0._ZN7cutlass13device_kernelIN5flash11enable_sm90INS1_16FlashAttnFwdSm90INS1_25CollectiveMainloopFwdSm90ILi2EN4cute5tupleIJNS5_1CILi1EEES8_S8_EEENS6_IJNS7_ILi64EEESA_SA_EEELi512ENS_6half_tEfNS_4arch4Sm90ELb0ELb1ELb0ELb1ELb0ELb0ELb1ELb0ELb0ELb0ELb0ELb0EEENS1_21CollectiveEpilogueFwdINS6_IJSA_NS7_ILi512EEESA_EEES9_SC_SE_Li256ELb1ELb0ELb0ELb0EEENS1_36VarlenDynamicPersistentTileSchedulerILi64ELi64ELi256ELi32ELb0ELb0ELb1ELb1ELb0ELb1EEEEEEEEEvNT_6ParamsE:
	.zero		3712


//--------------------- .nv.constant0._ZN7cutlass13device_kernelIN5flash11enable_sm90INS1_16FlashAttnFwdSm90INS1_25CollectiveMainloopFwdSm90ILi2EN4cute5tupleIJNS5_1CILi1EEES8_S8_EEENS6_IJNS7_ILi64EEESA_SA_EEELi512ENS_6half_tEfNS_4arch4Sm90ELb0ELb1ELb0ELb1ELb0ELb1ELb1ELb0ELb0ELb0ELb0ELb0EEENS1_21CollectiveEpilogueFwdINS6_IJSA_NS7_ILi512EEESA_EEES9_SC_SE_Li256ELb1ELb0ELb0ELb0EEENS1_36VarlenDynamicPersistentTileSchedulerILi64ELi64ELi256ELi32ELb0ELb0ELb1ELb1ELb0ELb1EEEEEEEEEvNT_6ParamsE --------------------------
	.section	.nv.constant0._ZN7cutlass13device_kernelIN5flash11enable_sm90INS1_16FlashAttnFwdSm90INS1_25CollectiveMainloopFwdSm90ILi2EN4cute5tupleIJNS5_1CILi1EEES8_S8_EEENS6_IJNS7_ILi64EEESA_SA_EEELi512ENS_6half_tEfNS_4arch4Sm90ELb0ELb1ELb0ELb1ELb0ELb1ELb1ELb0ELb0ELb0ELb0ELb0EEENS1_21CollectiveEpilogueFwdINS6_IJSA_NS7_ILi512EEESA_EEES9_SC_SE_Li256ELb1ELb0ELb0ELb0EEENS1_36VarlenDynamicPersistentTileSchedulerILi64ELi64ELi256ELi32ELb0ELb0ELb1ELb1ELb0ELb1EEEEEEEEEvNT_6ParamsE,"a",@progbits
	.sectionflags	@""
	.align	4
.nv.constant0._ZN7cutlass13device_kernelIN5flash11enable_sm90INS1_16FlashAttnFwdSm90INS1_25CollectiveMainloopFwdSm90ILi2EN4cute5tupleIJNS5_1CILi1EEES8_S8_EEENS6_IJNS7_ILi64EEESA_SA_EEELi512ENS_6half_tEfNS_4arch4Sm90ELb0ELb1ELb0ELb1ELb0ELb1ELb1ELb0ELb0ELb0ELb0ELb0EEENS1_21CollectiveEpilogueFwdINS6_IJSA_NS7_ILi512EEESA_EEES9_SC_SE_Li256ELb1ELb0ELb0ELb0EEENS1_36VarlenDynamicPersistentTileSchedulerILi64ELi64ELi256ELi32ELb0ELb0ELb1ELb1ELb0ELb1EEEEEEEEEvNT_6ParamsE:
	.zero		3712


//--------------------- .nv.constant0._ZN7cutlass13device_kernelIN5flash11enable_sm90INS1_16FlashAttnFwdSm90INS1_25CollectiveMainloopFwdSm90ILi2EN4cute5tupleIJNS5_1CILi1EEES8_S8_EEENS6_IJNS7_ILi64EEESA_SA_EEELi512ENS_6half_tEfNS_4arch4Sm90ELb1ELb0ELb0ELb0ELb0ELb0ELb0ELb0ELb0ELb0ELb0ELb0EEENS1_21CollectiveEpilogueFwdINS6_IJSA_NS7_ILi512EEESA_EEES9_SC_SE_Li256ELb0ELb0ELb0ELb0EEENS1_30DynamicPersistentTileSchedulerILi256ELi32ELb0ELb0ELb1EEEEEEEEEvNT_6ParamsE --------------------------
	.section	.nv.constant0._ZN7cutlass13device_kernelIN5flash11enable_sm90INS1_16FlashAttnFwdSm90INS1_25CollectiveMainloopFwdSm90ILi2EN4cute5tupleIJNS5_1CILi1EEES8_S8_EEENS6_IJNS7_ILi64EEESA_SA_EEELi512ENS_6half_tEfNS_4arch4Sm90ELb1ELb0ELb0ELb0ELb0ELb0ELb0ELb0ELb0ELb0ELb0ELb0EEENS1_21CollectiveEpilogueFwdINS6_IJSA_NS7_ILi512EEESA_EEES9_SC_SE_Li256ELb0ELb0ELb0ELb0EEENS1_30DynamicPersistentTileSchedulerILi256ELi32ELb0ELb0ELb1EEEEEEEEEvNT_6ParamsE,"a",@progbits
	.sectionflags	@""
	.align	4
.nv.constant0._ZN7cutlass13device_kernelIN5flash11enable_sm90INS1_16FlashAttnFwdSm90INS1_25CollectiveMainloopFwdSm90ILi2EN4cute5tupleIJNS5_1CILi1EEES8_S8_EEENS6_IJNS7_ILi64EEESA_SA_EEELi512ENS_6half_tEfNS_4arch4Sm90ELb1ELb0ELb0ELb0ELb0ELb0ELb0ELb0ELb0ELb0ELb0ELb0EEENS1_21CollectiveEpilogueFwdINS6_IJSA_NS7_ILi512EEESA_EEES9_SC_SE_Li256ELb0ELb0ELb0ELb0EEENS1_30DynamicPersistentTileSchedulerILi256ELi32ELb0ELb0ELb1EEEEEEEEEvNT_6ParamsE:
	.zero		3840


//--------------------- .nv.constant0._ZN7cutlass13device_kernelIN5flash11enable_sm90INS1_16FlashAttnFwdSm90INS1_25CollectiveMainloopFwdSm90ILi2EN4cute5tupleIJNS5_1CILi1EEES8_S8_EEENS6_IJNS7_ILi64EEESA_SA_EEELi512ENS_6half_tEfNS_4arch4Sm90ELb1ELb0ELb0ELb0ELb0ELb0ELb1ELb0ELb0ELb0ELb0ELb0EEENS1_21CollectiveEpilogueFwdINS6_IJSA_NS7_ILi512EEESA_EEES9_SC_SE_Li256ELb0ELb0ELb0ELb0EEENS1_30DynamicPersistentTileSchedulerILi256ELi32ELb0ELb0ELb1EEEEEEEEEvNT_6ParamsE --------------------------
	.section	.nv.constant0._ZN7cutlass13device_kernelIN5flash11enable_sm90INS1_16FlashAttnFwdSm90INS1_25CollectiveMainloopFwdSm90ILi2EN4cute5tupleIJNS5_1CILi1EEES8_S8_EEENS6_IJNS7_ILi64EEESA_SA_EEELi512ENS_6half_tEfNS_4arch4Sm90ELb1ELb0ELb0ELb0ELb0ELb0ELb1ELb0ELb0ELb0ELb0ELb0EEENS1_21CollectiveEpilogueFwdINS6_IJSA_NS7_ILi512EEESA_EEES9_SC_SE_Li256ELb0ELb0ELb0ELb0EEENS1_30DynamicPersistentTileSchedulerILi256ELi32ELb0ELb0ELb1EEEEEEEEEvNT_6ParamsE,"a",@progbits
	.sectionflags	@""
	.align	4
.nv.constant0._ZN7cutlass13device_kernelIN5flash11enable_sm90INS1_16FlashAttnFwdSm90INS1_25CollectiveMainloopFwdSm90ILi2EN4cute5tupleIJNS5_1CILi1EEES8_S8_EEENS6_IJNS7_ILi64EEESA_SA_EEELi512ENS_6half_tEfNS_4arch4Sm90ELb1ELb0ELb0ELb0ELb0ELb0ELb1ELb0ELb0ELb0ELb0ELb0EEENS1_21CollectiveEpilogueFwdINS6_IJSA_NS7_ILi512EEESA_EEES9_SC_SE_Li256ELb0ELb0ELb0ELb0EEENS1_30DynamicPersistentTileSchedulerILi256ELi32ELb0ELb0ELb1EEEEEEEEEvNT_6ParamsE:
	.zero		4096


//--------------------- .nv.constant0._ZN7cutlass13device_kernelIN5flash11enable_sm90INS1_16FlashAttnFwdSm90INS1_25CollectiveMainloopFwdSm90ILi2EN4cute5tupleIJNS5_1CILi1EEES8_S8_EEENS6_IJNS7_ILi64EEESA_SA_EEELi512ENS_6half_tEfNS_4arch4Sm90ELb1ELb0ELb0ELb1ELb0ELb0ELb0ELb0ELb0ELb0ELb0ELb0EEENS1_21CollectiveEpilogueFwdINS6_IJSA_NS7_ILi512EEESA_EEES9_SC_SE_Li256ELb1ELb0ELb0ELb0EEENS1_36VarlenDynamicPersistentTileSchedulerILi64ELi64ELi256ELi32ELb0ELb0ELb1ELb1ELb1ELb1EEEEEEEEEvNT_6ParamsE --------------------------
	.section	.nv.constant0._ZN7cutlass13device_kernelIN5flash11enable_sm90INS1_16FlashAttnFwdSm90INS1_25CollectiveMainloopFwdSm90ILi2EN4cute5tupleIJNS5_1CILi1EEES8_S8_EEENS6_IJNS7_ILi64EEESA_SA_EEELi512ENS_6half_tEfNS_4arch4Sm90ELb1ELb0ELb0ELb1ELb0ELb0ELb0ELb0ELb0ELb0ELb0ELb0EEENS1_21CollectiveEpilogueFwdINS6_IJSA_NS7_ILi512EEESA_EEES9_SC_SE_Li256ELb1ELb0ELb0ELb0EEENS1_36VarlenDynamicPersistentTileSchedulerILi64ELi64ELi256ELi32ELb0ELb0ELb1ELb1ELb1ELb1EEEEEEEEEvNT_6ParamsE,"a",@progbits
	.sectionflags	@""
	.align	4
.nv.constant0._ZN7cutlass13device_kernelIN5flash11enable_sm90INS1_16FlashAttnFwdSm90INS1_25CollectiveMainloopFwdSm90ILi2EN4cute5tupleIJNS5_1CILi1EEES8_S8_EEENS6_IJNS7_ILi64EEESA_SA_EEELi512ENS_6half_tEfNS_4arch4Sm90ELb1ELb0ELb0ELb1ELb0ELb0ELb0ELb0ELb0ELb0ELb0ELb0EEENS1_21CollectiveEpilogueFwdINS6_IJSA_NS7_ILi512EEESA_EEES9_SC_SE_Li256ELb1ELb0ELb0ELb0EEENS1_36VarlenDynamicPersistentTileSchedulerILi64ELi64ELi256ELi32ELb0ELb0ELb1ELb1ELb1ELb1EEEEEEEEEvNT_6ParamsE:
	.zero		3456


//--------------------- .nv.constant0._ZN7cutlass13device_kernelIN5flash11enable_sm90INS1_16FlashAttnFwdSm90INS1_25CollectiveMainloopFwdSm90ILi2EN4cute5tupleIJNS5_1CILi1EEES8_S8_EEENS6_IJNS7_ILi64EEESA_SA_EEELi512ENS_6half_tEfNS_4arch4Sm90ELb1ELb0ELb0ELb1ELb0ELb1ELb0ELb0ELb0ELb0ELb0ELb0EEENS1_21CollectiveEpilogueFwdINS6_IJSA_NS7_ILi512EEESA_EEES9_SC_SE_Li256ELb1ELb0ELb0ELb0EEENS1_36VarlenDynamicPersistentTileSchedulerILi64ELi64ELi256ELi32ELb0ELb0ELb1ELb1ELb1ELb1EEEEEEEEEvNT_6ParamsE --------------------------
	.section	.nv.constant0._ZN7cutlass13device_kernelIN5flash11enable_sm90INS1_16FlashAttnFwdSm90INS1_25CollectiveMainloopFwdSm90ILi2EN4cute5tupleIJNS5_1CILi1EEES8_S8_EEENS6_IJNS7_ILi64EEESA_SA_EEELi512ENS_6half_tEfNS_4arch4Sm90ELb1ELb0ELb0ELb1ELb0ELb1ELb0ELb0ELb0ELb0ELb0ELb0EEENS1_21CollectiveEpilogueFwdINS6_IJSA_NS7_ILi512EEESA_EEES9_SC_SE_Li256ELb1ELb0ELb0ELb0EEENS1_36VarlenDynamicPersistentTileSchedulerILi64ELi64ELi256ELi32ELb0ELb0ELb1ELb1ELb1ELb1EEEEEEEEEvNT_6ParamsE,"a",@progbits
	.sectionflags	@""
	.align	4
.nv.constant0._ZN7cutlass13device_kernelIN5flash11enable_sm90INS1_16FlashAttnFwdSm90INS1_25CollectiveMainloopFwdSm90ILi2EN4cute5tupleIJNS5_1CILi1EEES8_S8_EEENS6_IJNS7_ILi64EEESA_SA_EEELi512ENS_6half_tEfNS_4arch4Sm90ELb1ELb0ELb0ELb1ELb0ELb1ELb0ELb0ELb0ELb0ELb0ELb0EEENS1_21CollectiveEpilogueFwdINS6_IJSA_NS7_ILi512EEESA_EEES9_SC_SE_Li256ELb1ELb0ELb0ELb0EEENS1_36VarlenDynamicPersistentTileSchedulerILi64ELi64ELi256ELi32ELb0ELb0ELb1ELb1ELb1ELb1EEEEEEEEEvNT_6ParamsE:
	.zero		3456


//--------------------- .nv.constant0._ZN7cutlass13device_kernelIN5flash11enable_sm90INS1_16FlashAttnFwdSm90INS1_25CollectiveMainloopFwdSm90ILi2EN4cute5tupleIJNS5_1CILi1EEES8_S8_EEENS6_IJNS7_ILi64EEESA_SA_EEELi512ENS_6half_tEfNS_4arch4Sm90ELb1ELb0ELb0ELb1ELb0ELb0ELb1ELb0ELb0ELb0ELb0ELb0EEENS1_21CollectiveEpilogueFwdINS6_IJSA_NS7_ILi512EEESA_EEES9_SC_SE_Li256ELb1ELb0ELb0ELb0EEENS1_36VarlenDynamicPersistentTileSchedulerILi64ELi64ELi256ELi32ELb0ELb0ELb1ELb1ELb1ELb1EEEEEEEEEvNT_6ParamsE --------------------------
	.section	.nv.constant0._ZN7cutlass13device_kernelIN5flash11enable_sm90INS1_16FlashAttnFwdSm90INS1_25CollectiveMainloopFwdSm90ILi2EN4cute5tupleIJNS5_1CILi1EEES8_S8_EEENS6_IJNS7_ILi64EEESA_SA_EEELi512ENS_6half_tEfNS_4arch4Sm90ELb1ELb0ELb0ELb1ELb0ELb0ELb1ELb0ELb0ELb0ELb0ELb0EEENS1_21CollectiveEpilogueFwdINS6_IJSA_NS7_ILi512EEESA_EEES9_SC_SE_Li256ELb1ELb0ELb0ELb0EEENS1_36VarlenDynamicPersistentTileSchedulerILi64ELi64ELi256ELi32ELb0ELb0ELb1ELb1ELb1ELb1EEEEEEEEEvNT_6ParamsE,"a",@progbits
	.sectionflags	@""
	.align	4
.nv.constant0._ZN7cutlass13device_kernelIN5flash11enable_sm90INS1_16FlashAttnFwdSm90INS1_25CollectiveMainloopFwdSm90ILi2EN4cute5tupleIJNS5_1CILi1EEES8_S8_EEENS6_IJNS7_ILi64EEESA_SA_EEELi512ENS_6half_tEfNS_4arch4Sm90ELb1ELb0ELb0ELb1ELb0ELb0ELb1ELb0ELb0ELb0ELb0ELb0EEENS1_21CollectiveEpilogueFwdINS6_IJSA_NS7_ILi512EEESA_EEES9_SC_SE_Li256ELb1ELb0ELb0ELb0EEENS1_36VarlenDynamicPersistentTileSchedulerILi64ELi64ELi256ELi32ELb0ELb0ELb1ELb1ELb1ELb1EEEEEEEEEvNT_6ParamsE:
	.zero		3712


//--------------------- .nv.constant0._ZN7cutlass13device_kernelIN5flash11enable_sm90INS1_16FlashAttnFwdSm90INS1_25CollectiveMainloopFwdSm90ILi2EN4cute5tupleIJNS5_1CILi1EEES8_S8_EEENS6_IJNS7_ILi64EEESA_SA_EEELi512ENS_6half_tEfNS_4arch4Sm90ELb1ELb0ELb0ELb1ELb0ELb1ELb1ELb0ELb0ELb0ELb0ELb0EEENS1_21CollectiveEpilogueFwdINS6_IJSA_NS7_ILi512EEESA_EEES9_SC_SE_Li256ELb1ELb0ELb0ELb0EEENS1_36VarlenDynamicPersistentTileSchedulerILi64ELi64ELi256ELi32ELb0ELb0ELb1ELb1ELb1ELb1EEEEEEEEEvNT_6ParamsE --------------------------
	.section	.nv.constant0._ZN7cutlass13device_kernelIN5flash11enable_sm90INS1_16FlashAttnFwdSm90INS1_25CollectiveMainloopFwdSm90ILi2EN4cute5tupleIJNS5_1CILi1EEES8_S8_EEENS6_IJNS7_ILi64EEESA_SA_EEELi512ENS_6half_tEfNS_4arch4Sm90ELb1ELb0ELb0ELb1ELb0ELb1ELb1ELb0ELb0ELb0ELb0ELb0EEENS1_21CollectiveEpilogueFwdINS6_IJSA_NS7_ILi512EEESA_EEES9_SC_SE_Li256ELb1ELb0ELb0ELb0EEENS1_36VarlenDynamicPersistentTileSchedulerILi64ELi64ELi256ELi32ELb0ELb0ELb1ELb1ELb1ELb1EEEEEEEEEvNT_6ParamsE,"a",@progbits
	.sectionflags	@""
	.align	4
.nv.constant0._ZN7cutlass13device_kernelIN5flash11enable_sm90INS1_16FlashAttnFwdSm90INS1_25CollectiveMainloopFwdSm90ILi2EN4cute5tupleIJNS5_1CILi1EEES8_S8_EEENS6_IJNS7_ILi64EEESA_SA_EEELi512ENS_6half_tEfNS_4arch4Sm90ELb1ELb0ELb0ELb1ELb0ELb1ELb1ELb0ELb0ELb0ELb0ELb0EEENS1_21CollectiveEpilogueFwdINS6_IJSA_NS7_ILi512EEESA_EEES9_SC_SE_Li256ELb1ELb0ELb0ELb0EEENS1_36VarlenDynamicPersistentTileSchedulerILi64ELi64ELi256ELi32ELb0ELb0ELb1ELb1ELb1ELb1EEEEEEEEEvNT_6ParamsE:
	.zero		3712


//--------------------- .nv.constant0._ZN7cutlass13device_kernelIN5flash11enable_sm90INS1_16FlashAttnFwdSm90INS1_25CollectiveMainloopFwdSm90ILi2EN4cute5tupleIJNS5_1CILi1EEES8_S8_EEENS6_IJNS7_ILi128EEENS7_ILi96EEENS7_ILi64EEEEEELi256ENS_6half_tEfNS_4arch4Sm90ELb0ELb0ELb0ELb0ELb0ELb0ELb0ELb1ELb0ELb0ELb0ELb0EEENS1_21CollectiveEpilogueFwdINS6_IJSA_NS7_ILi256EEESB_EEES9_SE_SG_Li256ELb0ELb0ELb0ELb0EEENS1_29StaticPersistentTileSchedulerILb0EEEEEEEEEvNT_6ParamsE --------------------------
	.section	.nv.constant0._ZN7cutlass13device_kernelIN5flash11enable_sm90INS1_16FlashAttnFwdSm90INS1_25CollectiveMainloopFwdSm90ILi2EN4cute5tupleIJNS5_1CILi1EEES8_S8_EEENS6_IJNS7_ILi128EEENS7_ILi96EEENS7_ILi64EEEEEELi256ENS_6half_tEfNS_4arch4Sm90ELb0ELb0ELb0ELb0ELb0ELb0ELb0ELb1ELb0ELb0ELb0ELb0EEENS1_21CollectiveEpilogueFwdINS6_IJSA_NS7_ILi256EEESB_EEES9_SE_SG_Li256ELb0ELb0ELb0ELb0EEENS1_29StaticPersistentTileSchedulerILb0EEEEEEEEEvNT_6ParamsE,"a",@progbits
	.sectionflags	@""
	.align	4
.nv.constant0._ZN7cutlass13device_kernelIN5flash11enable_sm90INS1_16FlashAttnFwdSm90INS1_25CollectiveMainloopFwdSm90ILi2EN4cute5tupleIJNS5_1CILi1EEES8_S8_EEENS6_IJNS7_ILi128EEENS7_ILi96EEENS7_ILi64EEEEEELi256ENS_6half_tEfNS_4arch4Sm90ELb0ELb0ELb0ELb0ELb0ELb0ELb0ELb1ELb0ELb0ELb0ELb0EEENS1_21CollectiveEpilogueFwdINS6_IJSA_NS7_ILi256EEESB_EEES9_SE_SG_Li256ELb0ELb0ELb0ELb0EEENS1_29StaticPersistentTileSchedulerILb0EEEEEEEEEvNT_6ParamsE:
	.zero		3840


//--------------------- .nv.constant0._ZN7cutlass13device_kernelIN5flash11enable_sm90INS1_16FlashAttnFwdSm90INS1_25CollectiveMainloopFwdSm90ILi2EN4cute5tupleIJNS5_1CILi1EEES8_S8_EEENS6_IJNS7_ILi128EEENS7_ILi96EEENS7_ILi64EEEEEELi256ENS_6half_tEfNS_4arch4Sm90ELb0ELb0ELb0ELb0ELb0ELb0ELb1ELb1ELb0ELb0ELb0ELb0EEENS1_21CollectiveEpilogueFwdINS6_IJSA_NS7_ILi256EEESB_EEES9_SE_SG_Li256ELb0ELb0ELb0ELb0EEENS1_29StaticPersistentTileSchedulerILb0EEEEEEEEEvNT_6ParamsE --------------------------
	.section	.nv.constant0._ZN7cutlass13device_kernelIN5flash11enable_sm90INS1_16FlashAttnFwdSm90INS1_25CollectiveMainloopFwdSm90ILi2EN4cute5tupleIJNS5_1CILi1EEES8_S8_EEENS6_IJNS7_ILi128EEENS7_ILi96EEENS7_ILi64EEEEEELi256ENS_6half_tEfNS_4arch4Sm90ELb0ELb0ELb0ELb0ELb0ELb0ELb1ELb1ELb0ELb0ELb0ELb0EEENS1_21CollectiveEpilogueFwdINS6_IJSA_NS7_ILi256EEESB_EEES9_SE_SG_Li256ELb0ELb0ELb0ELb0EEENS1_29StaticPersistentTileSchedulerILb0EEEEEEEEEvNT_6ParamsE,"a",@progbits
	.sectionflags	@""
	.align	4
.nv.constant0._ZN7cutlass13device_kernelIN5flash11enable_sm90INS1_16FlashAttnFwdSm90INS1_25CollectiveMainloopFwdSm90ILi2EN4cute5tupleIJNS5_1CILi1EEES8_S8_EEENS6_IJNS7_ILi128EEENS7_ILi96EEENS7_ILi64EEEEEELi256ENS_6half_tEfNS_4arch4Sm90ELb0ELb0ELb0ELb0ELb0ELb0ELb1ELb1ELb0ELb0ELb0ELb0EEENS1_21CollectiveEpilogueFwdINS6_IJSA_NS7_ILi256EEESB_EEES9_SE_SG_Li256ELb0ELb0ELb0ELb0EEENS1_29StaticPersistentTileSchedulerILb0EEEEEEEEEvNT_6ParamsE:
	.zero		4096


//--------------------- .nv.constant0._ZN7cutlass13device_kernelIN5flash11enable_sm90INS1_16FlashAttnFwdSm90INS1_25CollectiveMainloopFwdSm90ILi2EN4cute5tupleIJNS5_1CILi1EEES8_S8_EEENS6_IJNS7_ILi128EEENS7_ILi96EEENS7_ILi64EEEEEELi256ENS_6half_tEfNS_4arch4Sm90ELb0ELb0ELb0ELb1ELb0ELb0ELb0ELb1ELb0ELb0ELb0ELb0EEENS1_21CollectiveEpilogueFwdINS6_IJSA_NS7_ILi256EEESB_EEES9_SE_SG_Li256ELb1ELb0ELb0ELb0EEENS1_36VarlenDynamicPersistentTileSchedulerILi128ELi96ELi256ELi32ELb0ELb0ELb1ELb0ELb1ELb1EEEEEEEEEvNT_6ParamsE --------------------------
	.section	.nv.constant0._ZN7cutlass13device_kernelIN5flash11enable_sm90INS1_16FlashAttnFwdSm90INS1_25CollectiveMainloopFwdSm90ILi2EN4cute5tupleIJNS5_1CILi1EEES8_S8_EEENS6_IJNS7_ILi128EEENS7_ILi96EEENS7_ILi64EEEEEELi256ENS_6half_tEfNS_4arch4Sm90ELb0ELb0ELb0ELb1ELb0ELb0ELb0ELb1ELb0ELb0ELb0ELb0EEENS1_21CollectiveEpilogueFwdINS6_IJSA_NS7_ILi256EEESB_EEES9_SE_SG_Li256ELb1ELb0ELb0ELb0EEENS1_36VarlenDynamicPersistentTileSchedulerILi128ELi96ELi256ELi32ELb0ELb0ELb1ELb0ELb1ELb1EEEEEEEEEvNT_6ParamsE,"a",@progbits
	.sectionflags	@""
	.align	4
.nv.constant0._ZN7cutlass13device_kernelIN5flash11enable_sm90INS1_16FlashAttnFwdSm90INS1_25CollectiveMainloopFwdSm90ILi2EN4cute5tupleIJNS5_1CILi1EEES8_S8_EEENS6_IJNS7_ILi128EEENS7_ILi96EEENS7_ILi64EEEEEELi256ENS_6half_tEfNS_4arch4Sm90ELb0ELb0ELb0ELb1ELb0ELb0ELb0ELb1ELb0ELb0ELb0ELb0EEENS1_21CollectiveEpilogueFwdINS6_IJSA_NS7_ILi256EEESB_EEES9_SE_SG_Li256ELb1ELb0ELb0ELb0EEENS1_36VarlenDynamicPersistentTileSchedulerILi128ELi96ELi256ELi32ELb0ELb0ELb1ELb0ELb1ELb1EEEEEEEEEvNT_6ParamsE:
	.zero		3456


//--------------------- .nv.constant0._ZN7cutlass13device_kernelIN5flash11enable_sm90INS1_16FlashAttnFwdSm90INS1_25CollectiveMainloopFwdSm90ILi2EN4cute5tupleIJNS5_1CILi1EEES8_S8_EEENS6_IJNS7_ILi128EEENS7_ILi96EEENS7_ILi64EEEEEELi256ENS_6half_tEfNS_4arch4Sm90ELb0ELb0ELb0ELb1ELb0ELb1ELb0ELb1ELb0ELb0ELb0ELb0EEENS1_21CollectiveEpilogueFwdINS6_IJSA_NS7_ILi256EEESB_EEES9_SE_SG_Li256ELb1ELb0ELb0ELb0EEENS1_36VarlenDynamicPersistentTileSchedulerILi128ELi96ELi256ELi32ELb0ELb0ELb1ELb0ELb1ELb1EEEEEEEEEvNT_6ParamsE --------------------------
	.section	.nv.constant0._ZN7cutlass13device_kernelIN5flash11enable_sm90INS1_16FlashAttnFwdSm90INS1_25CollectiveMainloopFwdSm90ILi2EN4cute5tupleIJNS5_1CILi1EEES8_S8_EEENS6_IJNS7_ILi128EEENS7_ILi96EEENS7_ILi64EEEEEELi256ENS_6half_tEfNS_4arch4Sm90ELb0ELb0ELb0ELb1ELb0ELb1ELb0ELb1ELb0ELb0ELb0ELb0EEENS1_21CollectiveEpilogueFwdINS6_IJSA_NS7_ILi256EEESB_EEES9_SE_SG_Li256ELb1ELb0ELb0ELb0EEENS1_36VarlenDynamicPersistentTileSchedulerILi128ELi96ELi256ELi32ELb0ELb0ELb1ELb0ELb1ELb1EEEEEEEEEvNT_6ParamsE,"a",@progbits
	.sectionflags	@""
	.align	4
.nv.constant0._ZN7cutlass13device_kernelIN5flash11enable_sm90INS1_16FlashAttnFwdSm90INS1_25CollectiveMainloopFwdSm90ILi2EN4cute5tupleIJNS5_1CILi1EEES8_S8_EEENS6_IJNS7_ILi128EEENS7_ILi96EEENS7_ILi64EEEEEELi256ENS_6half_tEfNS_4arch4Sm90ELb0ELb0ELb0ELb1ELb0ELb1ELb0ELb1ELb0ELb0ELb0ELb0EEENS1_21CollectiveEpilogueFwdINS6_IJSA_NS7_ILi256EEESB_EEES9_SE_SG_Li256ELb1ELb0ELb0ELb0EEENS1_36VarlenDynamicPersistentTileSchedulerILi128ELi96ELi256ELi32ELb0ELb0ELb1ELb0ELb1ELb1EEEEEEEEEvNT_6ParamsE:
	.zero		3456


//--------------------- .nv.constant0._ZN7cutlass13device_kernelIN5flash11enable_sm90INS1_16FlashAttnFwdSm90INS1_25CollectiveMainloopFwdSm90ILi2EN4cute5tupleIJNS5_1CILi1EEES8_S8_EEENS6_IJNS7_ILi128EEENS7_ILi96EEENS7_ILi64EEEEEELi256ENS_6half_tEfNS_4arch4Sm90ELb0ELb0ELb0ELb1ELb0ELb0ELb1ELb1ELb0ELb0ELb0ELb0EEENS1_21CollectiveEpilogueFwdINS6_IJSA_NS7_ILi256EEESB_EEES9_SE_SG_Li256ELb1ELb0ELb0ELb0EEENS1_36VarlenDynamicPersistentTileSchedulerILi128ELi96ELi256ELi32ELb0ELb0ELb1ELb0ELb1ELb1EEEEEEEEEvNT_6ParamsE --------------------------
	.section	.nv.constant0._ZN7cutlass13device_kernelIN5flash11enable_sm90INS1_16FlashAttnFwdSm90INS1_25CollectiveMainloopFwdSm90ILi2EN4cute5tupleIJNS5_1CILi1EEES8_S8_EEENS6_IJNS7_ILi128EEENS7_ILi96EEENS7_ILi64EEEEEELi256ENS_6half_tEfNS_4arch4Sm90ELb0ELb0ELb0ELb1ELb0ELb0ELb1ELb1ELb0ELb0ELb0ELb0EEENS1_21CollectiveEpilogueFwdINS6_IJSA_NS7_ILi256EEESB_EEES9_SE_SG_Li256ELb1ELb0ELb0ELb0EEENS1_36VarlenDynamicPersistentTileSchedulerILi128ELi96ELi256ELi32ELb0ELb0ELb1ELb0ELb1ELb1EEEEEEEEEvNT_6ParamsE,"a",@progbits
	.sectionflags	@""
	.align	4
.nv.constant0._ZN7cutlass13device_kernelIN5flash11enable_sm90INS1_16FlashAttnFwdSm90INS1_25CollectiveMainloopFwdSm90ILi2EN4cute5tupleIJNS5_1CILi1EEES8_S8_EEENS6_IJNS7_ILi128EEENS7_ILi96EEENS7_ILi64EEEEEELi256ENS_6half_tEfNS_4arch4Sm90ELb0ELb0ELb0ELb1ELb0ELb0ELb1ELb1ELb0ELb0ELb0ELb0EEENS1_21CollectiveEpilogueFwdINS6_IJSA_NS7_ILi256EEESB_EEES9_SE_SG_Li256ELb1ELb0ELb0ELb0EEENS1_36VarlenDynamicPersistentTileSchedulerILi128ELi96ELi256ELi32ELb0ELb0ELb1ELb0ELb1ELb1EEEEEEEEEvNT_6ParamsE:
	.zero		3712


//--------------------- .nv.constant0._ZN7cutlass13device_kernelIN5flash11enable_sm90INS1_16FlashAttnFwdSm90INS1_25CollectiveMainloopFwdSm90ILi2EN4cute5tupleIJNS5_1CILi1EEES8_S8_EEENS6_IJNS7_ILi128EEENS7_ILi96EEENS7_ILi64EEEEEELi256ENS_6half_tEfNS_4arch4Sm90ELb0ELb0ELb0ELb1ELb0ELb1ELb1ELb1ELb0ELb0ELb0ELb0EEENS1_21CollectiveEpilogueFwdINS6_IJSA_NS7_ILi256EEESB_EEES9_SE_SG_Li256ELb1ELb0ELb0ELb0EEENS1_36VarlenDynamicPersistentTileSchedulerILi128ELi96ELi256ELi32ELb0ELb0ELb1ELb0ELb1ELb1EEEEEEEEEvNT_6ParamsE --------------------------
	.section	.nv.constant0._ZN7cutlass13device_kernelIN5flash11enable_sm90INS1_16FlashAttnFwdSm90INS1_25CollectiveMainloopFwdSm90ILi2EN4cute5tupleIJNS5_1CILi1EEES8_S8_EEENS6_IJNS7_ILi128EEENS7_ILi96EEENS7_ILi64EEEEEELi256ENS_6half_tEfNS_4arch4Sm90ELb0ELb0ELb0ELb1ELb0ELb1ELb1ELb1ELb0ELb0ELb0ELb0EEENS1_21CollectiveEpilogueFwdINS6_IJSA_NS7_ILi256EEESB_EEES9_SE_SG_Li256ELb1ELb0ELb0ELb0EEENS1_36VarlenDynamicPersistentTileSchedulerILi128ELi96ELi256ELi32ELb0ELb0ELb1ELb0ELb1ELb1EEEEEEEEEvNT_6ParamsE,"a",@progbits
	.sectionflags	@""
	.align	4
.nv.constant0._ZN7cutlass13device_kernelIN5flash11enable_sm90INS1_16FlashAttnFwdSm90INS1_25CollectiveMainloopFwdSm90ILi2EN4cute5tupleIJNS5_1CILi1EEES8_S8_EEENS6_IJNS7_ILi128EEENS7_ILi96EEENS7_ILi64EEEEEELi256ENS_6half_tEfNS_4arch4Sm90ELb0ELb0ELb0ELb1ELb0ELb1ELb1ELb1ELb0ELb0ELb0ELb0EEENS1_21CollectiveEpilogueFwdINS6_IJSA_NS7_ILi256EEESB_EEES9_SE_SG_Li256ELb1ELb0ELb0ELb0EEENS1_36VarlenDynamicPersistentTileSchedulerILi128ELi96ELi256ELi32ELb0ELb0ELb1ELb0ELb1ELb1EEEEEEEEEvNT_6ParamsE:
	.zero		3712


//--------------------- .nv.constant0._ZN7cutlass13device_kernelIN5flash11enable_sm90INS1_16FlashAttnFwdSm90INS1_25CollectiveMainloopFwdSm90ILi2EN4cute5tupleIJNS5_1CILi1EEES8_S8_EEENS6_IJNS7_ILi128EEENS7_ILi96EEENS7_ILi64EEEEEELi256ENS_6half_tEfNS_4arch4Sm90ELb0ELb1ELb0ELb0ELb0ELb0ELb0ELb1ELb0ELb0ELb0ELb0EEENS1_21CollectiveEpilogueFwdINS6_IJSA_NS7_ILi256EEESB_EEES9_SE_SG_Li256ELb0ELb0ELb0ELb0EEENS1_30DynamicPersistentTileSchedulerILi256ELi32ELb0ELb0ELb1EEEEEEEEEvNT_6ParamsE --------------------------
	.section	.nv.constant0._ZN7cutlass13device_kernelIN5flash11enable_sm90INS1_16FlashAttnFwdSm90INS1_25CollectiveMainloopFwdSm90ILi2EN4cute5tupleIJNS5_1CILi1EEES8_S8_EEENS6_IJNS7_ILi128EEENS7_ILi96EEENS7_ILi64EEEEEELi256ENS_6half_tEfNS_4arch4Sm90ELb0ELb1ELb0ELb0ELb0ELb0ELb0ELb1ELb0ELb0ELb0ELb0EEENS1_21CollectiveEpilogueFwdINS6_IJSA_NS7_ILi256EEESB_EEES9_SE_SG_Li256ELb0ELb0ELb0ELb0EEENS1_30DynamicPersistentTileSchedulerILi256ELi32ELb0ELb0ELb1EEEEEEEEEvNT_6ParamsE,"a",@progbits
	.sectionflags	@""
	.align	4
.nv.constant0._ZN7cutlass13device_kernelIN5flash11enable_sm90INS1_16FlashAttnFwdSm90INS1_25CollectiveMainloopFwdSm90ILi2EN4cute5tupleIJNS5_1CILi1EEES8_S8_EEENS6_IJNS7_ILi128EEENS7_ILi96EEENS7_ILi64EEEEEELi256ENS_6half_tEfNS_4arch4Sm90ELb0ELb1ELb0ELb0ELb0ELb0ELb0ELb1ELb0ELb0ELb0ELb0EEENS1_21CollectiveEpilogueFwdINS6_IJSA_NS7_ILi256EEESB_EEES9_SE_SG_Li256ELb0ELb0ELb0ELb0EEENS1_30DynamicPersistentTileSchedulerILi256ELi32ELb0ELb0ELb1EEEEEEEEEvNT_6ParamsE:
	.zero		3840


//--------------------- .nv.constant0._ZN7cutlass13device_kernelIN5flash11enable_sm90INS1_16FlashAttnFwdSm90INS1_25CollectiveMainloopFwdSm90ILi2EN4cute5tupleIJNS5_1CILi1EEES8_S8_EEENS6_IJNS7_ILi128EEENS7_ILi96EEENS7_ILi64EEEEEELi256ENS_6half_tEfNS_4arch4Sm90ELb0ELb1ELb0ELb0ELb0ELb0ELb1ELb1ELb0ELb0ELb0ELb0EEENS1_21CollectiveEpilogueFwdINS6_IJSA_NS7_ILi256EEESB_EEES9_SE_SG_Li256ELb0ELb0ELb0ELb0EEENS1_30DynamicPersistentTileSchedulerILi256ELi32ELb0ELb0ELb1EEEEEEEEEvNT_6ParamsE --------------------------
	.section	.nv.constant0._ZN7cutlass13device_kernelIN5flash11enable_sm90INS1_16FlashAttnFwdSm90INS1_25CollectiveMainloopFwdSm90ILi2EN4cute5tupleIJNS5_1CILi1EEES8_S8_EEENS6_IJNS7_ILi128EEENS7_ILi96EEENS7_ILi64EEEEEELi256ENS_6half_tEfNS_4arch4Sm90ELb0ELb1ELb0ELb0ELb0ELb0ELb1ELb1ELb0ELb0ELb0ELb0EEENS1_21CollectiveEpilogueFwdINS6_IJSA_NS7_ILi256EEESB_EEES9_SE_SG_Li256ELb0ELb0ELb0ELb0EEENS1_30DynamicPersistentTileSchedulerILi256ELi32ELb0ELb0ELb1EEEEEEEEEvNT_6ParamsE,"a",@progbits
	.sectionflags	@""
	.align	4
.nv.constant0._ZN7cutlass13device_kernelIN5flash11enable_sm90INS1_16FlashAttnFwdSm90INS1_25CollectiveMainloopFwdSm90ILi2EN4cute5tupleIJNS5_1CILi1EEES8_S8_EEENS6_IJNS7_ILi128EEENS7_ILi96EEENS7_ILi64EEEEEELi256ENS_6half_tEfNS_4arch4Sm90ELb0ELb1ELb0ELb0ELb0ELb0ELb1ELb1ELb0ELb0ELb0ELb0EEENS1_21CollectiveEpilogueFwdINS6_IJSA_NS7_ILi256EEESB_EEES9_SE_SG_Li256ELb0ELb0ELb0ELb0EEENS1_30DynamicPersistentTileSchedulerILi256ELi32ELb0ELb0ELb1EEEEEEEEEvNT_6ParamsE:
	.zero		4096


//--------------------- .nv.constant0._ZN7cutlass13device_kernelIN5flash11enable_sm90INS1_16FlashAttnFwdSm90INS1_25CollectiveMainloopFwdSm90ILi2EN4cute5tupleIJNS5_1CILi1EEES8_S8_EEENS6_IJNS7_ILi128EEENS7_ILi96EEENS7_ILi64EEEEEELi256ENS_6half_tEfNS_4arch4Sm90ELb0ELb1ELb0ELb1ELb0ELb0ELb0ELb1ELb0ELb0ELb0ELb0EEENS1_21CollectiveEpilogueFwdINS6_IJSA_NS7_ILi256EEESB_EEES9_SE_SG_Li256ELb1ELb0ELb0ELb0EEENS1_36VarlenDynamicPersistentTileSchedulerILi128ELi96ELi256ELi32ELb0ELb0ELb1ELb1ELb0ELb1EEEEEEEEEvNT_6ParamsE --------------------------
	.section	.nv.constant0._ZN7cutlass13device_kernelIN5flash11enable_sm90INS1_16FlashAttnFwdSm90INS1_25CollectiveMainloopFwdSm90ILi2EN4cute5tupleIJNS5_1CILi1EEES8_S8_EEENS6_IJNS7_ILi128EEENS7_ILi96EEENS7_ILi64EEEEEELi256ENS_6half_tEfNS_4arch4Sm90ELb0ELb1ELb0ELb1ELb0ELb0ELb0ELb1ELb0ELb0ELb0ELb0EEENS1_21CollectiveEpilogueFwdINS6_IJSA_NS7_ILi256EEESB_EEES9_SE_SG_Li256ELb1ELb0ELb0ELb0EEENS1_36VarlenDynamicPersistentTileSchedulerILi128ELi96ELi256ELi32ELb0ELb0ELb1ELb1ELb0ELb1EEEEEEEEEvNT_6ParamsE,"a",@progbits
	.sectionflags	@""
	.align	4
.nv.constant0._ZN7cutlass13device_kernelIN5flash11enable_sm90INS1_16FlashAttnFwdSm90INS1_25CollectiveMainloopFwdSm90ILi2EN4cute5tupleIJNS5_1CILi1EEES8_S8_EEENS6_IJNS7_ILi128EEENS7_ILi96EEENS7_ILi64EEEEEELi256ENS_6half_tEfNS_4arch4Sm90ELb0ELb1ELb0ELb1ELb0ELb0ELb0ELb1ELb0ELb0ELb0ELb0EEENS1_21CollectiveEpilogueFwdINS6_IJSA_NS7_ILi256EEESB_EEES9_SE_SG_Li256ELb1ELb0ELb0ELb0EEENS1_36VarlenDynamicPersistentTileSchedulerILi128ELi96ELi256ELi32ELb0ELb0ELb1ELb1ELb0ELb1EEEEEEEEEvNT_6ParamsE:
	.zero		3456


//--------------------- .nv.constant0._ZN7cutlass13device_kernelIN5flash11enable_sm90INS1_16FlashAttnFwdSm90INS1_25CollectiveMainloopFwdSm90ILi2EN4cute5tupleIJNS5_1CILi1EEES8_S8_EEENS6_IJNS7_ILi128EEENS7_ILi96EEENS7_ILi64EEEEEELi256ENS_6half_tEfNS_4arch4Sm90ELb0ELb1ELb0ELb1ELb0ELb1ELb0ELb1ELb0ELb0ELb0ELb0EEENS1_21CollectiveEpilogueFwdINS6_IJSA_NS7_ILi256EEESB_EEES9_SE_SG_Li256ELb1ELb0ELb0ELb0EEENS1_36VarlenDynamicPersistentTileSchedulerILi128ELi96ELi256ELi32ELb0ELb0ELb1ELb1ELb0ELb1EEEEEEEEEvNT_6ParamsE --------------------------
	.section	.nv.constant0._ZN7cutlass13device_kernelIN5flash11enable_sm90INS1_16FlashAttnFwdSm90INS1_25CollectiveMainloopFwdSm90ILi2EN4cute5tupleIJNS5_1CILi1EEES8_S8_EEENS6_IJNS7_ILi128EEENS7_ILi96EEENS7_ILi64EEEEEELi256ENS_6half_tEfNS_4arch4Sm90ELb0ELb1ELb0ELb1ELb0ELb1ELb0ELb1ELb0ELb0ELb0ELb0EEENS1_21CollectiveEpilogueFwdINS6_IJSA_NS7_ILi256EEESB_EEES9_SE_SG_Li256ELb1ELb0ELb0ELb0EEENS1_36VarlenDynamicPersistentTileSchedulerILi128ELi96ELi256ELi32ELb0ELb0ELb1ELb1ELb0ELb1EEEEEEEEEvNT_6ParamsE,"a",@progbits
	.sectionflags	@""
	.align	4
.nv.constant0._ZN7cutlass13device_kernelIN5flash11enable_sm90INS1_16FlashAttnFwdSm90INS1_25CollectiveMainloopFwdSm90ILi2EN4cute5tupleIJNS5_1CILi1EEES8_S8_EEENS6_IJNS7_ILi128EEENS7_ILi96EEENS7_ILi64EEEEEELi256ENS_6half_tEfNS_4arch4Sm90ELb0ELb1ELb0ELb1ELb0ELb1ELb0ELb1ELb0ELb0ELb0ELb0EEENS1_21CollectiveEpilogueFwdINS6_IJSA_NS7_ILi256EEESB_EEES9_SE_SG_Li256ELb1ELb0ELb0ELb0EEENS1_36VarlenDynamicPersistentTileSchedulerILi128ELi96ELi256ELi32ELb0ELb0ELb1ELb1ELb0ELb1EEEEEEEEEvNT_6ParamsE:
	.zero		3456


//--------------------- .nv.constant0._ZN7cutlass13device_kernelIN5flash11enable_sm90INS1_16FlashAttnFwdSm90INS1_25CollectiveMainloopFwdSm90ILi2EN4cute5tupleIJNS5_1CILi1EEES8_S8_EEENS6_IJNS7_ILi128EEENS7_ILi96EEENS7_ILi64EEEEEELi256ENS_6half_tEfNS_4arch4Sm90ELb0ELb1ELb0ELb1ELb0ELb0ELb1ELb1ELb0ELb0ELb0ELb0EEENS1_21CollectiveEpilogueFwdINS6_IJSA_NS7_ILi256EEESB_EEES9_SE_SG_Li256ELb1ELb0ELb0ELb0EEENS1_36VarlenDynamicPersistentTileSchedulerILi128ELi96ELi256ELi32ELb0ELb0ELb1ELb1ELb0ELb1EEEEEEEEEvNT_6ParamsE --------------------------
	.section	.nv.constant0._ZN7cutlass13device_kernelIN5flash11enable_sm90INS1_16FlashAttnFwdSm90INS1_25CollectiveMainloopFwdSm90ILi2EN4cute5tupleIJNS5_1CILi1EEES8_S8_EEENS6_IJNS7_ILi128EEENS7_ILi96EEENS7_ILi64EEEEEELi256ENS_6half_tEfNS_4arch4Sm90ELb0ELb1ELb0ELb1ELb0ELb0ELb1ELb1ELb0ELb0ELb0ELb0EEENS1_21CollectiveEpilogueFwdINS6_IJSA_NS7_ILi256EEESB_EEES9_SE_SG_Li256ELb1ELb0ELb0ELb0EEENS1_36VarlenDynamicPersistentTileSchedulerILi128ELi96ELi256ELi32ELb0ELb0ELb1ELb1ELb0ELb1EEEEEEEEEvNT_6ParamsE,"a",@progbits
	.sectionflags	@""
	.align	4
.nv.constant0._ZN7cutlass13device_kernelIN5flash11enable_sm90INS1_16FlashAttnFwdSm90INS1_25CollectiveMainloopFwdSm90ILi2EN4cute5tupleIJNS5_1CILi1EEES8_S8_EEENS6_IJNS7_ILi128EEENS7_ILi96EEENS7_ILi64EEEEEELi256ENS_6half_tEfNS_4arch4Sm90ELb0ELb1ELb0ELb1ELb0ELb0ELb1ELb1ELb0ELb0ELb0ELb0EEENS1_21CollectiveEpilogueFwdINS6_IJSA_NS7_ILi256EEESB_EEES9_SE_SG_Li256ELb1ELb0ELb0ELb0EEENS1_36VarlenDynamicPersistentTileSchedulerILi128ELi96ELi256ELi32ELb0ELb0ELb1ELb1ELb0ELb1EEEEEEEEEvNT_6ParamsE:
	.zero		3712


//--------------------- .nv.constant0._ZN7cutlass13device_kernelIN5flash11enable_sm90INS1_16FlashAttnFwdSm90INS1_25CollectiveMainloopFwdSm90ILi2EN4cute5tupleIJNS5_1CILi1EEES8_S8_EEENS6_IJNS7_ILi128EEENS7_ILi96EEENS7_ILi64EEEEEELi256ENS_6half_tEfNS_4arch4Sm90ELb0ELb1ELb0ELb1ELb0ELb1ELb1ELb1ELb0ELb0ELb0ELb0EEENS1_21CollectiveEpilogueFwdINS6_IJSA_NS7_ILi256EEESB_EEES9_SE_SG_Li256ELb1ELb0ELb0ELb0EEENS1_36VarlenDynamicPersistentTileSchedulerILi128ELi96ELi256ELi32ELb0ELb0ELb1ELb1ELb0ELb1EEEEEEEEEvNT_6ParamsE --------------------------
	.section	.nv.constant0._ZN7cutlass13device_kernelIN5flash11enable_sm90INS1_16FlashAttnFwdSm90INS1_25CollectiveMainloopFwdSm90ILi2EN4cute5tupleIJNS5_1CILi1EEES8_S8_EEENS6_IJNS7_ILi128EEENS7_ILi96EEENS7_ILi64EEEEEELi256ENS_6half_tEfNS_4arch4Sm90ELb0ELb1ELb0ELb1ELb0ELb1ELb1ELb1ELb0ELb0ELb0ELb0EEENS1_21CollectiveEpilogueFwdINS6_IJSA_NS7_ILi256EEESB_EEES9_SE_SG_Li256ELb1ELb0ELb0ELb0EEENS1_36VarlenDynamicPersistentTileSchedulerILi128ELi96ELi256ELi32ELb0ELb0ELb1ELb1ELb0ELb1EEEEEEEEEvNT_6ParamsE,"a",@progbits
	.sectionflags	@""
	.align	4
.nv.constant0._ZN7cutlass13device_kernelIN5flash11enable_sm90INS1_16FlashAttnFwdSm90INS1_25CollectiveMainloopFwdSm90ILi2EN4cute5tupleIJNS5_1CILi1EEES8_S8_EEENS6_IJNS7_ILi128EEENS7_ILi96EEENS7_ILi64EEEEEELi256ENS_6half_tEfNS_4arch4Sm90ELb0ELb1ELb0ELb1ELb0ELb1ELb1ELb1ELb0ELb0ELb0ELb0EEENS1_21CollectiveEpilogueFwdINS6_IJSA_NS7_ILi256EEESB_EEES9_SE_SG_Li256ELb1ELb0ELb0ELb0EEENS1_36VarlenDynamicPersistentTileSchedulerILi128ELi96ELi256ELi32ELb0ELb0ELb1ELb1ELb0ELb1EEEEEEEEEvNT_6ParamsE:
	.zero		3712


//--------------------- .nv.constant0._ZN7cutlass13device_kernelIN5flash11enable_sm90INS1_16FlashAttnFwdSm90INS1_25CollectiveMainloopFwdSm90ILi2EN4cute5tupleIJNS5_1CILi1EEES8_S8_EEENS6_IJNS7_ILi128EEENS7_ILi96EEENS7_ILi64EEEEEELi256ENS_6half_tEfNS_4arch4Sm90ELb1ELb0ELb0ELb0ELb0ELb0ELb0ELb1ELb0ELb0ELb0ELb0EEENS1_21CollectiveEpilogueFwdINS6_IJSA_NS7_ILi256EEESB_EEES9_SE_SG_Li256ELb0ELb0ELb0ELb0EEENS1_30DynamicPersistentTileSchedulerILi256ELi32ELb0ELb0ELb1EEEEEEEEEvNT_6ParamsE --------------------------
	.section	.nv.constant0._ZN7cutlass13device_kernelIN5flash11enable_sm90INS1_16FlashAttnFwdSm90INS1_25CollectiveMainloopFwdSm90ILi2EN4cute5tupleIJNS5_1CILi1EEES8_S8_EEENS6_IJNS7_ILi128EEENS7_ILi96EEENS7_ILi64EEEEEELi256ENS_6half_tEfNS_4arch4Sm90ELb1ELb0ELb0ELb0ELb0ELb0ELb0ELb1ELb0ELb0ELb0ELb0EEENS1_21CollectiveEpilogueFwdINS6_IJSA_NS7_ILi256EEESB_EEES9_SE_SG_Li256ELb0ELb0ELb0ELb0EEENS1_30DynamicPersistentTileSchedulerILi256ELi32ELb0ELb0ELb1EEEEEEEEEvNT_6ParamsE,"a",@progbits
	.sectionflags	@""
	.align	4
.nv.constant0._ZN7cutlass13device_kernelIN5flash11enable_sm90INS1_16FlashAttnFwdSm90INS1_25CollectiveMainloopFwdSm90ILi2EN4cute5tupleIJNS5_1CILi1EEES8_S8_EEENS6_IJNS7_ILi128EEENS7_ILi96EEENS7_ILi64EEEEEELi256ENS_6half_tEfNS_4arch4Sm90ELb1ELb0ELb0ELb0ELb0ELb0ELb0ELb1ELb0ELb0ELb0ELb0EEENS1_21CollectiveEpilogueFwdINS6_IJSA_NS7_ILi256EEESB_EEES9_SE_SG_Li256ELb0ELb0ELb0ELb0EEENS1_30DynamicPersistentTileSchedulerILi256ELi32ELb0ELb0ELb1EEEEEEEEEvNT_6ParamsE:
	.zero		3840


//--------------------- .nv.constant0._ZN7cutlass13device_kernelIN5flash11enable_sm90INS1_16FlashAttnFwdSm90INS1_25CollectiveMainloopFwdSm90ILi2EN4cute5tupleIJNS5_1CILi1EEES8_S8_EEENS6_IJNS7_ILi128EEENS7_ILi96EEENS7_ILi64EEEEEELi256ENS_6half_tEfNS_4arch4Sm90ELb1ELb0ELb0ELb0ELb0ELb0ELb1ELb1ELb0ELb0ELb0ELb0EEENS1_21CollectiveEpilogueFwdINS6_IJSA_NS7_ILi256EEESB_EEES9_SE_SG_Li256ELb0ELb0ELb0ELb0EEENS1_30DynamicPersistentTileSchedulerILi256ELi32ELb0ELb0ELb1EEEEEEEEEvNT_6ParamsE --------------------------
	.section	.nv.constant0._ZN7cutlass13device_kernelIN5flash11enable_sm90INS1_16FlashAttnFwdSm90INS1_25CollectiveMainloopFwdSm90ILi2EN4cute5tupleIJNS5_1CILi1EEES8_S8_EEENS6_IJNS7_ILi128EEENS7_ILi96EEENS7_ILi64EEEEEELi256ENS_6half_tEfNS_4arch4Sm90ELb1ELb0ELb0ELb0ELb0ELb0ELb1ELb1ELb0ELb0ELb0ELb0EEENS1_21CollectiveEpilogueFwdINS6_IJSA_NS7_ILi256EEESB_EEES9_SE_SG_Li256ELb0ELb0ELb0ELb0EEENS1_30DynamicPersistentTileSchedulerILi256ELi32ELb0ELb0ELb1EEEEEEEEEvNT_6ParamsE,"a",@progbits
	.sectionflags	@""
	.align	4
.nv.constant0._ZN7cutlass13device_kernelIN5flash11enable_sm90INS1_16FlashAttnFwdSm90INS1_25CollectiveMainloopFwdSm90ILi2EN4cute5tupleIJNS5_1CILi1EEES8_S8_EEENS6_IJNS7_ILi128EEENS7_ILi96EEENS7_ILi64EEEEEELi256ENS_6half_tEfNS_4arch4Sm90ELb1ELb0ELb0ELb0ELb0ELb0ELb1ELb1ELb0ELb0ELb0ELb0EEENS1_21CollectiveEpilogueFwdINS6_IJSA_NS7_ILi256EEESB_EEES9_SE_SG_Li256ELb0ELb0ELb0ELb0EEENS1_30DynamicPersistentTileSchedulerILi256ELi32ELb0ELb0ELb1EEEEEEEEEvNT_6ParamsE:
	.zero		4096


//--------------------- .nv.constant0._ZN7cutlass13device_kernelIN5flash11enable_sm90INS1_16FlashAttnFwdSm90INS1_25CollectiveMainloopFwdSm90ILi2EN4cute5tupleIJNS5_1CILi1EEES8_S8_EEENS6_IJNS7_ILi128EEENS7_ILi96EEENS7_ILi64EEEEEELi256ENS_6half_tEfNS_4arch4Sm90ELb1ELb0ELb0ELb1ELb0ELb0ELb0ELb1ELb0ELb0ELb0ELb0EEENS1_21CollectiveEpilogueFwdINS6_IJSA_NS7_ILi256EEESB_EEES9_SE_SG_Li256ELb1ELb0ELb0ELb0EEENS1_36VarlenDynamicPersistentTileSchedulerILi128ELi96ELi256ELi32ELb0ELb0ELb1ELb1ELb1ELb1EEEEEEEEEvNT_6ParamsE --------------------------
	.section	.nv.constant0._ZN7cutlass13device_kernelIN5flash11enable_sm90INS1_16FlashAttnFwdSm90INS1_25CollectiveMainloopFwdSm90ILi2EN4cute5tupleIJNS5_1CILi1EEES8_S8_EEENS6_IJNS7_ILi128EEENS7_ILi96EEENS7_ILi64EEEEEELi256ENS_6half_tEfNS_4arch4Sm90ELb1ELb0ELb0ELb1ELb0ELb0ELb0ELb1ELb0ELb0ELb0ELb0EEENS1_21CollectiveEpilogueFwdINS6_IJSA_NS7_ILi256EEESB_EEES9_SE_SG_Li256ELb1ELb0ELb0ELb0EEENS1_36VarlenDynamicPersistentTileSchedulerILi128ELi96ELi256ELi32ELb0ELb0ELb1ELb1ELb1ELb1EEEEEEEEEvNT_6ParamsE,"a",@progbits
	.sectionflags	@""
	.align	4
.nv.constant0._ZN7cutlass13device_kernelIN5flash11enable_sm90INS1_16FlashAttnFwdSm90INS1_25CollectiveMainloopFwdSm90ILi2EN4cute5tupleIJNS5_1CILi1EEES8_S8_EEENS6_IJNS7_ILi128EEENS7_ILi96EEENS7_ILi64EEEEEELi256ENS_6half_tEfNS_4arch4Sm90ELb1ELb0ELb0ELb1ELb0ELb0ELb0ELb1ELb0ELb0ELb0ELb0EEENS1_21CollectiveEpilogueFwdINS6_IJSA_NS7_ILi256EEESB_EEES9_SE_SG_Li256ELb1ELb0ELb0ELb0EEENS1_36VarlenDynamicPersistentTileSchedulerILi128ELi96ELi256ELi32ELb0ELb0ELb1ELb1ELb1ELb1EEEEEEEEEvNT_6ParamsE:
	.zero		3456


//--------------------- .nv.constant0._ZN7cutlass13device_kernelIN5flash11enable_sm90INS1_16FlashAttnFwdSm90INS1_25CollectiveMainloopFwdSm90ILi2EN4cute5tupleIJNS5_1CILi1EEES8_S8_EEENS6_IJNS7_ILi128EEENS7_ILi96EEENS7_ILi64EEEEEELi256ENS_6half_tEfNS_4arch4Sm90ELb1ELb0ELb0ELb1ELb0ELb1ELb0ELb1ELb0ELb0ELb0ELb0EEENS1_21CollectiveEpilogueFwdINS6_IJSA_NS7_ILi256EEESB_EEES9_SE_SG_Li256ELb1ELb0ELb0ELb0EEENS1_36VarlenDynamicPersistentTileSchedulerILi128ELi96ELi256ELi32ELb0ELb0ELb1ELb1ELb1ELb1EEEEEEEEEvNT_6ParamsE --------------------------
	.section	.nv.constant0._ZN7cutlass13device_kernelIN5flash11enable_sm90INS1_16FlashAttnFwdSm90INS1_25CollectiveMainloopFwdSm90ILi2EN4cute5tupleIJNS5_1CILi1EEES8_S8_EEENS6_IJNS7_ILi128EEENS7_ILi96EEENS7_ILi64EEEEEELi256ENS_6half_tEfNS_4arch4Sm90ELb1ELb0ELb0ELb1ELb0ELb1ELb0ELb1ELb0ELb0ELb0ELb0EEENS1_21CollectiveEpilogueFwdINS6_IJSA_NS7_ILi256EEESB_EEES9_SE_SG_Li256ELb1ELb0ELb0ELb0EEENS1_36VarlenDynamicPersistentTileSchedulerILi128ELi96ELi256ELi32ELb0ELb0ELb1ELb1ELb1ELb1EEEEEEEEEvNT_6ParamsE,"a",@progbits
	.sectionflags	@""
	.align	4
.nv.constant0._ZN7cutlass13device_kernelIN5flash11enable_sm90INS1_16FlashAttnFwdSm90INS1_25CollectiveMainloopFwdSm90ILi2EN4cute5tupleIJNS5_1CILi1EEES8_S8_EEENS6_IJNS7_ILi128EEENS7_ILi96EEENS7_ILi64EEEEEELi256ENS_6half_tEfNS_4arch4Sm90ELb1ELb0ELb0ELb1ELb0ELb1ELb0ELb1ELb0ELb0ELb0ELb0EEENS1_21CollectiveEpilogueFwdINS6_IJSA_NS7_ILi256EEESB_EEES9_SE_SG_Li256ELb1ELb0ELb0ELb0EEENS1_36VarlenDynamicPersistentTileSchedulerILi128ELi96ELi256ELi32ELb0ELb0ELb1ELb1ELb1ELb1EEEEEEEEEvNT_6ParamsE:
	.zero		3456


//--------------------- .nv.constant0._ZN7cutlass13device_kernelIN5flash11enable_sm90INS1_16FlashAttnFwdSm90INS1_25CollectiveMainloopFwdSm90ILi2EN4cute5tupleIJNS5_1CILi1EEES8_S8_EEENS6_IJNS7_ILi128EEENS7_ILi96EEENS7_ILi64EEEEEELi256ENS_6half_tEfNS_4arch4Sm90ELb1ELb0ELb0ELb1ELb0ELb0ELb1ELb1ELb0ELb0ELb0ELb0EEENS1_21CollectiveEpilogueFwdINS6_IJSA_NS7_ILi256EEESB_EEES9_SE_SG_Li256ELb1ELb0ELb0ELb0EEENS1_36VarlenDynamicPersistentTileSchedulerILi128ELi96ELi256ELi32ELb0ELb0ELb1ELb1ELb1ELb1EEEEEEEEEvNT_6ParamsE --------------------------
	.section	.nv.constant0._ZN7cutlass13device_kernelIN5flash11enable_sm90INS1_16FlashAttnFwdSm90INS1_25CollectiveMainloopFwdSm90ILi2EN4cute5tupleIJNS5_1CILi1EEES8_S8_EEENS6_IJNS7_ILi128EEENS7_ILi96EEENS7_ILi64EEEEEELi256ENS_6half_tEfNS_4arch4Sm90ELb1ELb0ELb0ELb1ELb0ELb0ELb1ELb1ELb0ELb0ELb0ELb0EEENS1_21CollectiveEpilogueFwdINS6_IJSA_NS7_ILi256EEESB_EEES9_SE_SG_Li256ELb1ELb0ELb0ELb0EEENS1_36VarlenDynamicPersistentTileSchedulerILi128ELi96ELi256ELi32ELb0ELb0ELb1ELb1ELb1ELb1EEEEEEEEEvNT_6ParamsE,"a",@progbits
	.sectionflags	@""
	.align	4
.nv.constant0._ZN7cutlass13device_kernelIN5flash11enable_sm90INS1_16FlashAttnFwdSm90INS1_25CollectiveMainloopFwdSm90ILi2EN4cute5tupleIJNS5_1CILi1EEES8_S8_EEENS6_IJNS7_ILi128EEENS7_ILi96EEENS7_ILi64EEEEEELi256ENS_6half_tEfNS_4arch4Sm90ELb1ELb0ELb0ELb1ELb0ELb0ELb1ELb1ELb0ELb0ELb0ELb0EEENS1_21CollectiveEpilogueFwdINS6_IJSA_NS7_ILi256EEESB_EEES9_SE_SG_Li256ELb1ELb0ELb0ELb0EEENS1_36VarlenDynamicPersistentTileSchedulerILi128ELi96ELi256ELi32ELb0ELb0ELb1ELb1ELb1ELb1EEEEEEEEEvNT_6ParamsE:
	.zero		3712


//--------------------- .nv.constant0._ZN7cutlass13device_kernelIN5flash11enable_sm90INS1_16FlashAttnFwdSm90INS1_25CollectiveMainloopFwdSm90ILi2EN4cute5tupleIJNS5_1CILi1EEES8_S8_EEENS6_IJNS7_ILi128EEENS7_ILi96EEENS7_ILi64EEEEEELi256ENS_6half_tEfNS_4arch4Sm90ELb1ELb0ELb0ELb1ELb0ELb1ELb1ELb1ELb0ELb0ELb0ELb0EEENS1_21CollectiveEpilogueFwdINS6_IJSA_NS7_ILi256EEESB_EEES9_SE_SG_Li256ELb1ELb0ELb0ELb0EEENS1_36VarlenDynamicPersistentTileSchedulerILi128ELi96ELi256ELi32ELb0ELb0ELb1ELb1ELb1ELb1EEEEEEEEEvNT_6ParamsE --------------------------
	.section	.nv.constant0._ZN7cutlass13device_kernelIN5flash11enable_sm90INS1_16FlashAttnFwdSm90INS1_25CollectiveMainloopFwdSm90ILi2EN4cute5tupleIJNS5_1CILi1EEES8_S8_EEENS6_IJNS7_ILi128EEENS7_ILi96EEENS7_ILi64EEEEEELi256ENS_6half_tEfNS_4arch4Sm90ELb1ELb0ELb0ELb1ELb0ELb1ELb1ELb1ELb0ELb0ELb0ELb0EEENS1_21CollectiveEpilogueFwdINS6_IJSA_NS7_ILi256EEESB_EEES9_SE_SG_Li256ELb1ELb0ELb0ELb0EEENS1_36VarlenDynamicPersistentTileSchedulerILi128ELi96ELi256ELi32ELb0ELb0ELb1ELb1ELb1ELb1EEEEEEEEEvNT_6ParamsE,"a",@progbits
	.sectionflags	@""
	.align	4
.nv.constant0._ZN7cutlass13device_kernelIN5flash11enable_sm90INS1_16FlashAttnFwdSm90INS1_25CollectiveMainloopFwdSm90ILi2EN4cute5tupleIJNS5_1CILi1EEES8_S8_EEENS6_IJNS7_ILi128EEENS7_ILi96EEENS7_ILi64EEEEEELi256ENS_6half_tEfNS_4arch4Sm90ELb1ELb0ELb0ELb1ELb0ELb1ELb1ELb1ELb0ELb0ELb0ELb0EEENS1_21CollectiveEpilogueFwdINS6_IJSA_NS7_ILi256EEESB_EEES9_SE_SG_Li256ELb1ELb0ELb0ELb0EEENS1_36VarlenDynamicPersistentTileSchedulerILi128ELi96ELi256ELi32ELb0ELb0ELb1ELb1ELb1ELb1EEEEEEEEEvNT_6ParamsE:
	.zero		3712


//--------------------- SYMBOLS --------------------------

	.type		.nv.reservedSmem.offset0,@object
	.size		.nv.reservedSmem.offset0,0x4
